def matmul_kernel(
    a_ptr,
    b_ptr,
    c_ptr,
    M,
    N,
    K,
    stride_am,
    stride_ak,
    stride_bk,
    stride_bn,
    stride_cm,
    stride_cn,
    BLOCK_M: tl.constexpr,
    BLOCK_N: tl.constexpr,
    BLOCK_K: tl.constexpr,
    GROUP_M: tl.constexpr,
):
    pid = tl.program_id(axis=0)
    num_pid_m = tl.cdiv(M, BLOCK_M)
    num_pid_n = tl.cdiv(N, BLOCK_N)
    num_pid_in_group = GROUP_M * num_pid_n
    group_id = pid // num_pid_in_group
    first_pid_m = group_id * GROUP_M
    group_size_m = min(num_pid_m - first_pid_m, GROUP_M)
    pid_m = first_pid_m + ((pid % num_pid_in_group) % group_size_m)
    pid_n = (pid % num_pid_in_group) // group_size_m

    offs_am = (pid_m * BLOCK_M + tl.arange(0, BLOCK_M)) % M
    offs_bn = (pid_n * BLOCK_N + tl.arange(0, BLOCK_N)) % N
    offs_k = tl.arange(0, BLOCK_K)
    a_ptrs = a_ptr + offs_am[:, None] * stride_am + offs_k[None, :] * stride_ak
    b_ptrs = b_ptr + offs_k[:, None] * stride_bk + offs_bn[None, :] * stride_bn

    acc = tl.zeros((BLOCK_M, BLOCK_N), dtype=tl.float32)
    for kk in range(0, tl.cdiv(K, BLOCK_K)):
        a = tl.load(a_ptrs, mask=offs_k[None, :] < K - kk * BLOCK_K, other=0.0)
        b = tl.load(b_ptrs, mask=offs_k[:, None] < K - kk * BLOCK_K, other=0.0)
        acc = tl.dot(a, b, acc)
        a_ptrs += BLOCK_K * stride_ak
        b_ptrs += BLOCK_K * stride_bk

    c = acc.to(c_ptr.dtype.element_ty)
    offs_cm = pid_m * BLOCK_M + tl.arange(0, BLOCK_M)
    offs_cn = pid_n * BLOCK_N + tl.arange(0, BLOCK_N)
    c_ptrs = c_ptr + offs_cm[:, None] * stride_cm + offs_cn[None, :] * stride_cn
    mask = (offs_cm[:, None] < M) & (offs_cn[None, :] < N)
    tl.store(c_ptrs, c, mask=mask)

# config = {"BLOCK_K": 32, "BLOCK_M": 256, "BLOCK_N": 512, "GROUP_M": 8, "arch": "sm_100", "dtype": "fp32", "num_ctas": 1, "num_stages": 3, "num_warps": 1}
# arch = sm_100


// ===== COMPILED SASS (sm_100a) =====

	.target	sm_100a

	.elftype	@"ET_EXEC"


//--------------------- .note.nv.tkinfo           --------------------------
	.section	.note.nv.tkinfo,"",@"SHT_NOTE"
	.sectionflags	@"SHF_NOTE_NV_TKINFO"
	.tkinfo
        /*0018*/ 	.word	0x00000081
        /*0030*/ 	.string	""
        /*0030*/ 	.string	"ptxas-blackwell"
        /*0030*/ 	.string	"Cuda compilation tools, release 12.9, V12.9.86"
        /*0030*/ 	.string	"Build cuda_12.9.r12.9/compiler.36037853_0"
        /*0030*/ 	.string	"-v  -suppress-debug-info  -lineinfo  -arch sm_100a "



//--------------------- .note.nv.cuver            --------------------------
	.section	.note.nv.cuver,"",@"SHT_NOTE"
	.sectionflags	@"SHF_NOTE_NV_CUVER"
        /*0018*/ 	.short	0x0001
        /*001a*/ 	.short	0x0064
        /*001c*/ 	.short	0x0001
        /*001e*/ 	.short	0x0000
        /*0020*/ 	.short	0x0001
        /*0022*/ 	.short	0x0000


//--------------------- .nv.info                  --------------------------
	.section	.nv.info,"",@"SHT_CUDA_INFO"
	.align	4


	//----- nvinfo : EIATTR_REGCOUNT
	.align		4
        /*0000*/ 	.byte	0x04, 0x2f
        /*0002*/ 	.short	(.L_1 - .L_0)
	.align		4
.L_0:
        /*0004*/ 	.word	index@(matmul_kernel)
        /*0008*/ 	.word	0x000000ff


	//----- nvinfo : EIATTR_FRAME_SIZE
	.align		4
.L_1:
        /*000c*/ 	.byte	0x04, 0x11
        /*000e*/ 	.short	(.L_3 - .L_2)
	.align		4
.L_2:
        /*0010*/ 	.word	index@(matmul_kernel)
        /*0014*/ 	.word	0x0000bae0


	//----- nvinfo : EIATTR_MIN_STACK_SIZE
	.align		4
.L_3:
        /*0018*/ 	.byte	0x04, 0x12
        /*001a*/ 	.short	(.L_5 - .L_4)
	.align		4
.L_4:
        /*001c*/ 	.word	index@(matmul_kernel)
        /*0020*/ 	.word	0x0000bae0
.L_5:


//--------------------- .nv.info.matmul_kernel    --------------------------
	.section	.nv.info.matmul_kernel,"",@"SHT_CUDA_INFO"
	.sectionflags	@""
	.align	4


	//----- nvinfo : EIATTR_CUDA_API_VERSION
	.align		4
        /*0000*/ 	.byte	0x04, 0x37
        /*0002*/ 	.short	(.L_7 - .L_6)
.L_6:
        /*0004*/ 	.word	0x00000081


	//----- nvinfo : EIATTR_KPARAM_INFO
	.align		4
.L_7:
        /*0008*/ 	.byte	0x04, 0x17
        /*000a*/ 	.short	(.L_9 - .L_8)
.L_8:
        /*000c*/ 	.word	0x00000000
        /*0010*/ 	.short	0x000d
        /*0012*/ 	.short	0x0048
        /*0014*/ 	.byte	0x00, 0xf4, 0x21, 0x00


	//----- nvinfo : EIATTR_KPARAM_INFO
	.align		4
.L_9:
        /*0018*/ 	.byte	0x04, 0x17
        /*001a*/ 	.short	(.L_11 - .L_10)
.L_10:
        /*001c*/ 	.word	0x00000000
        /*0020*/ 	.short	0x000c
        /*0022*/ 	.short	0x0040
        /*0024*/ 	.byte	0x00, 0xf4, 0x21, 0x00


	//----- nvinfo : EIATTR_KPARAM_INFO
	.align		4
.L_11:
        /*0028*/ 	.byte	0x04, 0x17
        /*002a*/ 	.short	(.L_13 - .L_12)
.L_12:
        /*002c*/ 	.word	0x00000000
        /*0030*/ 	.short	0x000b
        /*0032*/ 	.short	0x0038
        /*0034*/ 	.byte	0x00, 0xf0, 0x11, 0x00


	//----- nvinfo : EIATTR_KPARAM_INFO
	.align		4
.L_13:
        /*0038*/ 	.byte	0x04, 0x17
        /*003a*/ 	.short	(.L_15 - .L_14)
.L_14:
        /*003c*/ 	.word	0x00000000
        /*0040*/ 	.short	0x000a
        /*0042*/ 	.short	0x0034
        /*0044*/ 	.byte	0x00, 0xf0, 0x11, 0x00


	//----- nvinfo : EIATTR_KPARAM_INFO
	.align		4
.L_15:
        /*0048*/ 	.byte	0x04, 0x17
        /*004a*/ 	.short	(.L_17 - .L_16)
.L_16:
        /*004c*/ 	.word	0x00000000
        /*0050*/ 	.short	0x0009
        /*0052*/ 	.short	0x0030
        /*0054*/ 	.byte	0x00, 0xf0, 0x11, 0x00


	//----- nvinfo : EIATTR_KPARAM_INFO
	.align		4
.L_17:
        /*0058*/ 	.byte	0x04, 0x17
        /*005a*/ 	.short	(.L_19 - .L_18)
.L_18:
        /*005c*/ 	.word	0x00000000
        /*0060*/ 	.short	0x0008
        /*0062*/ 	.short	0x002c
        /*0064*/ 	.byte	0x00, 0xf0, 0x11, 0x00


	//----- nvinfo : EIATTR_KPARAM_INFO
	.align		4
.L_19:
        /*0068*/ 	.byte	0x04, 0x17
        /*006a*/ 	.short	(.L_21 - .L_20)
.L_20:
        /*006c*/ 	.word	0x00000000
        /*0070*/ 	.short	0x0007
        /*0072*/ 	.short	0x0028
        /*0074*/ 	.byte	0x00, 0xf0, 0x11, 0x00


	//----- nvinfo : EIATTR_KPARAM_INFO
	.align		4
.L_21:
        /*0078*/ 	.byte	0x04, 0x17
        /*007a*/ 	.short	(.L_23 - .L_22)
.L_22:
        /*007c*/ 	.word	0x00000000
        /*0080*/ 	.short	0x0006
        /*0082*/ 	.short	0x0024
        /*0084*/ 	.byte	0x00, 0xf0, 0x11, 0x00


	//----- nvinfo : EIATTR_KPARAM_INFO
	.align		4
.L_23:
        /*0088*/ 	.byte	0x04, 0x17
        /*008a*/ 	.short	(.L_25 - .L_24)
.L_24:
        /*008c*/ 	.word	0x00000000
        /*0090*/ 	.short	0x0005
        /*0092*/ 	.short	0x0020
        /*0094*/ 	.byte	0x00, 0xf0, 0x11, 0x00


	//----- nvinfo : EIATTR_KPARAM_INFO
	.align		4
.L_25:
        /*0098*/ 	.byte	0x04, 0x17
        /*009a*/ 	.short	(.L_27 - .L_26)
.L_26:
        /*009c*/ 	.word	0x00000000
        /*00a0*/ 	.short	0x0004
        /*00a2*/ 	.short	0x001c
        /*00a4*/ 	.byte	0x00, 0xf0, 0x11, 0x00


	//----- nvinfo : EIATTR_KPARAM_INFO
	.align		4
.L_27:
        /*00a8*/ 	.byte	0x04, 0x17
        /*00aa*/ 	.short	(.L_29 - .L_28)
.L_28:
        /*00ac*/ 	.word	0x00000000
        /*00b0*/ 	.short	0x0003
        /*00b2*/ 	.short	0x0018
        /*00b4*/ 	.byte	0x00, 0xf0, 0x11, 0x00


	//----- nvinfo : EIATTR_KPARAM_INFO
	.align		4
.L_29:
        /*00b8*/ 	.byte	0x04, 0x17
        /*00ba*/ 	.short	(.L_31 - .L_30)
.L_30:
        /*00bc*/ 	.word	0x00000000
        /*00c0*/ 	.short	0x0002
        /*00c2*/ 	.short	0x0010
        /*00c4*/ 	.byte	0x00, 0xf4, 0x21, 0x00


	//----- nvinfo : EIATTR_KPARAM_INFO
	.align		4
.L_31:
        /*00c8*/ 	.byte	0x04, 0x17
        /*00ca*/ 	.short	(.L_33 - .L_32)
.L_32:
        /*00cc*/ 	.word	0x00000000
        /*00d0*/ 	.short	0x0001
        /*00d2*/ 	.short	0x0008
        /*00d4*/ 	.byte	0x00, 0xf4, 0x21, 0x00


	//----- nvinfo : EIATTR_KPARAM_INFO
	.align		4
.L_33:
        /*00d8*/ 	.byte	0x04, 0x17
        /*00da*/ 	.short	(.L_35 - .L_34)
.L_34:
        /*00dc*/ 	.word	0x00000000
        /*00e0*/ 	.short	0x0000
        /*00e2*/ 	.short	0x0000
        /*00e4*/ 	.byte	0x00, 0xf4, 0x21, 0x00


	//----- nvinfo : EIATTR_SPARSE_MMA_MASK
	.align		4
.L_35:
        /*00e8*/ 	.byte	0x03, 0x50
        /*00ea*/ 	.short	0x0000


	//----- nvinfo : EIATTR_MAXREG_COUNT
	.align		4
        /*00ec*/ 	.byte	0x03, 0x1b
        /*00ee*/ 	.short	0x00ff


	//----- nvinfo : EIATTR_NUM_BARRIERS
	.align		4
        /*00f0*/ 	.byte	0x02, 0x4c
        /*00f2*/ 	.byte	0x01
	.zero		1


	//----- nvinfo : EIATTR_ANNOTATIONS
	.align		4
        /*00f4*/ 	.byte	0x04, 0x55
        /*00f6*/ 	.short	(.L_37 - .L_36)


	//   ....[0]....
.L_36:
        /*00f8*/ 	.word	0x00000001
        /*00fc*/ 	.byte	0xb0, 0x00, 0x00, 0x00, 0x01, 0x00, 0x00, 0x00, 0x20, 0x0a, 0x00, 0x00, 0x01, 0x00, 0x00, 0x00
        /* <DEDUP_REMOVED lines=3948> */
        /*f7cc*/ 	.byte	0x70, 0xd8, 0x04, 0x00


	//----- nvinfo : EIATTR_COOP_GROUP_MASK_REGIDS
	.align		4
.L_37:
        /*f7d0*/ 	.byte	0x04, 0x29
        /*f7d2*/ 	.short	(.L_39 - .L_38)


	//   ....[0]....
.L_38:
        /*f7d4*/ 	.word	0xffffffff


	//   ....[1]....
        /*f7d8*/ 	.word	0xffffffff


	//   ....[2]....
        /*f7dc*/ 	.word	0xffffffff


	//   ....[3]....
        /*f7e0*/ 	.word	0xffffffff


	//   ....[4]....
        /*f7e4*/ 	.word	0xffffffff


	//   ....[5]....
        /*f7e8*/ 	.word	0xffffffff


	//   ....[6]....
        /*f7ec*/ 	.word	0xffffffff


	//   ....[7]....
        /*f7f0*/ 	.word	0xffffffff


	//   ....[8]....
        /*f7f4*/ 	.word	0xffffffff


	//   ....[9]....
        /*f7f8*/ 	.word	0xffffffff


	//   ....[10]....
        /*f7fc*/ 	.word	0xffffffff


	//   ....[11]....
        /*f800*/ 	.word	0xffffffff


	//   ....[12]....
        /*f804*/ 	.word	0xffffffff


	//   ....[13]....
        /*f808*/ 	.word	0xffffffff


	//   ....[14]....
        /*f80c*/ 	.word	0xffffffff


	//   ....[15]....
        /*f810*/ 	.word	0xffffffff


	//   ....[16]....
        /*f814*/ 	.word	0xffffffff


	//   ....[17]....
        /*f818*/ 	.word	0xffffffff


	//   ....[18]....
        /*f81c*/ 	.word	0xffffffff


	//   ....[19]....
        /*f820*/ 	.word	0xffffffff


	//   ....[20]....
        /*f824*/ 	.word	0xffffffff


	//   ....[21]....
        /*f828*/ 	.word	0xffffffff


	//   ....[22]....
        /*f82c*/ 	.word	0xffffffff


	//   ....[23]....
        /*f830*/ 	.word	0xffffffff


	//   ....[24]....
        /*f834*/ 	.word	0xffffffff


	//   ....[25]....
        /*f838*/ 	.word	0xffffffff


	//   ....[26]....
        /*f83c*/ 	.word	0xffffffff


	//   ....[27]....
        /*f840*/ 	.word	0xffffffff


	//   ....[28]....
        /*f844*/ 	.word	0xffffffff


	//   ....[29]....
        /*f848*/ 	.word	0xffffffff


	//   ....[30]....
        /*f84c*/ 	.word	0xffffffff


	//   ....[31]....
        /*f850*/ 	.word	0xffffffff


	//   ....[32]....
        /*f854*/ 	.word	0xffffffff


	//   ....[33]....
        /*f858*/ 	.word	0xffffffff


	//   ....[34]....
        /*f85c*/ 	.word	0xffffffff


	//   ....[35]....
        /*f860*/ 	.word	0xffffffff


	//   ....[36]....
        /*f864*/ 	.word	0xffffffff


	//   ....[37]....
        /*f868*/ 	.word	0xffffffff


	//   ....[38]....
        /*f86c*/ 	.word	0xffffffff


	//   ....[39]....
        /*f870*/ 	.word	0xffffffff


	//   ....[40]....
        /*f874*/ 	.word	0xffffffff


	//   ....[41]....
        /*f878*/ 	.word	0xffffffff


	//   ....[42]....
        /*f87c*/ 	.word	0xffffffff


	//   ....[43]....
        /*f880*/ 	.word	0xffffffff


	//   ....[44]....
        /*f884*/ 	.word	0xffffffff


	//   ....[45]....
        /*f888*/ 	.word	0xffffffff


	//   ....[46]....
        /*f88c*/ 	.word	0xffffffff


	//   ....[47]....
        /*f890*/ 	.word	0xffffffff


	//   ....[48]....
        /*f894*/ 	.word	0xffffffff


	//   ....[49]....
        /*f898*/ 	.word	0xffffffff


	//   ....[50]....
        /*f89c*/ 	.word	0xffffffff


	//   ....[51]....
        /*f8a0*/ 	.word	0xffffffff


	//   ....[52]....
        /*f8a4*/ 	.word	0xffffffff


	//   ....[53]....
        /*f8a8*/ 	.word	0xffffffff


	//   ....[54]....
        /*f8ac*/ 	.word	0xffffffff


	//   ....[55]....
        /*f8b0*/ 	.word	0xffffffff


	//   ....[56]....
        /*f8b4*/ 	.word	0xffffffff


	//   ....[57]....
        /*f8b8*/ 	.word	0xffffffff


	//   ....[58]....
        /*f8bc*/ 	.word	0xffffffff


	//   ....[59]....
        /*f8c0*/ 	.word	0xffffffff


	//   ....[60]....
        /*f8c4*/ 	.word	0xffffffff


	//   ....[61]....
        /*f8c8*/ 	.word	0xffffffff


	//   ....[62]....
        /*f8cc*/ 	.word	0xffffffff


	//   ....[63]....
        /*f8d0*/ 	.word	0xffffffff


	//   ....[64]....
        /*f8d4*/ 	.word	0xffffffff


	//   ....[65]....
        /*f8d8*/ 	.word	0xffffffff


	//   ....[66]....
        /*f8dc*/ 	.word	0xffffffff


	//   ....[67]....
        /*f8e0*/ 	.word	0xffffffff


	//   ....[68]....
        /*f8e4*/ 	.word	0xffffffff


	//   ....[69]....
        /*f8e8*/ 	.word	0xffffffff


	//   ....[70]....
        /*f8ec*/ 	.word	0xffffffff


	//   ....[71]....
        /*f8f0*/ 	.word	0xffffffff


	//   ....[72]....
        /*f8f4*/ 	.word	0xffffffff


	//   ....[73]....
        /*f8f8*/ 	.word	0xffffffff


	//   ....[74]....
        /*f8fc*/ 	.word	0xffffffff


	//   ....[75]....
        /*f900*/ 	.word	0xffffffff


	//   ....[76]....
        /*f904*/ 	.word	0xffffffff


	//   ....[77]....
        /*f908*/ 	.word	0xffffffff


	//   ....[78]....
        /*f90c*/ 	.word	0xffffffff


	//   ....[79]....
        /*f910*/ 	.word	0xffffffff


	//   ....[80]....
        /*f914*/ 	.word	0xffffffff


	//   ....[81]....
        /*f918*/ 	.word	0xffffffff


	//   ....[82]....
        /*f91c*/ 	.word	0xffffffff


	//   ....[83]....
        /*f920*/ 	.word	0xffffffff


	//   ....[84]....
        /*f924*/ 	.word	0xffffffff


	//   ....[85]....
        /*f928*/ 	.word	0xffffffff


	//   ....[86]....
        /*f92c*/ 	.word	0xffffffff


	//   ....[87]....
        /*f930*/ 	.word	0xffffffff


	//   ....[88]....
        /*f934*/ 	.word	0xffffffff


	//   ....[89]....
        /*f938*/ 	.word	0xffffffff


	//   ....[90]....
        /*f93c*/ 	.word	0xffffffff


	//   ....[91]....
        /*f940*/ 	.word	0xffffffff


	//   ....[92]....
        /*f944*/ 	.word	0xffffffff


	//   ....[93]....
        /*f948*/ 	.word	0xffffffff


	//   ....[94]....
        /*f94c*/ 	.word	0xffffffff


	//   ....[95]....
        /*f950*/ 	.word	0xffffffff


	//   ....[96]....
        /*f954*/ 	.word	0xffffffff


	//   ....[97]....
        /*f958*/ 	.word	0xffffffff


	//   ....[98]....
        /*f95c*/ 	.word	0xffffffff


	//   ....[99]....
        /*f960*/ 	.word	0xffffffff


	//   ....[100]....
        /*f964*/ 	.word	0xffffffff


	//   ....[101]....
        /*f968*/ 	.word	0xffffffff


	//   ....[102]....
        /*f96c*/ 	.word	0xffffffff


	//   ....[103]....
        /*f970*/ 	.word	0xffffffff


	//   ....[104]....
        /*f974*/ 	.word	0xffffffff


	//   ....[105]....
        /*f978*/ 	.word	0xffffffff


	//   ....[106]....
        /*f97c*/ 	.word	0xffffffff


	//   ....[107]....
        /*f980*/ 	.word	0xffffffff


	//   ....[108]....
        /*f984*/ 	.word	0xffffffff


	//   ....[109]....
        /*f988*/ 	.word	0xffffffff


	//   ....[110]....
        /*f98c*/ 	.word	0xffffffff


	//   ....[111]....
        /*f990*/ 	.word	0xffffffff


	//   ....[112]....
        /*f994*/ 	.word	0xffffffff


	//   ....[113]....
        /*f998*/ 	.word	0xffffffff


	//   ....[114]....
        /*f99c*/ 	.word	0xffffffff


	//   ....[115]....
        /*f9a0*/ 	.word	0xffffffff


	//   ....[116]....
        /*f9a4*/ 	.word	0xffffffff


	//   ....[117]....
        /*f9a8*/ 	.word	0xffffffff


	//   ....[118]....
        /*f9ac*/ 	.word	0xffffffff


	//   ....[119]....
        /*f9b0*/ 	.word	0xffffffff


	//   ....[120]....
        /*f9b4*/ 	.word	0xffffffff


	//   ....[121]....
        /*f9b8*/ 	.word	0xffffffff


	//   ....[122]....
        /*f9bc*/ 	.word	0xffffffff


	//   ....[123]....
        /*f9c0*/ 	.word	0xffffffff


	//   ....[124]....
        /*f9c4*/ 	.word	0xffffffff


	//   ....[125]....
        /*f9c8*/ 	.word	0xffffffff


	//   ....[126]....
        /*f9cc*/ 	.word	0xffffffff


	//   ....[127]....
        /*f9d0*/ 	.word	0xffffffff


	//   ....[128]....
        /*f9d4*/ 	.word	0xffffffff


	//   ....[129]....
        /*f9d8*/ 	.word	0xffffffff


	//   ....[130]....
        /*f9dc*/ 	.word	0xffffffff


	//   ....[131]....
        /*f9e0*/ 	.word	0xffffffff


	//   ....[132]....
        /*f9e4*/ 	.word	0xffffffff


	//   ....[133]....
        /*f9e8*/ 	.word	0xffffffff


	//   ....[134]....
        /*f9ec*/ 	.word	0xffffffff


	//   ....[135]....
        /*f9f0*/ 	.word	0xffffffff


	//   ....[136]....
        /*f9f4*/ 	.word	0xffffffff


	//   ....[137]....
        /*f9f8*/ 	.word	0xffffffff


	//   ....[138]....
        /*f9fc*/ 	.word	0xffffffff


	//   ....[139]....
        /*fa00*/ 	.word	0xffffffff


	//   ....[140]....
        /*fa04*/ 	.word	0xffffffff


	//   ....[141]....
        /*fa08*/ 	.word	0xffffffff


	//   ....[142]....
        /*fa0c*/ 	.word	0xffffffff


	//   ....[143]....
        /*fa10*/ 	.word	0xffffffff


	//   ....[144]....
        /*fa14*/ 	.word	0xffffffff


	//   ....[145]....
        /*fa18*/ 	.word	0xffffffff


	//   ....[146]....
        /*fa1c*/ 	.word	0xffffffff


	//   ....[147]....
        /*fa20*/ 	.word	0xffffffff


	//   ....[148]....
        /*fa24*/ 	.word	0xffffffff


	//   ....[149]....
        /*fa28*/ 	.word	0xffffffff


	//   ....[150]....
        /*fa2c*/ 	.word	0xffffffff


	//   ....[151]....
        /*fa30*/ 	.word	0xffffffff


	//   ....[152]....
        /*fa34*/ 	.word	0xffffffff


	//   ....[153]....
        /*fa38*/ 	.word	0xffffffff


	//   ....[154]....
        /*fa3c*/ 	.word	0xffffffff


	//   ....[155]....
        /*fa40*/ 	.word	0xffffffff


	//   ....[156]....
        /*fa44*/ 	.word	0xffffffff


	//   ....[157]....
        /*fa48*/ 	.word	0xffffffff


	//   ....[158]....
        /*fa4c*/ 	.word	0xffffffff


	//   ....[159]....
        /*fa50*/ 	.word	0xffffffff


	//   ....[160]....
        /*fa54*/ 	.word	0xffffffff


	//   ....[161]....
        /*fa58*/ 	.word	0xffffffff


	//   ....[162]....
        /*fa5c*/ 	.word	0xffffffff


	//   ....[163]....
        /*fa60*/ 	.word	0xffffffff


	//   ....[164]....
        /*fa64*/ 	.word	0xffffffff


	//   ....[165]....
        /*fa68*/ 	.word	0xffffffff


	//   ....[166]....
        /*fa6c*/ 	.word	0xffffffff


	//   ....[167]....
        /*fa70*/ 	.word	0xffffffff


	//   ....[168]....
        /*fa74*/ 	.word	0xffffffff


	//   ....[169]....
        /*fa78*/ 	.word	0xffffffff


	//   ....[170]....
        /*fa7c*/ 	.word	0xffffffff


	//   ....[171]....
        /*fa80*/ 	.word	0xffffffff


	//   ....[172]....
        /*fa84*/ 	.word	0xffffffff


	//   ....[173]....
        /*fa88*/ 	.word	0xffffffff


	//   ....[174]....
        /*fa8c*/ 	.word	0xffffffff


	//   ....[175]....
        /*fa90*/ 	.word	0xffffffff


	//   ....[176]....
        /*fa94*/ 	.word	0xffffffff


	//   ....[177]....
        /*fa98*/ 	.word	0xffffffff


	//   ....[178]....
        /*fa9c*/ 	.word	0xffffffff


	//   ....[179]....
        /*faa0*/ 	.word	0xffffffff


	//   ....[180]....
        /*faa4*/ 	.word	0xffffffff


	//   ....[181]....
        /*faa8*/ 	.word	0xffffffff


	//   ....[182]....
        /*faac*/ 	.word	0xffffffff


	//   ....[183]....
        /*fab0*/ 	.word	0xffffffff


	//   ....[184]....
        /*fab4*/ 	.word	0xffffffff


	//   ....[185]....
        /*fab8*/ 	.word	0xffffffff


	//   ....[186]....
        /*fabc*/ 	.word	0xffffffff


	//   ....[187]....
        /*fac0*/ 	.word	0xffffffff


	//   ....[188]....
        /*fac4*/ 	.word	0xffffffff


	//   ....[189]....
        /*fac8*/ 	.word	0xffffffff


	//   ....[190]....
        /*facc*/ 	.word	0xffffffff


	//   ....[191]....
        /*fad0*/ 	.word	0xffffffff


	//   ....[192]....
        /*fad4*/ 	.word	0xffffffff


	//   ....[193]....
        /*fad8*/ 	.word	0xffffffff


	//   ....[194]....
        /*fadc*/ 	.word	0xffffffff


	//   ....[195]....
        /*fae0*/ 	.word	0xffffffff


	//   ....[196]....
        /*fae4*/ 	.word	0xffffffff


	//   ....[197]....
        /*fae8*/ 	.word	0xffffffff


	//   ....[198]....
        /*faec*/ 	.word	0xffffffff


	//   ....[199]....
        /*faf0*/ 	.word	0xffffffff


	//   ....[200]....
        /*faf4*/ 	.word	0xffffffff


	//   ....[201]....
        /*faf8*/ 	.word	0xffffffff


	//   ....[202]....
        /*fafc*/ 	.word	0xffffffff


	//   ....[203]....
        /*fb00*/ 	.word	0xffffffff


	//   ....[204]....
        /*fb04*/ 	.word	0xffffffff


	//   ....[205]....
        /*fb08*/ 	.word	0xffffffff


	//   ....[206]....
        /*fb0c*/ 	.word	0xffffffff


	//   ....[207]....
        /*fb10*/ 	.word	0xffffffff


	//   ....[208]....
        /*fb14*/ 	.word	0xffffffff


	//   ....[209]....
        /*fb18*/ 	.word	0xffffffff


	//   ....[210]....
        /*fb1c*/ 	.word	0xffffffff


	//   ....[211]....
        /*fb20*/ 	.word	0xffffffff


	//   ....[212]....
        /*fb24*/ 	.word	0xffffffff


	//   ....[213]....
        /*fb28*/ 	.word	0xffffffff


	//   ....[214]....
        /*fb2c*/ 	.word	0xffffffff


	//   ....[215]....
        /*fb30*/ 	.word	0xffffffff


	//   ....[216]....
        /*fb34*/ 	.word	0xffffffff


	//   ....[217]....
        /*fb38*/ 	.word	0xffffffff


	//   ....[218]....
        /*fb3c*/ 	.word	0xffffffff


	//   ....[219]....
        /*fb40*/ 	.word	0xffffffff


	//   ....[220]....
        /*fb44*/ 	.word	0xffffffff


	//   ....[221]....
        /*fb48*/ 	.word	0xffffffff


	//   ....[222]....
        /*fb4c*/ 	.word	0xffffffff


	//   ....[223]....
        /*fb50*/ 	.word	0xffffffff


	//   ....[224]....
        /*fb54*/ 	.word	0xffffffff


	//   ....[225]....
        /*fb58*/ 	.word	0xffffffff


	//   ....[226]....
        /*fb5c*/ 	.word	0xffffffff


	//   ....[227]....
        /*fb60*/ 	.word	0xffffffff


	//   ....[228]....
        /*fb64*/ 	.word	0xffffffff


	//   ....[229]....
        /*fb68*/ 	.word	0xffffffff


	//   ....[230]....
        /*fb6c*/ 	.word	0xffffffff


	//   ....[231]....
        /*fb70*/ 	.word	0xffffffff


	//   ....[232]....
        /*fb74*/ 	.word	0xffffffff


	//   ....[233]....
        /*fb78*/ 	.word	0xffffffff


	//   ....[234]....
        /*fb7c*/ 	.word	0xffffffff


	//   ....[235]....
        /*fb80*/ 	.word	0xffffffff


	//   ....[236]....
        /*fb84*/ 	.word	0xffffffff


	//   ....[237]....
        /*fb88*/ 	.word	0xffffffff


	//   ....[238]....
        /*fb8c*/ 	.word	0xffffffff


	//   ....[239]....
        /*fb90*/ 	.word	0xffffffff


	//   ....[240]....
        /*fb94*/ 	.word	0xffffffff


	//   ....[241]....
        /*fb98*/ 	.word	0xffffffff


	//   ....[242]....
        /*fb9c*/ 	.word	0xffffffff


	//   ....[243]....
        /*fba0*/ 	.word	0xffffffff


	//   ....[244]....
        /*fba4*/ 	.word	0xffffffff


	//   ....[245]....
        /*fba8*/ 	.word	0xffffffff


	//   ....[246]....
        /*fbac*/ 	.word	0xffffffff


	//   ....[247]....
        /*fbb0*/ 	.word	0xffffffff


	//   ....[248]....
        /*fbb4*/ 	.word	0xffffffff


	//   ....[249]....
        /*fbb8*/ 	.word	0xffffffff


	//   ....[250]....
        /*fbbc*/ 	.word	0xffffffff


	//   ....[251]....
        /*fbc0*/ 	.word	0xffffffff


	//   ....[252]....
        /*fbc4*/ 	.word	0xffffffff


	//   ....[253]....
        /*fbc8*/ 	.word	0xffffffff


	//   ....[254]....
        /*fbcc*/ 	.word	0xffffffff


	//   ....[255]....
        /*fbd0*/ 	.word	0xffffffff


	//   ....[0]....
        /*fbd4*/ 	.word	0xffffffff


	//   ....[1]....
        /*fbd8*/ 	.word	0xffffffff


	//   ....[2]....
        /*fbdc*/ 	.word	0xffffffff


	//   ....[3]....
        /*fbe0*/ 	.word	0xffffffff


	//   ....[4]....
        /*fbe4*/ 	.word	0xffffffff


	//   ....[5]....
        /*fbe8*/ 	.word	0xffffffff


	//   ....[6]....
        /*fbec*/ 	.word	0xffffffff


	//   ....[7]....
        /*fbf0*/ 	.word	0xffffffff


	//   ....[8]....
        /*fbf4*/ 	.word	0xffffffff


	//   ....[9]....
        /*fbf8*/ 	.word	0xffffffff


	//   ....[10]....
        /*fbfc*/ 	.word	0xffffffff


	//   ....[11]....
        /*fc00*/ 	.word	0xffffffff


	//   ....[12]....
        /*fc04*/ 	.word	0xffffffff


	//   ....[13]....
        /*fc08*/ 	.word	0xffffffff


	//   ....[14]....
        /*fc0c*/ 	.word	0xffffffff


	//   ....[15]....
        /*fc10*/ 	.word	0xffffffff


	//   ....[16]....
        /*fc14*/ 	.word	0xffffffff


	//   ....[17]....
        /*fc18*/ 	.word	0xffffffff


	//   ....[18]....
        /*fc1c*/ 	.word	0xffffffff


	//   ....[19]....
        /*fc20*/ 	.word	0xffffffff


	//   ....[20]....
        /*fc24*/ 	.word	0xffffffff


	//   ....[21]....
        /*fc28*/ 	.word	0xffffffff


	//   ....[22]....
        /*fc2c*/ 	.word	0xffffffff


	//   ....[23]....
        /*fc30*/ 	.word	0xffffffff


	//   ....[24]....
        /*fc34*/ 	.word	0xffffffff


	//   ....[25]....
        /*fc38*/ 	.word	0xffffffff


	//   ....[26]....
        /*fc3c*/ 	.word	0xffffffff


	//   ....[27]....
        /*fc40*/ 	.word	0xffffffff


	//   ....[28]....
        /*fc44*/ 	.word	0xffffffff


	//   ....[29]....
        /*fc48*/ 	.word	0xffffffff


	//   ....[30]....
        /*fc4c*/ 	.word	0xffffffff


	//   ....[31]....
        /*fc50*/ 	.word	0xffffffff


	//   ....[32]....
        /*fc54*/ 	.word	0xffffffff


	//   ....[33]....
        /*fc58*/ 	.word	0xffffffff


	//   ....[34]....
        /*fc5c*/ 	.word	0xffffffff


	//   ....[35]....
        /*fc60*/ 	.word	0xffffffff


	//   ....[36]....
        /*fc64*/ 	.word	0xffffffff


	//   ....[37]....
        /*fc68*/ 	.word	0xffffffff


	//   ....[38]....
        /*fc6c*/ 	.word	0xffffffff


	//   ....[39]....
        /*fc70*/ 	.word	0xffffffff


	//   ....[40]....
        /*fc74*/ 	.word	0xffffffff


	//   ....[41]....
        /*fc78*/ 	.word	0xffffffff


	//   ....[42]....
        /*fc7c*/ 	.word	0xffffffff


	//   ....[43]....
        /*fc80*/ 	.word	0xffffffff


	//   ....[44]....
        /*fc84*/ 	.word	0xffffffff


	//   ....[45]....
        /*fc88*/ 	.word	0xffffffff


	//   ....[46]....
        /*fc8c*/ 	.word	0xffffffff


	//   ....[47]....
        /*fc90*/ 	.word	0xffffffff


	//   ....[48]....
        /*fc94*/ 	.word	0xffffffff


	//   ....[49]....
        /*fc98*/ 	.word	0xffffffff


	//   ....[50]....
        /*fc9c*/ 	.word	0xffffffff


	//   ....[51]....
        /*fca0*/ 	.word	0xffffffff


	//   ....[52]....
        /*fca4*/ 	.word	0xffffffff


	//   ....[53]....
        /*fca8*/ 	.word	0xffffffff


	//   ....[54]....
        /*fcac*/ 	.word	0xffffffff


	//   ....[55]....
        /*fcb0*/ 	.word	0xffffffff


	//   ....[56]....
        /*fcb4*/ 	.word	0xffffffff


	//   ....[57]....
        /*fcb8*/ 	.word	0xffffffff


	//   ....[58]....
        /*fcbc*/ 	.word	0xffffffff


	//   ....[59]....
        /*fcc0*/ 	.word	0xffffffff


	//   ....[60]....
        /*fcc4*/ 	.word	0xffffffff


	//   ....[61]....
        /*fcc8*/ 	.word	0xffffffff


	//   ....[62]....
        /*fccc*/ 	.word	0xffffffff


	//   ....[63]....
        /*fcd0*/ 	.word	0xffffffff


	//   ....[64]....
        /*fcd4*/ 	.word	0xffffffff


	//   ....[65]....
        /*fcd8*/ 	.word	0xffffffff


	//   ....[66]....
        /*fcdc*/ 	.word	0xffffffff


	//   ....[67]....
        /*fce0*/ 	.word	0xffffffff


	//   ....[68]....
        /*fce4*/ 	.word	0xffffffff


	//   ....[69]....
        /*fce8*/ 	.word	0xffffffff


	//   ....[70]....
        /*fcec*/ 	.word	0xffffffff


	//   ....[71]....
        /*fcf0*/ 	.word	0xffffffff


	//   ....[72]....
        /*fcf4*/ 	.word	0xffffffff


	//   ....[73]....
        /*fcf8*/ 	.word	0xffffffff


	//   ....[74]....
        /*fcfc*/ 	.word	0xffffffff


	//   ....[75]....
        /*fd00*/ 	.word	0xffffffff


	//   ....[76]....
        /*fd04*/ 	.word	0xffffffff


	//   ....[77]....
        /*fd08*/ 	.word	0xffffffff


	//   ....[78]....
        /*fd0c*/ 	.word	0xffffffff


	//   ....[79]....
        /*fd10*/ 	.word	0xffffffff


	//   ....[80]....
        /*fd14*/ 	.word	0xffffffff


	//   ....[81]....
        /*fd18*/ 	.word	0xffffffff


	//   ....[82]....
        /*fd1c*/ 	.word	0xffffffff


	//   ....[83]....
        /*fd20*/ 	.word	0xffffffff


	//   ....[84]....
        /*fd24*/ 	.word	0xffffffff


	//   ....[85]....
        /*fd28*/ 	.word	0xffffffff


	//   ....[86]....
        /*fd2c*/ 	.word	0xffffffff


	//   ....[87]....
        /*fd30*/ 	.word	0xffffffff


	//   ....[88]....
        /*fd34*/ 	.word	0xffffffff


	//   ....[89]....
        /*fd38*/ 	.word	0xffffffff


	//   ....[90]....
        /*fd3c*/ 	.word	0xffffffff


	//   ....[91]....
        /*fd40*/ 	.word	0xffffffff


	//   ....[92]....
        /*fd44*/ 	.word	0xffffffff


	//   ....[93]....
        /*fd48*/ 	.word	0xffffffff


	//   ....[94]....
        /*fd4c*/ 	.word	0xffffffff


	//   ....[95]....
        /*fd50*/ 	.word	0xffffffff


	//   ....[96]....
        /*fd54*/ 	.word	0xffffffff


	//   ....[97]....
        /*fd58*/ 	.word	0xffffffff


	//   ....[98]....
        /*fd5c*/ 	.word	0xffffffff


	//   ....[99]....
        /*fd60*/ 	.word	0xffffffff


	//   ....[100]....
        /*fd64*/ 	.word	0xffffffff


	//   ....[101]....
        /*fd68*/ 	.word	0xffffffff


	//   ....[102]....
        /*fd6c*/ 	.word	0xffffffff


	//   ....[103]....
        /*fd70*/ 	.word	0xffffffff


	//   ....[104]....
        /*fd74*/ 	.word	0xffffffff


	//   ....[105]....
        /*fd78*/ 	.word	0xffffffff


	//   ....[106]....
        /*fd7c*/ 	.word	0xffffffff


	//   ....[107]....
        /*fd80*/ 	.word	0xffffffff


	//   ....[108]....
        /*fd84*/ 	.word	0xffffffff


	//   ....[109]....
        /*fd88*/ 	.word	0xffffffff


	//   ....[110]....
        /*fd8c*/ 	.word	0xffffffff


	//   ....[111]....
        /*fd90*/ 	.word	0xffffffff


	//   ....[112]....
        /*fd94*/ 	.word	0xffffffff


	//   ....[113]....
        /*fd98*/ 	.word	0xffffffff


	//   ....[114]....
        /*fd9c*/ 	.word	0xffffffff


	//   ....[115]....
        /*fda0*/ 	.word	0xffffffff


	//   ....[116]....
        /*fda4*/ 	.word	0xffffffff


	//   ....[117]....
        /*fda8*/ 	.word	0xffffffff


	//   ....[118]....
        /*fdac*/ 	.word	0xffffffff


	//   ....[119]....
        /*fdb0*/ 	.word	0xffffffff


	//   ....[120]....
        /*fdb4*/ 	.word	0xffffffff


	//   ....[121]....
        /*fdb8*/ 	.word	0xffffffff


	//   ....[122]....
        /*fdbc*/ 	.word	0xffffffff


	//   ....[123]....
        /*fdc0*/ 	.word	0xffffffff


	//   ....[124]....
        /*fdc4*/ 	.word	0xffffffff


	//   ....[125]....
        /*fdc8*/ 	.word	0xffffffff


	//   ....[126]....
        /*fdcc*/ 	.word	0xffffffff


	//   ....[127]....
        /*fdd0*/ 	.word	0xffffffff


	//   ....[128]....
        /*fdd4*/ 	.word	0xffffffff


	//   ....[129]....
        /*fdd8*/ 	.word	0xffffffff


	//   ....[130]....
        /*fddc*/ 	.word	0xffffffff


	//   ....[131]....
        /*fde0*/ 	.word	0xffffffff


	//   ....[132]....
        /*fde4*/ 	.word	0xffffffff


	//   ....[133]....
        /*fde8*/ 	.word	0xffffffff


	//   ....[134]....
        /*fdec*/ 	.word	0xffffffff


	//   ....[135]....
        /*fdf0*/ 	.word	0xffffffff


	//   ....[136]....
        /*fdf4*/ 	.word	0xffffffff


	//   ....[137]....
        /*fdf8*/ 	.word	0xffffffff


	//   ....[138]....
        /*fdfc*/ 	.word	0xffffffff


	//   ....[139]....
        /*fe00*/ 	.word	0xffffffff


	//   ....[140]....
        /*fe04*/ 	.word	0xffffffff


	//   ....[141]....
        /*fe08*/ 	.word	0xffffffff


	//   ....[142]....
        /*fe0c*/ 	.word	0xffffffff


	//   ....[143]....
        /*fe10*/ 	.word	0xffffffff


	//   ....[144]....
        /*fe14*/ 	.word	0xffffffff


	//   ....[145]....
        /*fe18*/ 	.word	0xffffffff


	//   ....[146]....
        /*fe1c*/ 	.word	0xffffffff


	//   ....[147]....
        /*fe20*/ 	.word	0xffffffff


	//   ....[148]....
        /*fe24*/ 	.word	0xffffffff


	//   ....[149]....
        /*fe28*/ 	.word	0xffffffff


	//   ....[150]....
        /*fe2c*/ 	.word	0xffffffff


	//   ....[151]....
        /*fe30*/ 	.word	0xffffffff


	//   ....[152]....
        /*fe34*/ 	.word	0xffffffff


	//   ....[153]....
        /*fe38*/ 	.word	0xffffffff


	//   ....[154]....
        /*fe3c*/ 	.word	0xffffffff


	//   ....[155]....
        /*fe40*/ 	.word	0xffffffff


	//   ....[156]....
        /*fe44*/ 	.word	0xffffffff


	//   ....[157]....
        /*fe48*/ 	.word	0xffffffff


	//   ....[158]....
        /*fe4c*/ 	.word	0xffffffff


	//   ....[159]....
        /*fe50*/ 	.word	0xffffffff


	//   ....[160]....
        /*fe54*/ 	.word	0xffffffff


	//   ....[161]....
        /*fe58*/ 	.word	0xffffffff


	//   ....[162]....
        /*fe5c*/ 	.word	0xffffffff


	//   ....[163]....
        /*fe60*/ 	.word	0xffffffff


	//   ....[164]....
        /*fe64*/ 	.word	0xffffffff


	//   ....[165]....
        /*fe68*/ 	.word	0xffffffff


	//   ....[166]....
        /*fe6c*/ 	.word	0xffffffff


	//   ....[167]....
        /*fe70*/ 	.word	0xffffffff


	//   ....[168]....
        /*fe74*/ 	.word	0xffffffff


	//   ....[169]....
        /*fe78*/ 	.word	0xffffffff


	//   ....[170]....
        /*fe7c*/ 	.word	0xffffffff


	//   ....[171]....
        /*fe80*/ 	.word	0xffffffff


	//   ....[172]....
        /*fe84*/ 	.word	0xffffffff


	//   ....[173]....
        /*fe88*/ 	.word	0xffffffff


	//   ....[174]....
        /*fe8c*/ 	.word	0xffffffff


	//   ....[175]....
        /*fe90*/ 	.word	0xffffffff


	//   ....[176]....
        /*fe94*/ 	.word	0xffffffff


	//   ....[177]....
        /*fe98*/ 	.word	0xffffffff


	//   ....[178]....
        /*fe9c*/ 	.word	0xffffffff


	//   ....[179]....
        /*fea0*/ 	.word	0xffffffff


	//   ....[180]....
        /*fea4*/ 	.word	0xffffffff


	//   ....[181]....
        /*fea8*/ 	.word	0xffffffff


	//   ....[182]....
        /*feac*/ 	.word	0xffffffff


	//   ....[183]....
        /*feb0*/ 	.word	0xffffffff


	//   ....[184]....
        /*feb4*/ 	.word	0xffffffff


	//   ....[185]....
        /*feb8*/ 	.word	0xffffffff


	//   ....[186]....
        /*febc*/ 	.word	0xffffffff


	//   ....[187]....
        /*fec0*/ 	.word	0xffffffff


	//   ....[188]....
        /*fec4*/ 	.word	0xffffffff


	//   ....[189]....
        /*fec8*/ 	.word	0xffffffff


	//   ....[190]....
        /*fecc*/ 	.word	0xffffffff


	//   ....[191]....
        /*fed0*/ 	.word	0xffffffff


	//   ....[192]....
        /*fed4*/ 	.word	0xffffffff


	//   ....[193]....
        /*fed8*/ 	.word	0xffffffff


	//   ....[194]....
        /*fedc*/ 	.word	0xffffffff


	//   ....[195]....
        /*fee0*/ 	.word	0xffffffff


	//   ....[196]....
        /*fee4*/ 	.word	0xffffffff


	//   ....[197]....
        /*fee8*/ 	.word	0xffffffff


	//   ....[198]....
        /*feec*/ 	.word	0xffffffff


	//   ....[199]....
        /*fef0*/ 	.word	0xffffffff


	//   ....[200]....
        /*fef4*/ 	.word	0xffffffff


	//   ....[201]....
        /*fef8*/ 	.word	0xffffffff


	//   ....[202]....
        /*fefc*/ 	.word	0xffffffff


	//   ....[203]....
        /*ff00*/ 	.word	0xffffffff


	//   ....[204]....
        /*ff04*/ 	.word	0xffffffff


	//   ....[205]....
        /*ff08*/ 	.word	0xffffffff


	//   ....[206]....
        /*ff0c*/ 	.word	0xffffffff


	//   ....[207]....
        /*ff10*/ 	.word	0xffffffff


	//   ....[208]....
        /*ff14*/ 	.word	0xffffffff


	//   ....[209]....
        /*ff18*/ 	.word	0xffffffff


	//   ....[210]....
        /*ff1c*/ 	.word	0xffffffff


	//   ....[211]....
        /*ff20*/ 	.word	0xffffffff


	//   ....[212]....
        /*ff24*/ 	.word	0xffffffff


	//   ....[213]....
        /*ff28*/ 	.word	0xffffffff


	//   ....[214]....
        /*ff2c*/ 	.word	0xffffffff


	//   ....[215]....
        /*ff30*/ 	.word	0xffffffff


	//   ....[216]....
        /*ff34*/ 	.word	0xffffffff


	//   ....[217]....
        /*ff38*/ 	.word	0xffffffff


	//   ....[218]....
        /*ff3c*/ 	.word	0xffffffff


	//   ....[219]....
        /*ff40*/ 	.word	0xffffffff


	//   ....[220]....
        /*ff44*/ 	.word	0xffffffff


	//   ....[221]....
        /*ff48*/ 	.word	0xffffffff


	//   ....[222]....
        /*ff4c*/ 	.word	0xffffffff


	//   ....[223]....
        /*ff50*/ 	.word	0xffffffff


	//   ....[224]....
        /*ff54*/ 	.word	0xffffffff


	//   ....[225]....
        /*ff58*/ 	.word	0xffffffff


	//   ....[226]....
        /*ff5c*/ 	.word	0xffffffff


	//   ....[227]....
        /*ff60*/ 	.word	0xffffffff


	//   ....[228]....
        /*ff64*/ 	.word	0xffffffff


	//   ....[229]....
        /*ff68*/ 	.word	0xffffffff


	//   ....[230]....
        /*ff6c*/ 	.word	0xffffffff


	//   ....[231]....
        /*ff70*/ 	.word	0xffffffff


	//   ....[232]....
        /*ff74*/ 	.word	0xffffffff


	//   ....[233]....
        /*ff78*/ 	.word	0xffffffff


	//   ....[234]....
        /*ff7c*/ 	.word	0xffffffff


	//   ....[235]....
        /*ff80*/ 	.word	0xffffffff


	//   ....[236]....
        /*ff84*/ 	.word	0xffffffff


	//   ....[237]....
        /*ff88*/ 	.word	0xffffffff


	//   ....[238]....
        /*ff8c*/ 	.word	0xffffffff


	//   ....[239]....
        /*ff90*/ 	.word	0xffffffff


	//   ....[240]....
        /*ff94*/ 	.word	0xffffffff


	//   ....[241]....
        /*ff98*/ 	.word	0xffffffff


	//   ....[242]....
        /*ff9c*/ 	.word	0xffffffff


	//   ....[243]....
        /*ffa0*/ 	.word	0xffffffff


	//   ....[244]....
        /*ffa4*/ 	.word	0xffffffff


	//   ....[245]....
        /*ffa8*/ 	.word	0xffffffff


	//   ....[246]....
        /*ffac*/ 	.word	0xffffffff


	//   ....[247]....
        /*ffb0*/ 	.word	0xffffffff


	//   ....[248]....
        /*ffb4*/ 	.word	0xffffffff


	//   ....[249]....
        /*ffb8*/ 	.word	0xffffffff


	//   ....[250]....
        /*ffbc*/ 	.word	0xffffffff


	//   ....[251]....
        /*ffc0*/ 	.word	0xffffffff


	//   ....[252]....
        /*ffc4*/ 	.word	0xffffffff


	//   ....[253]....
        /*ffc8*/ 	.word	0xffffffff


	//   ....[254]....
        /*ffcc*/ 	.word	0xffffffff


	//   ....[255]....
        /*ffd0*/ 	.word	0xffffffff


	//   ....[0]....
        /*ffd4*/ 	.word	0xffffffff


	//   ....[1]....
        /*ffd8*/ 	.word	0xffffffff


	//   ....[2]....
        /*ffdc*/ 	.word	0xffffffff


	//   ....[3]....
        /*ffe0*/ 	.word	0xffffffff


	//   ....[4]....
        /*ffe4*/ 	.word	0xffffffff


	//   ....[5]....
        /*ffe8*/ 	.word	0xffffffff


	//   ....[6]....
        /*ffec*/ 	.word	0xffffffff


	//   ....[7]....
        /*fff0*/ 	.word	0xffffffff


	//   ....[8]....
        /*fff4*/ 	.word	0xffffffff


	//   ....[9]....
        /*fff8*/ 	.word	0xffffffff


	//   ....[10]....
        /*fffc*/ 	.word	0xffffffff


	//   ....[11]....
        /*10000*/ 	.word	0xffffffff


	//   ....[12]....
        /*10004*/ 	.word	0xffffffff


	//   ....[13]....
        /*10008*/ 	.word	0xffffffff


	//   ....[14]....
        /*1000c*/ 	.word	0xffffffff


	//   ....[15]....
        /*10010*/ 	.word	0xffffffff


	//   ....[16]....
        /*10014*/ 	.word	0xffffffff


	//   ....[17]....
        /*10018*/ 	.word	0xffffffff


	//   ....[18]....
        /*1001c*/ 	.word	0xffffffff


	//   ....[19]....
        /*10020*/ 	.word	0xffffffff


	//   ....[20]....
        /*10024*/ 	.word	0xffffffff


	//   ....[21]....
        /*10028*/ 	.word	0xffffffff


	//   ....[22]....
        /*1002c*/ 	.word	0xffffffff


	//   ....[23]....
        /*10030*/ 	.word	0xffffffff


	//   ....[24]....
        /*10034*/ 	.word	0xffffffff


	//   ....[25]....
        /*10038*/ 	.word	0xffffffff


	//   ....[26]....
        /*1003c*/ 	.word	0xffffffff


	//   ....[27]....
        /*10040*/ 	.word	0xffffffff


	//   ....[28]....
        /*10044*/ 	.word	0xffffffff


	//   ....[29]....
        /*10048*/ 	.word	0xffffffff


	//   ....[30]....
        /*1004c*/ 	.word	0xffffffff


	//   ....[31]....
        /*10050*/ 	.word	0xffffffff


	//   ....[32]....
        /*10054*/ 	.word	0xffffffff


	//   ....[33]....
        /*10058*/ 	.word	0xffffffff


	//   ....[34]....
        /*1005c*/ 	.word	0xffffffff


	//   ....[35]....
        /*10060*/ 	.word	0xffffffff


	//   ....[36]....
        /*10064*/ 	.word	0xffffffff


	//   ....[37]....
        /*10068*/ 	.word	0xffffffff


	//   ....[38]....
        /*1006c*/ 	.word	0xffffffff


	//   ....[39]....
        /*10070*/ 	.word	0xffffffff


	//   ....[40]....
        /*10074*/ 	.word	0xffffffff


	//   ....[41]....
        /*10078*/ 	.word	0xffffffff


	//   ....[42]....
        /*1007c*/ 	.word	0xffffffff


	//   ....[43]....
        /*10080*/ 	.word	0xffffffff


	//   ....[44]....
        /*10084*/ 	.word	0xffffffff


	//   ....[45]....
        /*10088*/ 	.word	0xffffffff


	//   ....[46]....
        /*1008c*/ 	.word	0xffffffff


	//   ....[47]....
        /*10090*/ 	.word	0xffffffff


	//   ....[48]....
        /*10094*/ 	.word	0xffffffff


	//   ....[49]....
        /*10098*/ 	.word	0xffffffff


	//   ....[50]....
        /*1009c*/ 	.word	0xffffffff


	//   ....[51]....
        /*100a0*/ 	.word	0xffffffff


	//   ....[52]....
        /*100a4*/ 	.word	0xffffffff


	//   ....[53]....
        /*100a8*/ 	.word	0xffffffff


	//   ....[54]....
        /*100ac*/ 	.word	0xffffffff


	//   ....[55]....
        /*100b0*/ 	.word	0xffffffff


	//   ....[56]....
        /*100b4*/ 	.word	0xffffffff


	//   ....[57]....
        /*100b8*/ 	.word	0xffffffff


	//   ....[58]....
        /*100bc*/ 	.word	0xffffffff


	//   ....[59]....
        /*100c0*/ 	.word	0xffffffff


	//   ....[60]....
        /*100c4*/ 	.word	0xffffffff


	//   ....[61]....
        /*100c8*/ 	.word	0xffffffff


	//   ....[62]....
        /*100cc*/ 	.word	0xffffffff


	//   ....[63]....
        /*100d0*/ 	.word	0xffffffff


	//   ....[64]....
        /*100d4*/ 	.word	0xffffffff


	//   ....[65]....
        /*100d8*/ 	.word	0xffffffff


	//   ....[66]....
        /*100dc*/ 	.word	0xffffffff


	//   ....[67]....
        /*100e0*/ 	.word	0xffffffff


	//   ....[68]....
        /*100e4*/ 	.word	0xffffffff


	//   ....[69]....
        /*100e8*/ 	.word	0xffffffff


	//   ....[70]....
        /*100ec*/ 	.word	0xffffffff


	//   ....[71]....
        /*100f0*/ 	.word	0xffffffff


	//   ....[72]....
        /*100f4*/ 	.word	0xffffffff


	//   ....[73]....
        /*100f8*/ 	.word	0xffffffff


	//   ....[74]....
        /*100fc*/ 	.word	0xffffffff


	//   ....[75]....
        /*10100*/ 	.word	0xffffffff


	//   ....[76]....
        /*10104*/ 	.word	0xffffffff


	//   ....[77]....
        /*10108*/ 	.word	0xffffffff


	//   ....[78]....
        /*1010c*/ 	.word	0xffffffff


	//   ....[79]....
        /*10110*/ 	.word	0xffffffff


	//   ....[80]....
        /*10114*/ 	.word	0xffffffff


	//   ....[81]....
        /*10118*/ 	.word	0xffffffff


	//   ....[82]....
        /*1011c*/ 	.word	0xffffffff


	//   ....[83]....
        /*10120*/ 	.word	0xffffffff


	//   ....[84]....
        /*10124*/ 	.word	0xffffffff


	//   ....[85]....
        /*10128*/ 	.word	0xffffffff


	//   ....[86]....
        /*1012c*/ 	.word	0xffffffff


	//   ....[87]....
        /*10130*/ 	.word	0xffffffff


	//   ....[88]....
        /*10134*/ 	.word	0xffffffff


	//   ....[89]....
        /*10138*/ 	.word	0xffffffff


	//   ....[90]....
        /*1013c*/ 	.word	0xffffffff


	//   ....[91]....
        /*10140*/ 	.word	0xffffffff


	//   ....[92]....
        /*10144*/ 	.word	0xffffffff


	//   ....[93]....
        /*10148*/ 	.word	0xffffffff


	//   ....[94]....
        /*1014c*/ 	.word	0xffffffff


	//   ....[95]....
        /*10150*/ 	.word	0xffffffff


	//   ....[96]....
        /*10154*/ 	.word	0xffffffff


	//   ....[97]....
        /*10158*/ 	.word	0xffffffff


	//   ....[98]....
        /*1015c*/ 	.word	0xffffffff


	//   ....[99]....
        /*10160*/ 	.word	0xffffffff


	//   ....[100]....
        /*10164*/ 	.word	0xffffffff


	//   ....[101]....
        /*10168*/ 	.word	0xffffffff


	//   ....[102]....
        /*1016c*/ 	.word	0xffffffff


	//   ....[103]....
        /*10170*/ 	.word	0xffffffff


	//   ....[104]....
        /*10174*/ 	.word	0xffffffff


	//   ....[105]....
        /*10178*/ 	.word	0xffffffff


	//   ....[106]....
        /*1017c*/ 	.word	0xffffffff


	//   ....[107]....
        /*10180*/ 	.word	0xffffffff


	//   ....[108]....
        /*10184*/ 	.word	0xffffffff


	//   ....[109]....
        /*10188*/ 	.word	0xffffffff


	//   ....[110]....
        /*1018c*/ 	.word	0xffffffff


	//   ....[111]....
        /*10190*/ 	.word	0xffffffff


	//   ....[112]....
        /*10194*/ 	.word	0xffffffff


	//   ....[113]....
        /*10198*/ 	.word	0xffffffff


	//   ....[114]....
        /*1019c*/ 	.word	0xffffffff


	//   ....[115]....
        /*101a0*/ 	.word	0xffffffff


	//   ....[116]....
        /*101a4*/ 	.word	0xffffffff


	//   ....[117]....
        /*101a8*/ 	.word	0xffffffff


	//   ....[118]....
        /*101ac*/ 	.word	0xffffffff


	//   ....[119]....
        /*101b0*/ 	.word	0xffffffff


	//   ....[120]....
        /*101b4*/ 	.word	0xffffffff


	//   ....[121]....
        /*101b8*/ 	.word	0xffffffff


	//   ....[122]....
        /*101bc*/ 	.word	0xffffffff


	//   ....[123]....
        /*101c0*/ 	.word	0xffffffff


	//   ....[124]....
        /*101c4*/ 	.word	0xffffffff


	//   ....[125]....
        /*101c8*/ 	.word	0xffffffff


	//   ....[126]....
        /*101cc*/ 	.word	0xffffffff


	//   ....[127]....
        /*101d0*/ 	.word	0xffffffff


	//   ....[128]....
        /*101d4*/ 	.word	0xffffffff


	//   ....[129]....
        /*101d8*/ 	.word	0xffffffff


	//   ....[130]....
        /*101dc*/ 	.word	0xffffffff


	//   ....[131]....
        /*101e0*/ 	.word	0xffffffff


	//   ....[132]....
        /*101e4*/ 	.word	0xffffffff


	//   ....[133]....
        /*101e8*/ 	.word	0xffffffff


	//   ....[134]....
        /*101ec*/ 	.word	0xffffffff


	//   ....[135]....
        /*101f0*/ 	.word	0xffffffff


	//   ....[136]....
        /*101f4*/ 	.word	0xffffffff


	//   ....[137]....
        /*101f8*/ 	.word	0xffffffff


	//   ....[138]....
        /*101fc*/ 	.word	0xffffffff


	//   ....[139]....
        /*10200*/ 	.word	0xffffffff


	//   ....[140]....
        /*10204*/ 	.word	0xffffffff


	//   ....[141]....
        /*10208*/ 	.word	0xffffffff


	//   ....[142]....
        /*1020c*/ 	.word	0xffffffff


	//   ....[143]....
        /*10210*/ 	.word	0xffffffff


	//   ....[144]....
        /*10214*/ 	.word	0xffffffff


	//   ....[145]....
        /*10218*/ 	.word	0xffffffff


	//   ....[146]....
        /*1021c*/ 	.word	0xffffffff


	//   ....[147]....
        /*10220*/ 	.word	0xffffffff


	//   ....[148]....
        /*10224*/ 	.word	0xffffffff


	//   ....[149]....
        /*10228*/ 	.word	0xffffffff


	//   ....[150]....
        /*1022c*/ 	.word	0xffffffff


	//   ....[151]....
        /*10230*/ 	.word	0xffffffff


	//   ....[152]....
        /*10234*/ 	.word	0xffffffff


	//   ....[153]....
        /*10238*/ 	.word	0xffffffff


	//   ....[154]....
        /*1023c*/ 	.word	0xffffffff


	//   ....[155]....
        /*10240*/ 	.word	0xffffffff


	//   ....[156]....
        /*10244*/ 	.word	0xffffffff


	//   ....[157]....
        /*10248*/ 	.word	0xffffffff


	//   ....[158]....
        /*1024c*/ 	.word	0xffffffff


	//   ....[159]....
        /*10250*/ 	.word	0xffffffff


	//   ....[160]....
        /*10254*/ 	.word	0xffffffff


	//   ....[161]....
        /*10258*/ 	.word	0xffffffff


	//   ....[162]....
        /*1025c*/ 	.word	0xffffffff


	//   ....[163]....
        /*10260*/ 	.word	0xffffffff


	//   ....[164]....
        /*10264*/ 	.word	0xffffffff


	//   ....[165]....
        /*10268*/ 	.word	0xffffffff


	//   ....[166]....
        /*1026c*/ 	.word	0xffffffff


	//   ....[167]....
        /*10270*/ 	.word	0xffffffff


	//   ....[168]....
        /*10274*/ 	.word	0xffffffff


	//   ....[169]....
        /*10278*/ 	.word	0xffffffff


	//   ....[170]....
        /*1027c*/ 	.word	0xffffffff


	//   ....[171]....
        /*10280*/ 	.word	0xffffffff


	//   ....[172]....
        /*10284*/ 	.word	0xffffffff


	//   ....[173]....
        /*10288*/ 	.word	0xffffffff


	//   ....[174]....
        /*1028c*/ 	.word	0xffffffff


	//   ....[175]....
        /*10290*/ 	.word	0xffffffff


	//   ....[176]....
        /*10294*/ 	.word	0xffffffff


	//   ....[177]....
        /*10298*/ 	.word	0xffffffff


	//   ....[178]....
        /*1029c*/ 	.word	0xffffffff


	//   ....[179]....
        /*102a0*/ 	.word	0xffffffff


	//   ....[180]....
        /*102a4*/ 	.word	0xffffffff


	//   ....[181]....
        /*102a8*/ 	.word	0xffffffff


	//   ....[182]....
        /*102ac*/ 	.word	0xffffffff


	//   ....[183]....
        /*102b0*/ 	.word	0xffffffff


	//   ....[184]....
        /*102b4*/ 	.word	0xffffffff


	//   ....[185]....
        /*102b8*/ 	.word	0xffffffff


	//   ....[186]....
        /*102bc*/ 	.word	0xffffffff


	//   ....[187]....
        /*102c0*/ 	.word	0xffffffff


	//   ....[188]....
        /*102c4*/ 	.word	0xffffffff


	//   ....[189]....
        /*102c8*/ 	.word	0xffffffff


	//   ....[190]....
        /*102cc*/ 	.word	0xffffffff


	//   ....[191]....
        /*102d0*/ 	.word	0xffffffff


	//   ....[192]....
        /*102d4*/ 	.word	0xffffffff


	//   ....[193]....
        /*102d8*/ 	.word	0xffffffff


	//   ....[194]....
        /*102dc*/ 	.word	0xffffffff


	//   ....[195]....
        /*102e0*/ 	.word	0xffffffff


	//   ....[196]....
        /*102e4*/ 	.word	0xffffffff


	//   ....[197]....
        /*102e8*/ 	.word	0xffffffff


	//   ....[198]....
        /*102ec*/ 	.word	0xffffffff


	//   ....[199]....
        /*102f0*/ 	.word	0xffffffff


	//   ....[200]....
        /*102f4*/ 	.word	0xffffffff


	//   ....[201]....
        /*102f8*/ 	.word	0xffffffff


	//   ....[202]....
        /*102fc*/ 	.word	0xffffffff


	//   ....[203]....
        /*10300*/ 	.word	0xffffffff


	//   ....[204]....
        /*10304*/ 	.word	0xffffffff


	//   ....[205]....
        /*10308*/ 	.word	0xffffffff


	//   ....[206]....
        /*1030c*/ 	.word	0xffffffff


	//   ....[207]....
        /*10310*/ 	.word	0xffffffff


	//   ....[208]....
        /*10314*/ 	.word	0xffffffff


	//   ....[209]....
        /*10318*/ 	.word	0xffffffff


	//   ....[210]....
        /*1031c*/ 	.word	0xffffffff


	//   ....[211]....
        /*10320*/ 	.word	0xffffffff


	//   ....[212]....
        /*10324*/ 	.word	0xffffffff


	//   ....[213]....
        /*10328*/ 	.word	0xffffffff


	//   ....[214]....
        /*1032c*/ 	.word	0xffffffff


	//   ....[215]....
        /*10330*/ 	.word	0xffffffff


	//   ....[216]....
        /*10334*/ 	.word	0xffffffff


	//   ....[217]....
        /*10338*/ 	.word	0xffffffff


	//   ....[218]....
        /*1033c*/ 	.word	0xffffffff


	//   ....[219]....
        /*10340*/ 	.word	0xffffffff


	//   ....[220]....
        /*10344*/ 	.word	0xffffffff


	//   ....[221]....
        /*10348*/ 	.word	0xffffffff


	//   ....[222]....
        /*1034c*/ 	.word	0xffffffff


	//   ....[223]....
        /*10350*/ 	.word	0xffffffff


	//   ....[224]....
        /*10354*/ 	.word	0xffffffff


	//   ....[225]....
        /*10358*/ 	.word	0xffffffff


	//   ....[226]....
        /*1035c*/ 	.word	0xffffffff


	//   ....[227]....
        /*10360*/ 	.word	0xffffffff


	//   ....[228]....
        /*10364*/ 	.word	0xffffffff


	//   ....[229]....
        /*10368*/ 	.word	0xffffffff


	//   ....[230]....
        /*1036c*/ 	.word	0xffffffff


	//   ....[231]....
        /*10370*/ 	.word	0xffffffff


	//   ....[232]....
        /*10374*/ 	.word	0xffffffff


	//   ....[233]....
        /*10378*/ 	.word	0xffffffff


	//   ....[234]....
        /*1037c*/ 	.word	0xffffffff


	//   ....[235]....
        /*10380*/ 	.word	0xffffffff


	//   ....[236]....
        /*10384*/ 	.word	0xffffffff


	//   ....[237]....
        /*10388*/ 	.word	0xffffffff


	//   ....[238]....
        /*1038c*/ 	.word	0xffffffff


	//   ....[239]....
        /*10390*/ 	.word	0xffffffff


	//   ....[240]....
        /*10394*/ 	.word	0xffffffff


	//   ....[241]....
        /*10398*/ 	.word	0xffffffff


	//   ....[242]....
        /*1039c*/ 	.word	0xffffffff


	//   ....[243]....
        /*103a0*/ 	.word	0xffffffff


	//   ....[244]....
        /*103a4*/ 	.word	0xffffffff


	//   ....[245]....
        /*103a8*/ 	.word	0xffffffff


	//   ....[246]....
        /*103ac*/ 	.word	0xffffffff


	//   ....[247]....
        /*103b0*/ 	.word	0xffffffff


	//   ....[248]....
        /*103b4*/ 	.word	0xffffffff


	//   ....[249]....
        /*103b8*/ 	.word	0xffffffff


	//   ....[250]....
        /*103bc*/ 	.word	0xffffffff


	//   ....[251]....
        /*103c0*/ 	.word	0xffffffff


	//   ....[252]....
        /*103c4*/ 	.word	0xffffffff


	//   ....[253]....
        /*103c8*/ 	.word	0xffffffff


	//   ....[254]....
        /*103cc*/ 	.word	0xffffffff


	//   ....[255]....
        /*103d0*/ 	.word	0xffffffff


	//   ....[0]....
        /*103d4*/ 	.word	0xffffffff


	//   ....[1]....
        /*103d8*/ 	.word	0xffffffff


	//   ....[2]....
        /*103dc*/ 	.word	0xffffffff


	//   ....[3]....
        /*103e0*/ 	.word	0xffffffff


	//   ....[4]....
        /*103e4*/ 	.word	0xffffffff


	//   ....[5]....
        /*103e8*/ 	.word	0xffffffff


	//   ....[6]....
        /*103ec*/ 	.word	0xffffffff


	//   ....[7]....
        /*103f0*/ 	.word	0xffffffff


	//   ....[8]....
        /*103f4*/ 	.word	0xffffffff


	//   ....[9]....
        /*103f8*/ 	.word	0xffffffff


	//   ....[10]....
        /*103fc*/ 	.word	0xffffffff


	//   ....[11]....
        /*10400*/ 	.word	0xffffffff


	//   ....[12]....
        /*10404*/ 	.word	0xffffffff


	//   ....[13]....
        /*10408*/ 	.word	0xffffffff


	//   ....[14]....
        /*1040c*/ 	.word	0xffffffff


	//   ....[15]....
        /*10410*/ 	.word	0xffffffff


	//   ....[16]....
        /*10414*/ 	.word	0xffffffff


	//   ....[17]....
        /*10418*/ 	.word	0xffffffff


	//   ....[18]....
        /*1041c*/ 	.word	0xffffffff


	//   ....[19]....
        /*10420*/ 	.word	0xffffffff


	//   ....[20]....
        /*10424*/ 	.word	0xffffffff


	//   ....[21]....
        /*10428*/ 	.word	0xffffffff


	//   ....[22]....
        /*1042c*/ 	.word	0xffffffff


	//   ....[23]....
        /*10430*/ 	.word	0xffffffff


	//   ....[24]....
        /*10434*/ 	.word	0xffffffff


	//   ....[25]....
        /*10438*/ 	.word	0xffffffff


	//   ....[26]....
        /*1043c*/ 	.word	0xffffffff


	//   ....[27]....
        /*10440*/ 	.word	0xffffffff


	//   ....[28]....
        /*10444*/ 	.word	0xffffffff


	//   ....[29]....
        /*10448*/ 	.word	0xffffffff


	//   ....[30]....
        /*1044c*/ 	.word	0xffffffff


	//   ....[31]....
        /*10450*/ 	.word	0xffffffff


	//   ....[32]....
        /*10454*/ 	.word	0xffffffff


	//   ....[33]....
        /*10458*/ 	.word	0xffffffff


	//   ....[34]....
        /*1045c*/ 	.word	0xffffffff


	//   ....[35]....
        /*10460*/ 	.word	0xffffffff


	//   ....[36]....
        /*10464*/ 	.word	0xffffffff


	//   ....[37]....
        /*10468*/ 	.word	0xffffffff


	//   ....[38]....
        /*1046c*/ 	.word	0xffffffff


	//   ....[39]....
        /*10470*/ 	.word	0xffffffff


	//   ....[40]....
        /*10474*/ 	.word	0xffffffff


	//   ....[41]....
        /*10478*/ 	.word	0xffffffff


	//   ....[42]....
        /*1047c*/ 	.word	0xffffffff


	//   ....[43]....
        /*10480*/ 	.word	0xffffffff


	//   ....[44]....
        /*10484*/ 	.word	0xffffffff


	//   ....[45]....
        /*10488*/ 	.word	0xffffffff


	//   ....[46]....
        /*1048c*/ 	.word	0xffffffff


	//   ....[47]....
        /*10490*/ 	.word	0xffffffff


	//   ....[48]....
        /*10494*/ 	.word	0xffffffff


	//   ....[49]....
        /*10498*/ 	.word	0xffffffff


	//   ....[50]....
        /*1049c*/ 	.word	0xffffffff


	//   ....[51]....
        /*104a0*/ 	.word	0xffffffff


	//   ....[52]....
        /*104a4*/ 	.word	0xffffffff


	//   ....[53]....
        /*104a8*/ 	.word	0xffffffff


	//   ....[54]....
        /*104ac*/ 	.word	0xffffffff


	//   ....[55]....
        /*104b0*/ 	.word	0xffffffff


	//   ....[56]....
        /*104b4*/ 	.word	0xffffffff


	//   ....[57]....
        /*104b8*/ 	.word	0xffffffff


	//   ....[58]....
        /*104bc*/ 	.word	0xffffffff


	//   ....[59]....
        /*104c0*/ 	.word	0xffffffff


	//   ....[60]....
        /*104c4*/ 	.word	0xffffffff


	//   ....[61]....
        /*104c8*/ 	.word	0xffffffff


	//   ....[62]....
        /*104cc*/ 	.word	0xffffffff


	//   ....[63]....
        /*104d0*/ 	.word	0xffffffff


	//   ....[64]....
        /*104d4*/ 	.word	0xffffffff


	//   ....[65]....
        /*104d8*/ 	.word	0xffffffff


	//   ....[66]....
        /*104dc*/ 	.word	0xffffffff


	//   ....[67]....
        /*104e0*/ 	.word	0xffffffff


	//   ....[68]....
        /*104e4*/ 	.word	0xffffffff


	//   ....[69]....
        /*104e8*/ 	.word	0xffffffff


	//   ....[70]....
        /*104ec*/ 	.word	0xffffffff


	//   ....[71]....
        /*104f0*/ 	.word	0xffffffff


	//   ....[72]....
        /*104f4*/ 	.word	0xffffffff


	//   ....[73]....
        /*104f8*/ 	.word	0xffffffff


	//   ....[74]....
        /*104fc*/ 	.word	0xffffffff


	//   ....[75]....
        /*10500*/ 	.word	0xffffffff


	//   ....[76]....
        /*10504*/ 	.word	0xffffffff


	//   ....[77]....
        /*10508*/ 	.word	0xffffffff


	//   ....[78]....
        /*1050c*/ 	.word	0xffffffff


	//   ....[79]....
        /*10510*/ 	.word	0xffffffff


	//   ....[80]....
        /*10514*/ 	.word	0xffffffff


	//   ....[81]....
        /*10518*/ 	.word	0xffffffff


	//   ....[82]....
        /*1051c*/ 	.word	0xffffffff


	//   ....[83]....
        /*10520*/ 	.word	0xffffffff


	//   ....[84]....
        /*10524*/ 	.word	0xffffffff


	//   ....[85]....
        /*10528*/ 	.word	0xffffffff


	//   ....[86]....
        /*1052c*/ 	.word	0xffffffff


	//   ....[87]....
        /*10530*/ 	.word	0xffffffff


	//   ....[88]....
        /*10534*/ 	.word	0xffffffff


	//   ....[89]....
        /*10538*/ 	.word	0xffffffff


	//   ....[90]....
        /*1053c*/ 	.word	0xffffffff


	//   ....[91]....
        /*10540*/ 	.word	0xffffffff


	//   ....[92]....
        /*10544*/ 	.word	0xffffffff


	//   ....[93]....
        /*10548*/ 	.word	0xffffffff


	//   ....[94]....
        /*1054c*/ 	.word	0xffffffff


	//   ....[95]....
        /*10550*/ 	.word	0xffffffff


	//   ....[96]....
        /*10554*/ 	.word	0xffffffff


	//   ....[97]....
        /*10558*/ 	.word	0xffffffff


	//   ....[98]....
        /*1055c*/ 	.word	0xffffffff


	//   ....[99]....
        /*10560*/ 	.word	0xffffffff


	//   ....[100]....
        /*10564*/ 	.word	0xffffffff


	//   ....[101]....
        /*10568*/ 	.word	0xffffffff


	//   ....[102]....
        /*1056c*/ 	.word	0xffffffff


	//   ....[103]....
        /*10570*/ 	.word	0xffffffff


	//   ....[104]....
        /*10574*/ 	.word	0xffffffff


	//   ....[105]....
        /*10578*/ 	.word	0xffffffff


	//   ....[106]....
        /*1057c*/ 	.word	0xffffffff


	//   ....[107]....
        /*10580*/ 	.word	0xffffffff


	//   ....[108]....
        /*10584*/ 	.word	0xffffffff


	//   ....[109]....
        /*10588*/ 	.word	0xffffffff


	//   ....[110]....
        /*1058c*/ 	.word	0xffffffff


	//   ....[111]....
        /*10590*/ 	.word	0xffffffff


	//   ....[112]....
        /*10594*/ 	.word	0xffffffff


	//   ....[113]....
        /*10598*/ 	.word	0xffffffff


	//   ....[114]....
        /*1059c*/ 	.word	0xffffffff


	//   ....[115]....
        /*105a0*/ 	.word	0xffffffff


	//   ....[116]....
        /*105a4*/ 	.word	0xffffffff


	//   ....[117]....
        /*105a8*/ 	.word	0xffffffff


	//   ....[118]....
        /*105ac*/ 	.word	0xffffffff


	//   ....[119]....
        /*105b0*/ 	.word	0xffffffff


	//   ....[120]....
        /*105b4*/ 	.word	0xffffffff


	//   ....[121]....
        /*105b8*/ 	.word	0xffffffff


	//   ....[122]....
        /*105bc*/ 	.word	0xffffffff


	//   ....[123]....
        /*105c0*/ 	.word	0xffffffff


	//   ....[124]....
        /*105c4*/ 	.word	0xffffffff


	//   ....[125]....
        /*105c8*/ 	.word	0xffffffff


	//   ....[126]....
        /*105cc*/ 	.word	0xffffffff


	//   ....[127]....
        /*105d0*/ 	.word	0xffffffff


	//   ....[128]....
        /*105d4*/ 	.word	0xffffffff


	//   ....[129]....
        /*105d8*/ 	.word	0xffffffff


	//   ....[130]....
        /*105dc*/ 	.word	0xffffffff


	//   ....[131]....
        /*105e0*/ 	.word	0xffffffff


	//   ....[132]....
        /*105e4*/ 	.word	0xffffffff


	//   ....[133]....
        /*105e8*/ 	.word	0xffffffff


	//   ....[134]....
        /*105ec*/ 	.word	0xffffffff


	//   ....[135]....
        /*105f0*/ 	.word	0xffffffff


	//   ....[136]....
        /*105f4*/ 	.word	0xffffffff


	//   ....[137]....
        /*105f8*/ 	.word	0xffffffff


	//   ....[138]....
        /*105fc*/ 	.word	0xffffffff


	//   ....[139]....
        /*10600*/ 	.word	0xffffffff


	//   ....[140]....
        /*10604*/ 	.word	0xffffffff


	//   ....[141]....
        /*10608*/ 	.word	0xffffffff


	//   ....[142]....
        /*1060c*/ 	.word	0xffffffff


	//   ....[143]....
        /*10610*/ 	.word	0xffffffff


	//   ....[144]....
        /*10614*/ 	.word	0xffffffff


	//   ....[145]....
        /*10618*/ 	.word	0xffffffff


	//   ....[146]....
        /*1061c*/ 	.word	0xffffffff


	//   ....[147]....
        /*10620*/ 	.word	0xffffffff


	//   ....[148]....
        /*10624*/ 	.word	0xffffffff


	//   ....[149]....
        /*10628*/ 	.word	0xffffffff


	//   ....[150]....
        /*1062c*/ 	.word	0xffffffff


	//   ....[151]....
        /*10630*/ 	.word	0xffffffff


	//   ....[152]....
        /*10634*/ 	.word	0xffffffff


	//   ....[153]....
        /*10638*/ 	.word	0xffffffff


	//   ....[154]....
        /*1063c*/ 	.word	0xffffffff


	//   ....[155]....
        /*10640*/ 	.word	0xffffffff


	//   ....[156]....
        /*10644*/ 	.word	0xffffffff


	//   ....[157]....
        /*10648*/ 	.word	0xffffffff


	//   ....[158]....
        /*1064c*/ 	.word	0xffffffff


	//   ....[159]....
        /*10650*/ 	.word	0xffffffff


	//   ....[160]....
        /*10654*/ 	.word	0xffffffff


	//   ....[161]....
        /*10658*/ 	.word	0xffffffff


	//   ....[162]....
        /*1065c*/ 	.word	0xffffffff


	//   ....[163]....
        /*10660*/ 	.word	0xffffffff


	//   ....[164]....
        /*10664*/ 	.word	0xffffffff


	//   ....[165]....
        /*10668*/ 	.word	0xffffffff


	//   ....[166]....
        /*1066c*/ 	.word	0xffffffff


	//   ....[167]....
        /*10670*/ 	.word	0xffffffff


	//   ....[168]....
        /*10674*/ 	.word	0xffffffff


	//   ....[169]....
        /*10678*/ 	.word	0xffffffff


	//   ....[170]....
        /*1067c*/ 	.word	0xffffffff


	//   ....[171]....
        /*10680*/ 	.word	0xffffffff


	//   ....[172]....
        /*10684*/ 	.word	0xffffffff


	//   ....[173]....
        /*10688*/ 	.word	0xffffffff


	//   ....[174]....
        /*1068c*/ 	.word	0xffffffff


	//   ....[175]....
        /*10690*/ 	.word	0xffffffff


	//   ....[176]....
        /*10694*/ 	.word	0xffffffff


	//   ....[177]....
        /*10698*/ 	.word	0xffffffff


	//   ....[178]....
        /*1069c*/ 	.word	0xffffffff


	//   ....[179]....
        /*106a0*/ 	.word	0xffffffff


	//   ....[180]....
        /*106a4*/ 	.word	0xffffffff


	//   ....[181]....
        /*106a8*/ 	.word	0xffffffff


	//   ....[182]....
        /*106ac*/ 	.word	0xffffffff


	//   ....[183]....
        /*106b0*/ 	.word	0xffffffff


	//   ....[184]....
        /*106b4*/ 	.word	0xffffffff


	//   ....[185]....
        /*106b8*/ 	.word	0xffffffff


	//   ....[186]....
        /*106bc*/ 	.word	0xffffffff


	//   ....[187]....
        /*106c0*/ 	.word	0xffffffff


	//   ....[188]....
        /*106c4*/ 	.word	0xffffffff


	//   ....[189]....
        /*106c8*/ 	.word	0xffffffff


	//   ....[190]....
        /*106cc*/ 	.word	0xffffffff


	//   ....[191]....
        /*106d0*/ 	.word	0xffffffff


	//   ....[192]....
        /*106d4*/ 	.word	0xffffffff


	//   ....[193]....
        /*106d8*/ 	.word	0xffffffff


	//   ....[194]....
        /*106dc*/ 	.word	0xffffffff


	//   ....[195]....
        /*106e0*/ 	.word	0xffffffff


	//   ....[196]....
        /*106e4*/ 	.word	0xffffffff


	//   ....[197]....
        /*106e8*/ 	.word	0xffffffff


	//   ....[198]....
        /*106ec*/ 	.word	0xffffffff


	//   ....[199]....
        /*106f0*/ 	.word	0xffffffff


	//   ....[200]....
        /*106f4*/ 	.word	0xffffffff


	//   ....[201]....
        /*106f8*/ 	.word	0xffffffff


	//   ....[202]....
        /*106fc*/ 	.word	0xffffffff


	//   ....[203]....
        /*10700*/ 	.word	0xffffffff


	//   ....[204]....
        /*10704*/ 	.word	0xffffffff


	//   ....[205]....
        /*10708*/ 	.word	0xffffffff


	//   ....[206]....
        /*1070c*/ 	.word	0xffffffff


	//   ....[207]....
        /*10710*/ 	.word	0xffffffff


	//   ....[208]....
        /*10714*/ 	.word	0xffffffff


	//   ....[209]....
        /*10718*/ 	.word	0xffffffff


	//   ....[210]....
        /*1071c*/ 	.word	0xffffffff


	//   ....[211]....
        /*10720*/ 	.word	0xffffffff


	//   ....[212]....
        /*10724*/ 	.word	0xffffffff


	//   ....[213]....
        /*10728*/ 	.word	0xffffffff


	//   ....[214]....
        /*1072c*/ 	.word	0xffffffff


	//   ....[215]....
        /*10730*/ 	.word	0xffffffff


	//   ....[216]....
        /*10734*/ 	.word	0xffffffff


	//   ....[217]....
        /*10738*/ 	.word	0xffffffff


	//   ....[218]....
        /*1073c*/ 	.word	0xffffffff


	//   ....[219]....
        /*10740*/ 	.word	0xffffffff


	//   ....[220]....
        /*10744*/ 	.word	0xffffffff


	//   ....[221]....
        /*10748*/ 	.word	0xffffffff


	//   ....[222]....
        /*1074c*/ 	.word	0xffffffff


	//   ....[223]....
        /*10750*/ 	.word	0xffffffff


	//   ....[224]....
        /*10754*/ 	.word	0xffffffff


	//   ....[225]....
        /*10758*/ 	.word	0xffffffff


	//   ....[226]....
        /*1075c*/ 	.word	0xffffffff


	//   ....[227]....
        /*10760*/ 	.word	0xffffffff


	//   ....[228]....
        /*10764*/ 	.word	0xffffffff


	//   ....[229]....
        /*10768*/ 	.word	0xffffffff


	//   ....[230]....
        /*1076c*/ 	.word	0xffffffff


	//   ....[231]....
        /*10770*/ 	.word	0xffffffff


	//   ....[232]....
        /*10774*/ 	.word	0xffffffff


	//   ....[233]....
        /*10778*/ 	.word	0xffffffff


	//   ....[234]....
        /*1077c*/ 	.word	0xffffffff


	//   ....[235]....
        /*10780*/ 	.word	0xffffffff


	//   ....[236]....
        /*10784*/ 	.word	0xffffffff


	//   ....[237]....
        /*10788*/ 	.word	0xffffffff


	//   ....[238]....
        /*1078c*/ 	.word	0xffffffff


	//   ....[239]....
        /*10790*/ 	.word	0xffffffff


	//   ....[240]....
        /*10794*/ 	.word	0xffffffff


	//   ....[241]....
        /*10798*/ 	.word	0xffffffff


	//   ....[242]....
        /*1079c*/ 	.word	0xffffffff


	//   ....[243]....
        /*107a0*/ 	.word	0xffffffff


	//   ....[244]....
        /*107a4*/ 	.word	0xffffffff


	//   ....[245]....
        /*107a8*/ 	.word	0xffffffff


	//   ....[246]....
        /*107ac*/ 	.word	0xffffffff


	//   ....[247]....
        /*107b0*/ 	.word	0xffffffff


	//   ....[248]....
        /*107b4*/ 	.word	0xffffffff


	//   ....[249]....
        /*107b8*/ 	.word	0xffffffff


	//   ....[250]....
        /*107bc*/ 	.word	0xffffffff


	//   ....[251]....
        /*107c0*/ 	.word	0xffffffff


	//   ....[252]....
        /*107c4*/ 	.word	0xffffffff


	//   ....[253]....
        /*107c8*/ 	.word	0xffffffff


	//   ....[254]....
        /*107cc*/ 	.word	0xffffffff


	//   ....[255]....
        /*107d0*/ 	.word	0xffffffff


	//   ....[0]....
        /*107d4*/ 	.word	0xffffffff


	//   ....[1]....
        /*107d8*/ 	.word	0xffffffff


	//   ....[2]....
        /*107dc*/ 	.word	0xffffffff


	//   ....[3]....
        /*107e0*/ 	.word	0xffffffff


	//   ....[4]....
        /*107e4*/ 	.word	0xffffffff


	//   ....[5]....
        /*107e8*/ 	.word	0xffffffff


	//   ....[6]....
        /*107ec*/ 	.word	0xffffffff


	//   ....[7]....
        /*107f0*/ 	.word	0xffffffff


	//   ....[8]....
        /*107f4*/ 	.word	0xffffffff


	//   ....[9]....
        /*107f8*/ 	.word	0xffffffff


	//   ....[10]....
        /*107fc*/ 	.word	0xffffffff


	//   ....[11]....
        /*10800*/ 	.word	0xffffffff


	//   ....[12]....
        /*10804*/ 	.word	0xffffffff


	//   ....[13]....
        /*10808*/ 	.word	0xffffffff


	//   ....[14]....
        /*1080c*/ 	.word	0xffffffff


	//   ....[15]....
        /*10810*/ 	.word	0xffffffff


	//   ....[16]....
        /*10814*/ 	.word	0xffffffff


	//   ....[17]....
        /*10818*/ 	.word	0xffffffff


	//   ....[18]....
        /*1081c*/ 	.word	0xffffffff


	//   ....[19]....
        /*10820*/ 	.word	0xffffffff


	//   ....[20]....
        /*10824*/ 	.word	0xffffffff


	//   ....[21]....
        /*10828*/ 	.word	0xffffffff


	//   ....[22]....
        /*1082c*/ 	.word	0xffffffff


	//   ....[23]....
        /*10830*/ 	.word	0xffffffff


	//   ....[24]....
        /*10834*/ 	.word	0xffffffff


	//   ....[25]....
        /*10838*/ 	.word	0xffffffff


	//   ....[26]....
        /*1083c*/ 	.word	0xffffffff


	//   ....[27]....
        /*10840*/ 	.word	0xffffffff


	//   ....[28]....
        /*10844*/ 	.word	0xffffffff


	//   ....[29]....
        /*10848*/ 	.word	0xffffffff


	//   ....[30]....
        /*1084c*/ 	.word	0xffffffff


	//   ....[31]....
        /*10850*/ 	.word	0xffffffff


	//   ....[32]....
        /*10854*/ 	.word	0xffffffff


	//   ....[33]....
        /*10858*/ 	.word	0xffffffff


	//   ....[34]....
        /*1085c*/ 	.word	0xffffffff


	//   ....[35]....
        /*10860*/ 	.word	0xffffffff


	//   ....[36]....
        /*10864*/ 	.word	0xffffffff


	//   ....[37]....
        /*10868*/ 	.word	0xffffffff


	//   ....[38]....
        /*1086c*/ 	.word	0xffffffff


	//   ....[39]....
        /*10870*/ 	.word	0xffffffff


	//   ....[40]....
        /*10874*/ 	.word	0xffffffff


	//   ....[41]....
        /*10878*/ 	.word	0xffffffff


	//   ....[42]....
        /*1087c*/ 	.word	0xffffffff


	//   ....[43]....
        /*10880*/ 	.word	0xffffffff


	//   ....[44]....
        /*10884*/ 	.word	0xffffffff


	//   ....[45]....
        /*10888*/ 	.word	0xffffffff


	//   ....[46]....
        /*1088c*/ 	.word	0xffffffff


	//   ....[47]....
        /*10890*/ 	.word	0xffffffff


	//   ....[48]....
        /*10894*/ 	.word	0xffffffff


	//   ....[49]....
        /*10898*/ 	.word	0xffffffff


	//   ....[50]....
        /*1089c*/ 	.word	0xffffffff


	//   ....[51]....
        /*108a0*/ 	.word	0xffffffff


	//   ....[52]....
        /*108a4*/ 	.word	0xffffffff


	//   ....[53]....
        /*108a8*/ 	.word	0xffffffff


	//   ....[54]....
        /*108ac*/ 	.word	0xffffffff


	//   ....[55]....
        /*108b0*/ 	.word	0xffffffff


	//   ....[56]....
        /*108b4*/ 	.word	0xffffffff


	//   ....[57]....
        /*108b8*/ 	.word	0xffffffff


	//   ....[58]....
        /*108bc*/ 	.word	0xffffffff


	//   ....[59]....
        /*108c0*/ 	.word	0xffffffff


	//   ....[60]....
        /*108c4*/ 	.word	0xffffffff


	//   ....[61]....
        /*108c8*/ 	.word	0xffffffff


	//   ....[62]....
        /*108cc*/ 	.word	0xffffffff


	//   ....[63]....
        /*108d0*/ 	.word	0xffffffff


	//   ....[64]....
        /*108d4*/ 	.word	0xffffffff


	//   ....[65]....
        /*108d8*/ 	.word	0xffffffff


	//   ....[66]....
        /*108dc*/ 	.word	0xffffffff


	//   ....[67]....
        /*108e0*/ 	.word	0xffffffff


	//   ....[68]....
        /*108e4*/ 	.word	0xffffffff


	//   ....[69]....
        /*108e8*/ 	.word	0xffffffff


	//   ....[70]....
        /*108ec*/ 	.word	0xffffffff


	//   ....[71]....
        /*108f0*/ 	.word	0xffffffff


	//   ....[72]....
        /*108f4*/ 	.word	0xffffffff


	//   ....[73]....
        /*108f8*/ 	.word	0xffffffff


	//   ....[74]....
        /*108fc*/ 	.word	0xffffffff


	//   ....[75]....
        /*10900*/ 	.word	0xffffffff


	//   ....[76]....
        /*10904*/ 	.word	0xffffffff


	//   ....[77]....
        /*10908*/ 	.word	0xffffffff


	//   ....[78]....
        /*1090c*/ 	.word	0xffffffff


	//   ....[79]....
        /*10910*/ 	.word	0xffffffff


	//   ....[80]....
        /*10914*/ 	.word	0xffffffff


	//   ....[81]....
        /*10918*/ 	.word	0xffffffff


	//   ....[82]....
        /*1091c*/ 	.word	0xffffffff


	//   ....[83]....
        /*10920*/ 	.word	0xffffffff


	//   ....[84]....
        /*10924*/ 	.word	0xffffffff


	//   ....[85]....
        /*10928*/ 	.word	0xffffffff


	//   ....[86]....
        /*1092c*/ 	.word	0xffffffff


	//   ....[87]....
        /*10930*/ 	.word	0xffffffff


	//   ....[88]....
        /*10934*/ 	.word	0xffffffff


	//   ....[89]....
        /*10938*/ 	.word	0xffffffff


	//   ....[90]....
        /*1093c*/ 	.word	0xffffffff


	//   ....[91]....
        /*10940*/ 	.word	0xffffffff


	//   ....[92]....
        /*10944*/ 	.word	0xffffffff


	//   ....[93]....
        /*10948*/ 	.word	0xffffffff


	//   ....[94]....
        /*1094c*/ 	.word	0xffffffff


	//   ....[95]....
        /*10950*/ 	.word	0xffffffff


	//   ....[96]....
        /*10954*/ 	.word	0xffffffff


	//   ....[97]....
        /*10958*/ 	.word	0xffffffff


	//   ....[98]....
        /*1095c*/ 	.word	0xffffffff


	//   ....[99]....
        /*10960*/ 	.word	0xffffffff


	//   ....[100]....
        /*10964*/ 	.word	0xffffffff


	//   ....[101]....
        /*10968*/ 	.word	0xffffffff


	//   ....[102]....
        /*1096c*/ 	.word	0xffffffff


	//   ....[103]....
        /*10970*/ 	.word	0xffffffff


	//   ....[104]....
        /*10974*/ 	.word	0xffffffff


	//   ....[105]....
        /*10978*/ 	.word	0xffffffff


	//   ....[106]....
        /*1097c*/ 	.word	0xffffffff


	//   ....[107]....
        /*10980*/ 	.word	0xffffffff


	//   ....[108]....
        /*10984*/ 	.word	0xffffffff


	//   ....[109]....
        /*10988*/ 	.word	0xffffffff


	//   ....[110]....
        /*1098c*/ 	.word	0xffffffff


	//   ....[111]....
        /*10990*/ 	.word	0xffffffff


	//   ....[112]....
        /*10994*/ 	.word	0xffffffff


	//   ....[113]....
        /*10998*/ 	.word	0xffffffff


	//   ....[114]....
        /*1099c*/ 	.word	0xffffffff


	//   ....[115]....
        /*109a0*/ 	.word	0xffffffff


	//   ....[116]....
        /*109a4*/ 	.word	0xffffffff


	//   ....[117]....
        /*109a8*/ 	.word	0xffffffff


	//   ....[118]....
        /*109ac*/ 	.word	0xffffffff


	//   ....[119]....
        /*109b0*/ 	.word	0xffffffff


	//   ....[120]....
        /*109b4*/ 	.word	0xffffffff


	//   ....[121]....
        /*109b8*/ 	.word	0xffffffff


	//   ....[122]....
        /*109bc*/ 	.word	0xffffffff


	//   ....[123]....
        /*109c0*/ 	.word	0xffffffff


	//   ....[124]....
        /*109c4*/ 	.word	0xffffffff


	//   ....[125]....
        /*109c8*/ 	.word	0xffffffff


	//   ....[126]....
        /*109cc*/ 	.word	0xffffffff


	//   ....[127]....
        /*109d0*/ 	.word	0xffffffff


	//   ....[128]....
        /*109d4*/ 	.word	0xffffffff


	//   ....[129]....
        /*109d8*/ 	.word	0xffffffff


	//   ....[130]....
        /*109dc*/ 	.word	0xffffffff


	//   ....[131]....
        /*109e0*/ 	.word	0xffffffff


	//   ....[132]....
        /*109e4*/ 	.word	0xffffffff


	//   ....[133]....
        /*109e8*/ 	.word	0xffffffff


	//   ....[134]....
        /*109ec*/ 	.word	0xffffffff


	//   ....[135]....
        /*109f0*/ 	.word	0xffffffff


	//   ....[136]....
        /*109f4*/ 	.word	0xffffffff


	//   ....[137]....
        /*109f8*/ 	.word	0xffffffff


	//   ....[138]....
        /*109fc*/ 	.word	0xffffffff


	//   ....[139]....
        /*10a00*/ 	.word	0xffffffff


	//   ....[140]....
        /*10a04*/ 	.word	0xffffffff


	//   ....[141]....
        /*10a08*/ 	.word	0xffffffff


	//   ....[142]....
        /*10a0c*/ 	.word	0xffffffff


	//   ....[143]....
        /*10a10*/ 	.word	0xffffffff


	//   ....[144]....
        /*10a14*/ 	.word	0xffffffff


	//   ....[145]....
        /*10a18*/ 	.word	0xffffffff


	//   ....[146]....
        /*10a1c*/ 	.word	0xffffffff


	//   ....[147]....
        /*10a20*/ 	.word	0xffffffff


	//   ....[148]....
        /*10a24*/ 	.word	0xffffffff


	//   ....[149]....
        /*10a28*/ 	.word	0xffffffff


	//   ....[150]....
        /*10a2c*/ 	.word	0xffffffff


	//   ....[151]....
        /*10a30*/ 	.word	0xffffffff


	//   ....[152]....
        /*10a34*/ 	.word	0xffffffff


	//   ....[153]....
        /*10a38*/ 	.word	0xffffffff


	//   ....[154]....
        /*10a3c*/ 	.word	0xffffffff


	//   ....[155]....
        /*10a40*/ 	.word	0xffffffff


	//   ....[156]....
        /*10a44*/ 	.word	0xffffffff


	//   ....[157]....
        /*10a48*/ 	.word	0xffffffff


	//   ....[158]....
        /*10a4c*/ 	.word	0xffffffff


	//   ....[159]....
        /*10a50*/ 	.word	0xffffffff


	//   ....[160]....
        /*10a54*/ 	.word	0xffffffff


	//   ....[161]....
        /*10a58*/ 	.word	0xffffffff


	//   ....[162]....
        /*10a5c*/ 	.word	0xffffffff


	//   ....[163]....
        /*10a60*/ 	.word	0xffffffff


	//   ....[164]....
        /*10a64*/ 	.word	0xffffffff


	//   ....[165]....
        /*10a68*/ 	.word	0xffffffff


	//   ....[166]....
        /*10a6c*/ 	.word	0xffffffff


	//   ....[167]....
        /*10a70*/ 	.word	0xffffffff


	//   ....[168]....
        /*10a74*/ 	.word	0xffffffff


	//   ....[169]....
        /*10a78*/ 	.word	0xffffffff


	//   ....[170]....
        /*10a7c*/ 	.word	0xffffffff


	//   ....[171]....
        /*10a80*/ 	.word	0xffffffff


	//   ....[172]....
        /*10a84*/ 	.word	0xffffffff


	//   ....[173]....
        /*10a88*/ 	.word	0xffffffff


	//   ....[174]....
        /*10a8c*/ 	.word	0xffffffff


	//   ....[175]....
        /*10a90*/ 	.word	0xffffffff


	//   ....[176]....
        /*10a94*/ 	.word	0xffffffff


	//   ....[177]....
        /*10a98*/ 	.word	0xffffffff


	//   ....[178]....
        /*10a9c*/ 	.word	0xffffffff


	//   ....[179]....
        /*10aa0*/ 	.word	0xffffffff


	//   ....[180]....
        /*10aa4*/ 	.word	0xffffffff


	//   ....[181]....
        /*10aa8*/ 	.word	0xffffffff


	//   ....[182]....
        /*10aac*/ 	.word	0xffffffff


	//   ....[183]....
        /*10ab0*/ 	.word	0xffffffff


	//   ....[184]....
        /*10ab4*/ 	.word	0xffffffff


	//   ....[185]....
        /*10ab8*/ 	.word	0xffffffff


	//   ....[186]....
        /*10abc*/ 	.word	0xffffffff


	//   ....[187]....
        /*10ac0*/ 	.word	0xffffffff


	//   ....[188]....
        /*10ac4*/ 	.word	0xffffffff


	//   ....[189]....
        /*10ac8*/ 	.word	0xffffffff


	//   ....[190]....
        /*10acc*/ 	.word	0xffffffff


	//   ....[191]....
        /*10ad0*/ 	.word	0xffffffff


	//   ....[192]....
        /*10ad4*/ 	.word	0xffffffff


	//   ....[193]....
        /*10ad8*/ 	.word	0xffffffff


	//   ....[194]....
        /*10adc*/ 	.word	0xffffffff


	//   ....[195]....
        /*10ae0*/ 	.word	0xffffffff


	//   ....[196]....
        /*10ae4*/ 	.word	0xffffffff


	//   ....[197]....
        /*10ae8*/ 	.word	0xffffffff


	//   ....[198]....
        /*10aec*/ 	.word	0xffffffff


	//   ....[199]....
        /*10af0*/ 	.word	0xffffffff


	//   ....[200]....
        /*10af4*/ 	.word	0xffffffff


	//   ....[201]....
        /*10af8*/ 	.word	0xffffffff


	//   ....[202]....
        /*10afc*/ 	.word	0xffffffff


	//   ....[203]....
        /*10b00*/ 	.word	0xffffffff


	//   ....[204]....
        /*10b04*/ 	.word	0xffffffff


	//   ....[205]....
        /*10b08*/ 	.word	0xffffffff


	//   ....[206]....
        /*10b0c*/ 	.word	0xffffffff


	//   ....[207]....
        /*10b10*/ 	.word	0xffffffff


	//   ....[208]....
        /*10b14*/ 	.word	0xffffffff


	//   ....[209]....
        /*10b18*/ 	.word	0xffffffff


	//   ....[210]....
        /*10b1c*/ 	.word	0xffffffff


	//   ....[211]....
        /*10b20*/ 	.word	0xffffffff


	//   ....[212]....
        /*10b24*/ 	.word	0xffffffff


	//   ....[213]....
        /*10b28*/ 	.word	0xffffffff


	//   ....[214]....
        /*10b2c*/ 	.word	0xffffffff


	//   ....[215]....
        /*10b30*/ 	.word	0xffffffff


	//   ....[216]....
        /*10b34*/ 	.word	0xffffffff


	//   ....[217]....
        /*10b38*/ 	.word	0xffffffff


	//   ....[218]....
        /*10b3c*/ 	.word	0xffffffff


	//   ....[219]....
        /*10b40*/ 	.word	0xffffffff


	//   ....[220]....
        /*10b44*/ 	.word	0xffffffff


	//   ....[221]....
        /*10b48*/ 	.word	0xffffffff


	//   ....[222]....
        /*10b4c*/ 	.word	0xffffffff


	//   ....[223]....
        /*10b50*/ 	.word	0xffffffff


	//   ....[224]....
        /*10b54*/ 	.word	0xffffffff


	//   ....[225]....
        /*10b58*/ 	.word	0xffffffff


	//   ....[226]....
        /*10b5c*/ 	.word	0xffffffff


	//   ....[227]....
        /*10b60*/ 	.word	0xffffffff


	//   ....[228]....
        /*10b64*/ 	.word	0xffffffff


	//   ....[229]....
        /*10b68*/ 	.word	0xffffffff


	//   ....[230]....
        /*10b6c*/ 	.word	0xffffffff


	//   ....[231]....
        /*10b70*/ 	.word	0xffffffff


	//   ....[232]....
        /*10b74*/ 	.word	0xffffffff


	//   ....[233]....
        /*10b78*/ 	.word	0xffffffff


	//   ....[234]....
        /*10b7c*/ 	.word	0xffffffff


	//   ....[235]....
        /*10b80*/ 	.word	0xffffffff


	//   ....[236]....
        /*10b84*/ 	.word	0xffffffff


	//   ....[237]....
        /*10b88*/ 	.word	0xffffffff


	//   ....[238]....
        /*10b8c*/ 	.word	0xffffffff


	//   ....[239]....
        /*10b90*/ 	.word	0xffffffff


	//   ....[240]....
        /*10b94*/ 	.word	0xffffffff


	//   ....[241]....
        /*10b98*/ 	.word	0xffffffff


	//   ....[242]....
        /*10b9c*/ 	.word	0xffffffff


	//   ....[243]....
        /*10ba0*/ 	.word	0xffffffff


	//   ....[244]....
        /*10ba4*/ 	.word	0xffffffff


	//   ....[245]....
        /*10ba8*/ 	.word	0xffffffff


	//   ....[246]....
        /*10bac*/ 	.word	0xffffffff


	//   ....[247]....
        /*10bb0*/ 	.word	0xffffffff


	//   ....[248]....
        /*10bb4*/ 	.word	0xffffffff


	//   ....[249]....
        /*10bb8*/ 	.word	0xffffffff


	//   ....[250]....
        /*10bbc*/ 	.word	0xffffffff


	//   ....[251]....
        /*10bc0*/ 	.word	0xffffffff


	//   ....[252]....
        /*10bc4*/ 	.word	0xffffffff


	//   ....[253]....
        /*10bc8*/ 	.word	0xffffffff


	//   ....[254]....
        /*10bcc*/ 	.word	0xffffffff


	//   ....[255]....
        /*10bd0*/ 	.word	0xffffffff


	//   ....[0]....
        /*10bd4*/ 	.word	0xffffffff


	//   ....[1]....
        /*10bd8*/ 	.word	0xffffffff


	//   ....[2]....
        /*10bdc*/ 	.word	0xffffffff


	//   ....[3]....
        /*10be0*/ 	.word	0xffffffff


	//   ....[4]....
        /*10be4*/ 	.word	0xffffffff


	//   ....[5]....
        /*10be8*/ 	.word	0xffffffff


	//   ....[6]....
        /*10bec*/ 	.word	0xffffffff


	//   ....[7]....
        /*10bf0*/ 	.word	0xffffffff


	//   ....[8]....
        /*10bf4*/ 	.word	0xffffffff


	//   ....[9]....
        /*10bf8*/ 	.word	0xffffffff


	//   ....[10]....
        /*10bfc*/ 	.word	0xffffffff


	//   ....[11]....
        /*10c00*/ 	.word	0xffffffff


	//   ....[12]....
        /*10c04*/ 	.word	0xffffffff


	//   ....[13]....
        /*10c08*/ 	.word	0xffffffff


	//   ....[14]....
        /*10c0c*/ 	.word	0xffffffff


	//   ....[15]....
        /*10c10*/ 	.word	0xffffffff


	//   ....[16]....
        /*10c14*/ 	.word	0xffffffff


	//   ....[17]....
        /*10c18*/ 	.word	0xffffffff


	//   ....[18]....
        /*10c1c*/ 	.word	0xffffffff


	//   ....[19]....
        /*10c20*/ 	.word	0xffffffff


	//   ....[20]....
        /*10c24*/ 	.word	0xffffffff


	//   ....[21]....
        /*10c28*/ 	.word	0xffffffff


	//   ....[22]....
        /*10c2c*/ 	.word	0xffffffff


	//   ....[23]....
        /*10c30*/ 	.word	0xffffffff


	//   ....[24]....
        /*10c34*/ 	.word	0xffffffff


	//   ....[25]....
        /*10c38*/ 	.word	0xffffffff


	//   ....[26]....
        /*10c3c*/ 	.word	0xffffffff


	//   ....[27]....
        /*10c40*/ 	.word	0xffffffff


	//   ....[28]....
        /*10c44*/ 	.word	0xffffffff


	//   ....[29]....
        /*10c48*/ 	.word	0xffffffff


	//   ....[30]....
        /*10c4c*/ 	.word	0xffffffff


	//   ....[31]....
        /*10c50*/ 	.word	0xffffffff


	//   ....[32]....
        /*10c54*/ 	.word	0xffffffff


	//   ....[33]....
        /*10c58*/ 	.word	0xffffffff


	//   ....[34]....
        /*10c5c*/ 	.word	0xffffffff


	//   ....[35]....
        /*10c60*/ 	.word	0xffffffff


	//   ....[36]....
        /*10c64*/ 	.word	0xffffffff


	//   ....[37]....
        /*10c68*/ 	.word	0xffffffff


	//   ....[38]....
        /*10c6c*/ 	.word	0xffffffff


	//   ....[39]....
        /*10c70*/ 	.word	0xffffffff


	//   ....[40]....
        /*10c74*/ 	.word	0xffffffff


	//   ....[41]....
        /*10c78*/ 	.word	0xffffffff


	//   ....[42]....
        /*10c7c*/ 	.word	0xffffffff


	//   ....[43]....
        /*10c80*/ 	.word	0xffffffff


	//   ....[44]....
        /*10c84*/ 	.word	0xffffffff


	//   ....[45]....
        /*10c88*/ 	.word	0xffffffff


	//   ....[46]....
        /*10c8c*/ 	.word	0xffffffff


	//   ....[47]....
        /*10c90*/ 	.word	0xffffffff


	//   ....[48]....
        /*10c94*/ 	.word	0xffffffff


	//   ....[49]....
        /*10c98*/ 	.word	0xffffffff


	//   ....[50]....
        /*10c9c*/ 	.word	0xffffffff


	//   ....[51]....
        /*10ca0*/ 	.word	0xffffffff


	//   ....[52]....
        /*10ca4*/ 	.word	0xffffffff


	//   ....[53]....
        /*10ca8*/ 	.word	0xffffffff


	//   ....[54]....
        /*10cac*/ 	.word	0xffffffff


	//   ....[55]....
        /*10cb0*/ 	.word	0xffffffff


	//   ....[56]....
        /*10cb4*/ 	.word	0xffffffff


	//   ....[57]....
        /*10cb8*/ 	.word	0xffffffff


	//   ....[58]....
        /*10cbc*/ 	.word	0xffffffff


	//   ....[59]....
        /*10cc0*/ 	.word	0xffffffff


	//   ....[60]....
        /*10cc4*/ 	.word	0xffffffff


	//   ....[61]....
        /*10cc8*/ 	.word	0xffffffff


	//   ....[62]....
        /*10ccc*/ 	.word	0xffffffff


	//   ....[63]....
        /*10cd0*/ 	.word	0xffffffff


	//   ....[64]....
        /*10cd4*/ 	.word	0xffffffff


	//   ....[65]....
        /*10cd8*/ 	.word	0xffffffff


	//   ....[66]....
        /*10cdc*/ 	.word	0xffffffff


	//   ....[67]....
        /*10ce0*/ 	.word	0xffffffff


	//   ....[68]....
        /*10ce4*/ 	.word	0xffffffff


	//   ....[69]....
        /*10ce8*/ 	.word	0xffffffff


	//   ....[70]....
        /*10cec*/ 	.word	0xffffffff


	//   ....[71]....
        /*10cf0*/ 	.word	0xffffffff


	//   ....[72]....
        /*10cf4*/ 	.word	0xffffffff


	//   ....[73]....
        /*10cf8*/ 	.word	0xffffffff


	//   ....[74]....
        /*10cfc*/ 	.word	0xffffffff


	//   ....[75]....
        /*10d00*/ 	.word	0xffffffff


	//   ....[76]....
        /*10d04*/ 	.word	0xffffffff


	//   ....[77]....
        /*10d08*/ 	.word	0xffffffff


	//   ....[78]....
        /*10d0c*/ 	.word	0xffffffff


	//   ....[79]....
        /*10d10*/ 	.word	0xffffffff


	//   ....[80]....
        /*10d14*/ 	.word	0xffffffff


	//   ....[81]....
        /*10d18*/ 	.word	0xffffffff


	//   ....[82]....
        /*10d1c*/ 	.word	0xffffffff


	//   ....[83]....
        /*10d20*/ 	.word	0xffffffff


	//   ....[84]....
        /*10d24*/ 	.word	0xffffffff


	//   ....[85]....
        /*10d28*/ 	.word	0xffffffff


	//   ....[86]....
        /*10d2c*/ 	.word	0xffffffff


	//   ....[87]....
        /*10d30*/ 	.word	0xffffffff


	//   ....[88]....
        /*10d34*/ 	.word	0xffffffff


	//   ....[89]....
        /*10d38*/ 	.word	0xffffffff


	//   ....[90]....
        /*10d3c*/ 	.word	0xffffffff


	//   ....[91]....
        /*10d40*/ 	.word	0xffffffff


	//   ....[92]....
        /*10d44*/ 	.word	0xffffffff


	//   ....[93]....
        /*10d48*/ 	.word	0xffffffff


	//   ....[94]....
        /*10d4c*/ 	.word	0xffffffff


	//   ....[95]....
        /*10d50*/ 	.word	0xffffffff


	//   ....[96]....
        /*10d54*/ 	.word	0xffffffff


	//   ....[97]....
        /*10d58*/ 	.word	0xffffffff


	//   ....[98]....
        /*10d5c*/ 	.word	0xffffffff


	//   ....[99]....
        /*10d60*/ 	.word	0xffffffff


	//   ....[100]....
        /*10d64*/ 	.word	0xffffffff


	//   ....[101]....
        /*10d68*/ 	.word	0xffffffff


	//   ....[102]....
        /*10d6c*/ 	.word	0xffffffff


	//   ....[103]....
        /*10d70*/ 	.word	0xffffffff


	//   ....[104]....
        /*10d74*/ 	.word	0xffffffff


	//   ....[105]....
        /*10d78*/ 	.word	0xffffffff


	//   ....[106]....
        /*10d7c*/ 	.word	0xffffffff


	//   ....[107]....
        /*10d80*/ 	.word	0xffffffff


	//   ....[108]....
        /*10d84*/ 	.word	0xffffffff


	//   ....[109]....
        /*10d88*/ 	.word	0xffffffff


	//   ....[110]....
        /*10d8c*/ 	.word	0xffffffff


	//   ....[111]....
        /*10d90*/ 	.word	0xffffffff


	//   ....[112]....
        /*10d94*/ 	.word	0xffffffff


	//   ....[113]....
        /*10d98*/ 	.word	0xffffffff


	//   ....[114]....
        /*10d9c*/ 	.word	0xffffffff


	//   ....[115]....
        /*10da0*/ 	.word	0xffffffff


	//   ....[116]....
        /*10da4*/ 	.word	0xffffffff


	//   ....[117]....
        /*10da8*/ 	.word	0xffffffff


	//   ....[118]....
        /*10dac*/ 	.word	0xffffffff


	//   ....[119]....
        /*10db0*/ 	.word	0xffffffff


	//   ....[120]....
        /*10db4*/ 	.word	0xffffffff


	//   ....[121]....
        /*10db8*/ 	.word	0xffffffff


	//   ....[122]....
        /*10dbc*/ 	.word	0xffffffff


	//   ....[123]....
        /*10dc0*/ 	.word	0xffffffff


	//   ....[124]....
        /*10dc4*/ 	.word	0xffffffff


	//   ....[125]....
        /*10dc8*/ 	.word	0xffffffff


	//   ....[126]....
        /*10dcc*/ 	.word	0xffffffff


	//   ....[127]....
        /*10dd0*/ 	.word	0xffffffff


	//   ....[128]....
        /*10dd4*/ 	.word	0xffffffff


	//   ....[129]....
        /*10dd8*/ 	.word	0xffffffff


	//   ....[130]....
        /*10ddc*/ 	.word	0xffffffff


	//   ....[131]....
        /*10de0*/ 	.word	0xffffffff


	//   ....[132]....
        /*10de4*/ 	.word	0xffffffff


	//   ....[133]....
        /*10de8*/ 	.word	0xffffffff


	//   ....[134]....
        /*10dec*/ 	.word	0xffffffff


	//   ....[135]....
        /*10df0*/ 	.word	0xffffffff


	//   ....[136]....
        /*10df4*/ 	.word	0xffffffff


	//   ....[137]....
        /*10df8*/ 	.word	0xffffffff


	//   ....[138]....
        /*10dfc*/ 	.word	0xffffffff


	//   ....[139]....
        /*10e00*/ 	.word	0xffffffff


	//   ....[140]....
        /*10e04*/ 	.word	0xffffffff


	//   ....[141]....
        /*10e08*/ 	.word	0xffffffff


	//   ....[142]....
        /*10e0c*/ 	.word	0xffffffff


	//   ....[143]....
        /*10e10*/ 	.word	0xffffffff


	//   ....[144]....
        /*10e14*/ 	.word	0xffffffff


	//   ....[145]....
        /*10e18*/ 	.word	0xffffffff


	//   ....[146]....
        /*10e1c*/ 	.word	0xffffffff


	//   ....[147]....
        /*10e20*/ 	.word	0xffffffff


	//   ....[148]....
        /*10e24*/ 	.word	0xffffffff


	//   ....[149]....
        /*10e28*/ 	.word	0xffffffff


	//   ....[150]....
        /*10e2c*/ 	.word	0xffffffff


	//   ....[151]....
        /*10e30*/ 	.word	0xffffffff


	//   ....[152]....
        /*10e34*/ 	.word	0xffffffff


	//   ....[153]....
        /*10e38*/ 	.word	0xffffffff


	//   ....[154]....
        /*10e3c*/ 	.word	0xffffffff


	//   ....[155]....
        /*10e40*/ 	.word	0xffffffff


	//   ....[156]....
        /*10e44*/ 	.word	0xffffffff


	//   ....[157]....
        /*10e48*/ 	.word	0xffffffff


	//   ....[158]....
        /*10e4c*/ 	.word	0xffffffff


	//   ....[159]....
        /*10e50*/ 	.word	0xffffffff


	//   ....[160]....
        /*10e54*/ 	.word	0xffffffff


	//   ....[161]....
        /*10e58*/ 	.word	0xffffffff


	//   ....[162]....
        /*10e5c*/ 	.word	0xffffffff


	//   ....[163]....
        /*10e60*/ 	.word	0xffffffff


	//   ....[164]....
        /*10e64*/ 	.word	0xffffffff


	//   ....[165]....
        /*10e68*/ 	.word	0xffffffff


	//   ....[166]....
        /*10e6c*/ 	.word	0xffffffff


	//   ....[167]....
        /*10e70*/ 	.word	0xffffffff


	//   ....[168]....
        /*10e74*/ 	.word	0xffffffff


	//   ....[169]....
        /*10e78*/ 	.word	0xffffffff


	//   ....[170]....
        /*10e7c*/ 	.word	0xffffffff


	//   ....[171]....
        /*10e80*/ 	.word	0xffffffff


	//   ....[172]....
        /*10e84*/ 	.word	0xffffffff


	//   ....[173]....
        /*10e88*/ 	.word	0xffffffff


	//   ....[174]....
        /*10e8c*/ 	.word	0xffffffff


	//   ....[175]....
        /*10e90*/ 	.word	0xffffffff


	//   ....[176]....
        /*10e94*/ 	.word	0xffffffff


	//   ....[177]....
        /*10e98*/ 	.word	0xffffffff


	//   ....[178]....
        /*10e9c*/ 	.word	0xffffffff


	//   ....[179]....
        /*10ea0*/ 	.word	0xffffffff


	//   ....[180]....
        /*10ea4*/ 	.word	0xffffffff


	//   ....[181]....
        /*10ea8*/ 	.word	0xffffffff


	//   ....[182]....
        /*10eac*/ 	.word	0xffffffff


	//   ....[183]....
        /*10eb0*/ 	.word	0xffffffff


	//   ....[184]....
        /*10eb4*/ 	.word	0xffffffff


	//   ....[185]....
        /*10eb8*/ 	.word	0xffffffff


	//   ....[186]....
        /*10ebc*/ 	.word	0xffffffff


	//   ....[187]....
        /*10ec0*/ 	.word	0xffffffff


	//   ....[188]....
        /*10ec4*/ 	.word	0xffffffff


	//   ....[189]....
        /*10ec8*/ 	.word	0xffffffff


	//   ....[190]....
        /*10ecc*/ 	.word	0xffffffff


	//   ....[191]....
        /*10ed0*/ 	.word	0xffffffff


	//   ....[192]....
        /*10ed4*/ 	.word	0xffffffff


	//   ....[193]....
        /*10ed8*/ 	.word	0xffffffff


	//   ....[194]....
        /*10edc*/ 	.word	0xffffffff


	//   ....[195]....
        /*10ee0*/ 	.word	0xffffffff


	//   ....[196]....
        /*10ee4*/ 	.word	0xffffffff


	//   ....[197]....
        /*10ee8*/ 	.word	0xffffffff


	//   ....[198]....
        /*10eec*/ 	.word	0xffffffff


	//   ....[199]....
        /*10ef0*/ 	.word	0xffffffff


	//   ....[200]....
        /*10ef4*/ 	.word	0xffffffff


	//   ....[201]....
        /*10ef8*/ 	.word	0xffffffff


	//   ....[202]....
        /*10efc*/ 	.word	0xffffffff


	//   ....[203]....
        /*10f00*/ 	.word	0xffffffff


	//   ....[204]....
        /*10f04*/ 	.word	0xffffffff


	//   ....[205]....
        /*10f08*/ 	.word	0xffffffff


	//   ....[206]....
        /*10f0c*/ 	.word	0xffffffff


	//   ....[207]....
        /*10f10*/ 	.word	0xffffffff


	//   ....[208]....
        /*10f14*/ 	.word	0xffffffff


	//   ....[209]....
        /*10f18*/ 	.word	0xffffffff


	//   ....[210]....
        /*10f1c*/ 	.word	0xffffffff


	//   ....[211]....
        /*10f20*/ 	.word	0xffffffff


	//   ....[212]....
        /*10f24*/ 	.word	0xffffffff


	//   ....[213]....
        /*10f28*/ 	.word	0xffffffff


	//   ....[214]....
        /*10f2c*/ 	.word	0xffffffff


	//   ....[215]....
        /*10f30*/ 	.word	0xffffffff


	//   ....[216]....
        /*10f34*/ 	.word	0xffffffff


	//   ....[217]....
        /*10f38*/ 	.word	0xffffffff


	//   ....[218]....
        /*10f3c*/ 	.word	0xffffffff


	//   ....[219]....
        /*10f40*/ 	.word	0xffffffff


	//   ....[220]....
        /*10f44*/ 	.word	0xffffffff


	//   ....[221]....
        /*10f48*/ 	.word	0xffffffff


	//   ....[222]....
        /*10f4c*/ 	.word	0xffffffff


	//   ....[223]....
        /*10f50*/ 	.word	0xffffffff


	//   ....[224]....
        /*10f54*/ 	.word	0xffffffff


	//   ....[225]....
        /*10f58*/ 	.word	0xffffffff


	//   ....[226]....
        /*10f5c*/ 	.word	0xffffffff


	//   ....[227]....
        /*10f60*/ 	.word	0xffffffff


	//   ....[228]....
        /*10f64*/ 	.word	0xffffffff


	//   ....[229]....
        /*10f68*/ 	.word	0xffffffff


	//   ....[230]....
        /*10f6c*/ 	.word	0xffffffff


	//   ....[231]....
        /*10f70*/ 	.word	0xffffffff


	//   ....[232]....
        /*10f74*/ 	.word	0xffffffff


	//   ....[233]....
        /*10f78*/ 	.word	0xffffffff


	//   ....[234]....
        /*10f7c*/ 	.word	0xffffffff


	//   ....[235]....
        /*10f80*/ 	.word	0xffffffff


	//   ....[236]....
        /*10f84*/ 	.word	0xffffffff


	//   ....[237]....
        /*10f88*/ 	.word	0xffffffff


	//   ....[238]....
        /*10f8c*/ 	.word	0xffffffff


	//   ....[239]....
        /*10f90*/ 	.word	0xffffffff


	//   ....[240]....
        /*10f94*/ 	.word	0xffffffff


	//   ....[241]....
        /*10f98*/ 	.word	0xffffffff


	//   ....[242]....
        /*10f9c*/ 	.word	0xffffffff


	//   ....[243]....
        /*10fa0*/ 	.word	0xffffffff


	//   ....[244]....
        /*10fa4*/ 	.word	0xffffffff


	//   ....[245]....
        /*10fa8*/ 	.word	0xffffffff


	//   ....[246]....
        /*10fac*/ 	.word	0xffffffff


	//   ....[247]....
        /*10fb0*/ 	.word	0xffffffff


	//   ....[248]....
        /*10fb4*/ 	.word	0xffffffff


	//   ....[249]....
        /*10fb8*/ 	.word	0xffffffff


	//   ....[250]....
        /*10fbc*/ 	.word	0xffffffff


	//   ....[251]....
        /*10fc0*/ 	.word	0xffffffff


	//   ....[252]....
        /*10fc4*/ 	.word	0xffffffff


	//   ....[253]....
        /*10fc8*/ 	.word	0xffffffff


	//   ....[254]....
        /*10fcc*/ 	.word	0xffffffff


	//   ....[255]....
        /*10fd0*/ 	.word	0xffffffff


	//   ....[0]....
        /*10fd4*/ 	.word	0xffffffff


	//   ....[1]....
        /*10fd8*/ 	.word	0xffffffff


	//   ....[2]....
        /*10fdc*/ 	.word	0xffffffff


	//   ....[3]....
        /*10fe0*/ 	.word	0xffffffff


	//   ....[4]....
        /*10fe4*/ 	.word	0xffffffff


	//   ....[5]....
        /*10fe8*/ 	.word	0xffffffff


	//   ....[6]....
        /*10fec*/ 	.word	0xffffffff


	//   ....[7]....
        /*10ff0*/ 	.word	0xffffffff


	//   ....[8]....
        /*10ff4*/ 	.word	0xffffffff


	//   ....[9]....
        /*10ff8*/ 	.word	0xffffffff


	//   ....[10]....
        /*10ffc*/ 	.word	0xffffffff


	//   ....[11]....
        /*11000*/ 	.word	0xffffffff


	//   ....[12]....
        /*11004*/ 	.word	0xffffffff


	//   ....[13]....
        /*11008*/ 	.word	0xffffffff


	//   ....[14]....
        /*1100c*/ 	.word	0xffffffff


	//   ....[15]....
        /*11010*/ 	.word	0xffffffff


	//   ....[16]....
        /*11014*/ 	.word	0xffffffff


	//   ....[17]....
        /*11018*/ 	.word	0xffffffff


	//   ....[18]....
        /*1101c*/ 	.word	0xffffffff


	//   ....[19]....
        /*11020*/ 	.word	0xffffffff


	//   ....[20]....
        /*11024*/ 	.word	0xffffffff


	//   ....[21]....
        /*11028*/ 	.word	0xffffffff


	//   ....[22]....
        /*1102c*/ 	.word	0xffffffff


	//   ....[23]....
        /*11030*/ 	.word	0xffffffff


	//   ....[24]....
        /*11034*/ 	.word	0xffffffff


	//   ....[25]....
        /*11038*/ 	.word	0xffffffff


	//   ....[26]....
        /*1103c*/ 	.word	0xffffffff


	//   ....[27]....
        /*11040*/ 	.word	0xffffffff


	//   ....[28]....
        /*11044*/ 	.word	0xffffffff


	//   ....[29]....
        /*11048*/ 	.word	0xffffffff


	//   ....[30]....
        /*1104c*/ 	.word	0xffffffff


	//   ....[31]....
        /*11050*/ 	.word	0xffffffff


	//   ....[32]....
        /*11054*/ 	.word	0xffffffff


	//   ....[33]....
        /*11058*/ 	.word	0xffffffff


	//   ....[34]....
        /*1105c*/ 	.word	0xffffffff


	//   ....[35]....
        /*11060*/ 	.word	0xffffffff


	//   ....[36]....
        /*11064*/ 	.word	0xffffffff


	//   ....[37]....
        /*11068*/ 	.word	0xffffffff


	//   ....[38]....
        /*1106c*/ 	.word	0xffffffff


	//   ....[39]....
        /*11070*/ 	.word	0xffffffff


	//   ....[40]....
        /*11074*/ 	.word	0xffffffff


	//   ....[41]....
        /*11078*/ 	.word	0xffffffff


	//   ....[42]....
        /*1107c*/ 	.word	0xffffffff


	//   ....[43]....
        /*11080*/ 	.word	0xffffffff


	//   ....[44]....
        /*11084*/ 	.word	0xffffffff


	//   ....[45]....
        /*11088*/ 	.word	0xffffffff


	//   ....[46]....
        /*1108c*/ 	.word	0xffffffff


	//   ....[47]....
        /*11090*/ 	.word	0xffffffff


	//   ....[48]....
        /*11094*/ 	.word	0xffffffff


	//   ....[49]....
        /*11098*/ 	.word	0xffffffff


	//   ....[50]....
        /*1109c*/ 	.word	0xffffffff


	//   ....[51]....
        /*110a0*/ 	.word	0xffffffff


	//   ....[52]....
        /*110a4*/ 	.word	0xffffffff


	//   ....[53]....
        /*110a8*/ 	.word	0xffffffff


	//   ....[54]....
        /*110ac*/ 	.word	0xffffffff


	//   ....[55]....
        /*110b0*/ 	.word	0xffffffff


	//   ....[56]....
        /*110b4*/ 	.word	0xffffffff


	//   ....[57]....
        /*110b8*/ 	.word	0xffffffff


	//   ....[58]....
        /*110bc*/ 	.word	0xffffffff


	//   ....[59]....
        /*110c0*/ 	.word	0xffffffff


	//   ....[60]....
        /*110c4*/ 	.word	0xffffffff


	//   ....[61]....
        /*110c8*/ 	.word	0xffffffff


	//   ....[62]....
        /*110cc*/ 	.word	0xffffffff


	//   ....[63]....
        /*110d0*/ 	.word	0xffffffff


	//   ....[64]....
        /*110d4*/ 	.word	0xffffffff


	//   ....[65]....
        /*110d8*/ 	.word	0xffffffff


	//   ....[66]....
        /*110dc*/ 	.word	0xffffffff


	//   ....[67]....
        /*110e0*/ 	.word	0xffffffff


	//   ....[68]....
        /*110e4*/ 	.word	0xffffffff


	//   ....[69]....
        /*110e8*/ 	.word	0xffffffff


	//   ....[70]....
        /*110ec*/ 	.word	0xffffffff


	//   ....[71]....
        /*110f0*/ 	.word	0xffffffff


	//   ....[72]....
        /*110f4*/ 	.word	0xffffffff


	//   ....[73]....
        /*110f8*/ 	.word	0xffffffff


	//   ....[74]....
        /*110fc*/ 	.word	0xffffffff


	//   ....[75]....
        /*11100*/ 	.word	0xffffffff


	//   ....[76]....
        /*11104*/ 	.word	0xffffffff


	//   ....[77]....
        /*11108*/ 	.word	0xffffffff


	//   ....[78]....
        /*1110c*/ 	.word	0xffffffff


	//   ....[79]....
        /*11110*/ 	.word	0xffffffff


	//   ....[80]....
        /*11114*/ 	.word	0xffffffff


	//   ....[81]....
        /*11118*/ 	.word	0xffffffff


	//   ....[82]....
        /*1111c*/ 	.word	0xffffffff


	//   ....[83]....
        /*11120*/ 	.word	0xffffffff


	//   ....[84]....
        /*11124*/ 	.word	0xffffffff


	//   ....[85]....
        /*11128*/ 	.word	0xffffffff


	//   ....[86]....
        /*1112c*/ 	.word	0xffffffff


	//   ....[87]....
        /*11130*/ 	.word	0xffffffff


	//   ....[88]....
        /*11134*/ 	.word	0xffffffff


	//   ....[89]....
        /*11138*/ 	.word	0xffffffff


	//   ....[90]....
        /*1113c*/ 	.word	0xffffffff


	//   ....[91]....
        /*11140*/ 	.word	0xffffffff


	//   ....[92]....
        /*11144*/ 	.word	0xffffffff


	//   ....[93]....
        /*11148*/ 	.word	0xffffffff


	//   ....[94]....
        /*1114c*/ 	.word	0xffffffff


	//   ....[95]....
        /*11150*/ 	.word	0xffffffff


	//   ....[96]....
        /*11154*/ 	.word	0xffffffff


	//   ....[97]....
        /*11158*/ 	.word	0xffffffff


	//   ....[98]....
        /*1115c*/ 	.word	0xffffffff


	//   ....[99]....
        /*11160*/ 	.word	0xffffffff


	//   ....[100]....
        /*11164*/ 	.word	0xffffffff


	//   ....[101]....
        /*11168*/ 	.word	0xffffffff


	//   ....[102]....
        /*1116c*/ 	.word	0xffffffff


	//   ....[103]....
        /*11170*/ 	.word	0xffffffff


	//   ....[104]....
        /*11174*/ 	.word	0xffffffff


	//   ....[105]....
        /*11178*/ 	.word	0xffffffff


	//   ....[106]....
        /*1117c*/ 	.word	0xffffffff


	//   ....[107]....
        /*11180*/ 	.word	0xffffffff


	//   ....[108]....
        /*11184*/ 	.word	0xffffffff


	//   ....[109]....
        /*11188*/ 	.word	0xffffffff


	//   ....[110]....
        /*1118c*/ 	.word	0xffffffff


	//   ....[111]....
        /*11190*/ 	.word	0xffffffff


	//   ....[112]....
        /*11194*/ 	.word	0xffffffff


	//   ....[113]....
        /*11198*/ 	.word	0xffffffff


	//   ....[114]....
        /*1119c*/ 	.word	0xffffffff


	//   ....[115]....
        /*111a0*/ 	.word	0xffffffff


	//   ....[116]....
        /*111a4*/ 	.word	0xffffffff


	//   ....[117]....
        /*111a8*/ 	.word	0xffffffff


	//   ....[118]....
        /*111ac*/ 	.word	0xffffffff


	//   ....[119]....
        /*111b0*/ 	.word	0xffffffff


	//   ....[120]....
        /*111b4*/ 	.word	0xffffffff


	//   ....[121]....
        /*111b8*/ 	.word	0xffffffff


	//   ....[122]....
        /*111bc*/ 	.word	0xffffffff


	//   ....[123]....
        /*111c0*/ 	.word	0xffffffff


	//   ....[124]....
        /*111c4*/ 	.word	0xffffffff


	//   ....[125]....
        /*111c8*/ 	.word	0xffffffff


	//   ....[126]....
        /*111cc*/ 	.word	0xffffffff


	//   ....[127]....
        /*111d0*/ 	.word	0xffffffff


	//   ....[128]....
        /*111d4*/ 	.word	0xffffffff


	//   ....[129]....
        /*111d8*/ 	.word	0xffffffff


	//   ....[130]....
        /*111dc*/ 	.word	0xffffffff


	//   ....[131]....
        /*111e0*/ 	.word	0xffffffff


	//   ....[132]....
        /*111e4*/ 	.word	0xffffffff


	//   ....[133]....
        /*111e8*/ 	.word	0xffffffff


	//   ....[134]....
        /*111ec*/ 	.word	0xffffffff


	//   ....[135]....
        /*111f0*/ 	.word	0xffffffff


	//   ....[136]....
        /*111f4*/ 	.word	0xffffffff


	//   ....[137]....
        /*111f8*/ 	.word	0xffffffff


	//   ....[138]....
        /*111fc*/ 	.word	0xffffffff


	//   ....[139]....
        /*11200*/ 	.word	0xffffffff


	//   ....[140]....
        /*11204*/ 	.word	0xffffffff


	//   ....[141]....
        /*11208*/ 	.word	0xffffffff


	//   ....[142]....
        /*1120c*/ 	.word	0xffffffff


	//   ....[143]....
        /*11210*/ 	.word	0xffffffff


	//   ....[144]....
        /*11214*/ 	.word	0xffffffff


	//   ....[145]....
        /*11218*/ 	.word	0xffffffff


	//   ....[146]....
        /*1121c*/ 	.word	0xffffffff


	//   ....[147]....
        /*11220*/ 	.word	0xffffffff


	//   ....[148]....
        /*11224*/ 	.word	0xffffffff


	//   ....[149]....
        /*11228*/ 	.word	0xffffffff


	//   ....[150]....
        /*1122c*/ 	.word	0xffffffff


	//   ....[151]....
        /*11230*/ 	.word	0xffffffff


	//   ....[152]....
        /*11234*/ 	.word	0xffffffff


	//   ....[153]....
        /*11238*/ 	.word	0xffffffff


	//   ....[154]....
        /*1123c*/ 	.word	0xffffffff


	//   ....[155]....
        /*11240*/ 	.word	0xffffffff


	//   ....[156]....
        /*11244*/ 	.word	0xffffffff


	//   ....[157]....
        /*11248*/ 	.word	0xffffffff


	//   ....[158]....
        /*1124c*/ 	.word	0xffffffff


	//   ....[159]....
        /*11250*/ 	.word	0xffffffff


	//   ....[160]....
        /*11254*/ 	.word	0xffffffff


	//   ....[161]....
        /*11258*/ 	.word	0xffffffff


	//   ....[162]....
        /*1125c*/ 	.word	0xffffffff


	//   ....[163]....
        /*11260*/ 	.word	0xffffffff


	//   ....[164]....
        /*11264*/ 	.word	0xffffffff


	//   ....[165]....
        /*11268*/ 	.word	0xffffffff


	//   ....[166]....
        /*1126c*/ 	.word	0xffffffff


	//   ....[167]....
        /*11270*/ 	.word	0xffffffff


	//   ....[168]....
        /*11274*/ 	.word	0xffffffff


	//   ....[169]....
        /*11278*/ 	.word	0xffffffff


	//   ....[170]....
        /*1127c*/ 	.word	0xffffffff


	//   ....[171]....
        /*11280*/ 	.word	0xffffffff


	//   ....[172]....
        /*11284*/ 	.word	0xffffffff


	//   ....[173]....
        /*11288*/ 	.word	0xffffffff


	//   ....[174]....
        /*1128c*/ 	.word	0xffffffff


	//   ....[175]....
        /*11290*/ 	.word	0xffffffff


	//   ....[176]....
        /*11294*/ 	.word	0xffffffff


	//   ....[177]....
        /*11298*/ 	.word	0xffffffff


	//   ....[178]....
        /*1129c*/ 	.word	0xffffffff


	//   ....[179]....
        /*112a0*/ 	.word	0xffffffff


	//   ....[180]....
        /*112a4*/ 	.word	0xffffffff


	//   ....[181]....
        /*112a8*/ 	.word	0xffffffff


	//   ....[182]....
        /*112ac*/ 	.word	0xffffffff


	//   ....[183]....
        /*112b0*/ 	.word	0xffffffff


	//   ....[184]....
        /*112b4*/ 	.word	0xffffffff


	//   ....[185]....
        /*112b8*/ 	.word	0xffffffff


	//   ....[186]....
        /*112bc*/ 	.word	0xffffffff


	//   ....[187]....
        /*112c0*/ 	.word	0xffffffff


	//   ....[188]....
        /*112c4*/ 	.word	0xffffffff


	//   ....[189]....
        /*112c8*/ 	.word	0xffffffff


	//   ....[190]....
        /*112cc*/ 	.word	0xffffffff


	//   ....[191]....
        /*112d0*/ 	.word	0xffffffff


	//   ....[192]....
        /*112d4*/ 	.word	0xffffffff


	//   ....[193]....
        /*112d8*/ 	.word	0xffffffff


	//   ....[194]....
        /*112dc*/ 	.word	0xffffffff


	//   ....[195]....
        /*112e0*/ 	.word	0xffffffff


	//   ....[196]....
        /*112e4*/ 	.word	0xffffffff


	//   ....[197]....
        /*112e8*/ 	.word	0xffffffff


	//   ....[198]....
        /*112ec*/ 	.word	0xffffffff


	//   ....[199]....
        /*112f0*/ 	.word	0xffffffff


	//   ....[200]....
        /*112f4*/ 	.word	0xffffffff


	//   ....[201]....
        /*112f8*/ 	.word	0xffffffff


	//   ....[202]....
        /*112fc*/ 	.word	0xffffffff


	//   ....[203]....
        /*11300*/ 	.word	0xffffffff


	//   ....[204]....
        /*11304*/ 	.word	0xffffffff


	//   ....[205]....
        /*11308*/ 	.word	0xffffffff


	//   ....[206]....
        /*1130c*/ 	.word	0xffffffff


	//   ....[207]....
        /*11310*/ 	.word	0xffffffff


	//   ....[208]....
        /*11314*/ 	.word	0xffffffff


	//   ....[209]....
        /*11318*/ 	.word	0xffffffff


	//   ....[210]....
        /*1131c*/ 	.word	0xffffffff


	//   ....[211]....
        /*11320*/ 	.word	0xffffffff


	//   ....[212]....
        /*11324*/ 	.word	0xffffffff


	//   ....[213]....
        /*11328*/ 	.word	0xffffffff


	//   ....[214]....
        /*1132c*/ 	.word	0xffffffff


	//   ....[215]....
        /*11330*/ 	.word	0xffffffff


	//   ....[216]....
        /*11334*/ 	.word	0xffffffff


	//   ....[217]....
        /*11338*/ 	.word	0xffffffff


	//   ....[218]....
        /*1133c*/ 	.word	0xffffffff


	//   ....[219]....
        /*11340*/ 	.word	0xffffffff


	//   ....[220]....
        /*11344*/ 	.word	0xffffffff


	//   ....[221]....
        /*11348*/ 	.word	0xffffffff


	//   ....[222]....
        /*1134c*/ 	.word	0xffffffff


	//   ....[223]....
        /*11350*/ 	.word	0xffffffff


	//   ....[224]....
        /*11354*/ 	.word	0xffffffff


	//   ....[225]....
        /*11358*/ 	.word	0xffffffff


	//   ....[226]....
        /*1135c*/ 	.word	0xffffffff


	//   ....[227]....
        /*11360*/ 	.word	0xffffffff


	//   ....[228]....
        /*11364*/ 	.word	0xffffffff


	//   ....[229]....
        /*11368*/ 	.word	0xffffffff


	//   ....[230]....
        /*1136c*/ 	.word	0xffffffff


	//   ....[231]....
        /*11370*/ 	.word	0xffffffff


	//   ....[232]....
        /*11374*/ 	.word	0xffffffff


	//   ....[233]....
        /*11378*/ 	.word	0xffffffff


	//   ....[234]....
        /*1137c*/ 	.word	0xffffffff


	//   ....[235]....
        /*11380*/ 	.word	0xffffffff


	//   ....[236]....
        /*11384*/ 	.word	0xffffffff


	//   ....[237]....
        /*11388*/ 	.word	0xffffffff


	//   ....[238]....
        /*1138c*/ 	.word	0xffffffff


	//   ....[239]....
        /*11390*/ 	.word	0xffffffff


	//   ....[240]....
        /*11394*/ 	.word	0xffffffff


	//   ....[241]....
        /*11398*/ 	.word	0xffffffff


	//   ....[242]....
        /*1139c*/ 	.word	0xffffffff


	//   ....[243]....
        /*113a0*/ 	.word	0xffffffff


	//   ....[244]....
        /*113a4*/ 	.word	0xffffffff


	//   ....[245]....
        /*113a8*/ 	.word	0xffffffff


	//   ....[246]....
        /*113ac*/ 	.word	0xffffffff


	//   ....[247]....
        /*113b0*/ 	.word	0xffffffff


	//   ....[248]....
        /*113b4*/ 	.word	0xffffffff


	//   ....[249]....
        /*113b8*/ 	.word	0xffffffff


	//   ....[250]....
        /*113bc*/ 	.word	0xffffffff


	//   ....[251]....
        /*113c0*/ 	.word	0xffffffff


	//   ....[252]....
        /*113c4*/ 	.word	0xffffffff


	//   ....[253]....
        /*113c8*/ 	.word	0xffffffff


	//   ....[254]....
        /*113cc*/ 	.word	0xffffffff


	//   ....[255]....
        /*113d0*/ 	.word	0xffffffff


	//   ....[0]....
        /*113d4*/ 	.word	0xffffffff


	//   ....[1]....
        /*113d8*/ 	.word	0xffffffff


	//   ....[2]....
        /*113dc*/ 	.word	0xffffffff


	//   ....[3]....
        /*113e0*/ 	.word	0xffffffff


	//   ....[4]....
        /*113e4*/ 	.word	0xffffffff


	//   ....[5]....
        /*113e8*/ 	.word	0xffffffff


	//   ....[6]....
        /*113ec*/ 	.word	0xffffffff


	//   ....[7]....
        /*113f0*/ 	.word	0xffffffff


	//   ....[8]....
        /*113f4*/ 	.word	0xffffffff


	//   ....[9]....
        /*113f8*/ 	.word	0xffffffff


	//   ....[10]....
        /*113fc*/ 	.word	0xffffffff


	//   ....[11]....
        /*11400*/ 	.word	0xffffffff


	//   ....[12]....
        /*11404*/ 	.word	0xffffffff


	//   ....[13]....
        /*11408*/ 	.word	0xffffffff


	//   ....[14]....
        /*1140c*/ 	.word	0xffffffff


	//   ....[15]....
        /*11410*/ 	.word	0xffffffff


	//   ....[16]....
        /*11414*/ 	.word	0xffffffff


	//   ....[17]....
        /*11418*/ 	.word	0xffffffff


	//   ....[18]....
        /*1141c*/ 	.word	0xffffffff


	//   ....[19]....
        /*11420*/ 	.word	0xffffffff


	//   ....[20]....
        /*11424*/ 	.word	0xffffffff


	//   ....[21]....
        /*11428*/ 	.word	0xffffffff


	//   ....[22]....
        /*1142c*/ 	.word	0xffffffff


	//   ....[23]....
        /*11430*/ 	.word	0xffffffff


	//   ....[24]....
        /*11434*/ 	.word	0xffffffff


	//   ....[25]....
        /*11438*/ 	.word	0xffffffff


	//   ....[26]....
        /*1143c*/ 	.word	0xffffffff


	//   ....[27]....
        /*11440*/ 	.word	0xffffffff


	//   ....[28]....
        /*11444*/ 	.word	0xffffffff


	//   ....[29]....
        /*11448*/ 	.word	0xffffffff


	//   ....[30]....
        /*1144c*/ 	.word	0xffffffff


	//   ....[31]....
        /*11450*/ 	.word	0xffffffff


	//   ....[32]....
        /*11454*/ 	.word	0xffffffff


	//   ....[33]....
        /*11458*/ 	.word	0xffffffff


	//   ....[34]....
        /*1145c*/ 	.word	0xffffffff


	//   ....[35]....
        /*11460*/ 	.word	0xffffffff


	//   ....[36]....
        /*11464*/ 	.word	0xffffffff


	//   ....[37]....
        /*11468*/ 	.word	0xffffffff


	//   ....[38]....
        /*1146c*/ 	.word	0xffffffff


	//   ....[39]....
        /*11470*/ 	.word	0xffffffff


	//   ....[40]....
        /*11474*/ 	.word	0xffffffff


	//   ....[41]....
        /*11478*/ 	.word	0xffffffff


	//   ....[42]....
        /*1147c*/ 	.word	0xffffffff


	//   ....[43]....
        /*11480*/ 	.word	0xffffffff


	//   ....[44]....
        /*11484*/ 	.word	0xffffffff


	//   ....[45]....
        /*11488*/ 	.word	0xffffffff


	//   ....[46]....
        /*1148c*/ 	.word	0xffffffff


	//   ....[47]....
        /*11490*/ 	.word	0xffffffff


	//   ....[48]....
        /*11494*/ 	.word	0xffffffff


	//   ....[49]....
        /*11498*/ 	.word	0xffffffff


	//   ....[50]....
        /*1149c*/ 	.word	0xffffffff


	//   ....[51]....
        /*114a0*/ 	.word	0xffffffff


	//   ....[52]....
        /*114a4*/ 	.word	0xffffffff


	//   ....[53]....
        /*114a8*/ 	.word	0xffffffff


	//   ....[54]....
        /*114ac*/ 	.word	0xffffffff


	//   ....[55]....
        /*114b0*/ 	.word	0xffffffff


	//   ....[56]....
        /*114b4*/ 	.word	0xffffffff


	//   ....[57]....
        /*114b8*/ 	.word	0xffffffff


	//   ....[58]....
        /*114bc*/ 	.word	0xffffffff


	//   ....[59]....
        /*114c0*/ 	.word	0xffffffff


	//   ....[60]....
        /*114c4*/ 	.word	0xffffffff


	//   ....[61]....
        /*114c8*/ 	.word	0xffffffff


	//   ....[62]....
        /*114cc*/ 	.word	0xffffffff


	//   ....[63]....
        /*114d0*/ 	.word	0xffffffff


	//   ....[64]....
        /*114d4*/ 	.word	0xffffffff


	//   ....[65]....
        /*114d8*/ 	.word	0xffffffff


	//   ....[66]....
        /*114dc*/ 	.word	0xffffffff


	//   ....[67]....
        /*114e0*/ 	.word	0xffffffff


	//   ....[68]....
        /*114e4*/ 	.word	0xffffffff


	//   ....[69]....
        /*114e8*/ 	.word	0xffffffff


	//   ....[70]....
        /*114ec*/ 	.word	0xffffffff


	//   ....[71]....
        /*114f0*/ 	.word	0xffffffff


	//   ....[72]....
        /*114f4*/ 	.word	0xffffffff


	//   ....[73]....
        /*114f8*/ 	.word	0xffffffff


	//   ....[74]....
        /*114fc*/ 	.word	0xffffffff


	//   ....[75]....
        /*11500*/ 	.word	0xffffffff


	//   ....[76]....
        /*11504*/ 	.word	0xffffffff


	//   ....[77]....
        /*11508*/ 	.word	0xffffffff


	//   ....[78]....
        /*1150c*/ 	.word	0xffffffff


	//   ....[79]....
        /*11510*/ 	.word	0xffffffff


	//   ....[80]....
        /*11514*/ 	.word	0xffffffff


	//   ....[81]....
        /*11518*/ 	.word	0xffffffff


	//   ....[82]....
        /*1151c*/ 	.word	0xffffffff


	//   ....[83]....
        /*11520*/ 	.word	0xffffffff


	//   ....[84]....
        /*11524*/ 	.word	0xffffffff


	//   ....[85]....
        /*11528*/ 	.word	0xffffffff


	//   ....[86]....
        /*1152c*/ 	.word	0xffffffff


	//   ....[87]....
        /*11530*/ 	.word	0xffffffff


	//   ....[88]....
        /*11534*/ 	.word	0xffffffff


	//   ....[89]....
        /*11538*/ 	.word	0xffffffff


	//   ....[90]....
        /*1153c*/ 	.word	0xffffffff


	//   ....[91]....
        /*11540*/ 	.word	0xffffffff


	//   ....[92]....
        /*11544*/ 	.word	0xffffffff


	//   ....[93]....
        /*11548*/ 	.word	0xffffffff


	//   ....[94]....
        /*1154c*/ 	.word	0xffffffff


	//   ....[95]....
        /*11550*/ 	.word	0xffffffff


	//   ....[96]....
        /*11554*/ 	.word	0xffffffff


	//   ....[97]....
        /*11558*/ 	.word	0xffffffff


	//   ....[98]....
        /*1155c*/ 	.word	0xffffffff


	//   ....[99]....
        /*11560*/ 	.word	0xffffffff


	//   ....[100]....
        /*11564*/ 	.word	0xffffffff


	//   ....[101]....
        /*11568*/ 	.word	0xffffffff


	//   ....[102]....
        /*1156c*/ 	.word	0xffffffff


	//   ....[103]....
        /*11570*/ 	.word	0xffffffff


	//   ....[104]....
        /*11574*/ 	.word	0xffffffff


	//   ....[105]....
        /*11578*/ 	.word	0xffffffff


	//   ....[106]....
        /*1157c*/ 	.word	0xffffffff


	//   ....[107]....
        /*11580*/ 	.word	0xffffffff


	//   ....[108]....
        /*11584*/ 	.word	0xffffffff


	//   ....[109]....
        /*11588*/ 	.word	0xffffffff


	//   ....[110]....
        /*1158c*/ 	.word	0xffffffff


	//   ....[111]....
        /*11590*/ 	.word	0xffffffff


	//   ....[112]....
        /*11594*/ 	.word	0xffffffff


	//   ....[113]....
        /*11598*/ 	.word	0xffffffff


	//   ....[114]....
        /*1159c*/ 	.word	0xffffffff


	//   ....[115]....
        /*115a0*/ 	.word	0xffffffff


	//   ....[116]....
        /*115a4*/ 	.word	0xffffffff


	//   ....[117]....
        /*115a8*/ 	.word	0xffffffff


	//   ....[118]....
        /*115ac*/ 	.word	0xffffffff


	//   ....[119]....
        /*115b0*/ 	.word	0xffffffff


	//   ....[120]....
        /*115b4*/ 	.word	0xffffffff


	//   ....[121]....
        /*115b8*/ 	.word	0xffffffff


	//   ....[122]....
        /*115bc*/ 	.word	0xffffffff


	//   ....[123]....
        /*115c0*/ 	.word	0xffffffff


	//   ....[124]....
        /*115c4*/ 	.word	0xffffffff


	//   ....[125]....
        /*115c8*/ 	.word	0xffffffff


	//   ....[126]....
        /*115cc*/ 	.word	0xffffffff


	//   ....[127]....
        /*115d0*/ 	.word	0xffffffff


	//   ....[128]....
        /*115d4*/ 	.word	0xffffffff


	//   ....[129]....
        /*115d8*/ 	.word	0xffffffff


	//   ....[130]....
        /*115dc*/ 	.word	0xffffffff


	//   ....[131]....
        /*115e0*/ 	.word	0xffffffff


	//   ....[132]....
        /*115e4*/ 	.word	0xffffffff


	//   ....[133]....
        /*115e8*/ 	.word	0xffffffff


	//   ....[134]....
        /*115ec*/ 	.word	0xffffffff


	//   ....[135]....
        /*115f0*/ 	.word	0xffffffff


	//   ....[136]....
        /*115f4*/ 	.word	0xffffffff


	//   ....[137]....
        /*115f8*/ 	.word	0xffffffff


	//   ....[138]....
        /*115fc*/ 	.word	0xffffffff


	//   ....[139]....
        /*11600*/ 	.word	0xffffffff


	//   ....[140]....
        /*11604*/ 	.word	0xffffffff


	//   ....[141]....
        /*11608*/ 	.word	0xffffffff


	//   ....[142]....
        /*1160c*/ 	.word	0xffffffff


	//   ....[143]....
        /*11610*/ 	.word	0xffffffff


	//   ....[144]....
        /*11614*/ 	.word	0xffffffff


	//   ....[145]....
        /*11618*/ 	.word	0xffffffff


	//   ....[146]....
        /*1161c*/ 	.word	0xffffffff


	//   ....[147]....
        /*11620*/ 	.word	0xffffffff


	//   ....[148]....
        /*11624*/ 	.word	0xffffffff


	//   ....[149]....
        /*11628*/ 	.word	0xffffffff


	//   ....[150]....
        /*1162c*/ 	.word	0xffffffff


	//   ....[151]....
        /*11630*/ 	.word	0xffffffff


	//   ....[152]....
        /*11634*/ 	.word	0xffffffff


	//   ....[153]....
        /*11638*/ 	.word	0xffffffff


	//   ....[154]....
        /*1163c*/ 	.word	0xffffffff


	//   ....[155]....
        /*11640*/ 	.word	0xffffffff


	//   ....[156]....
        /*11644*/ 	.word	0xffffffff


	//   ....[157]....
        /*11648*/ 	.word	0xffffffff


	//   ....[158]....
        /*1164c*/ 	.word	0xffffffff


	//   ....[159]....
        /*11650*/ 	.word	0xffffffff


	//   ....[160]....
        /*11654*/ 	.word	0xffffffff


	//   ....[161]....
        /*11658*/ 	.word	0xffffffff


	//   ....[162]....
        /*1165c*/ 	.word	0xffffffff


	//   ....[163]....
        /*11660*/ 	.word	0xffffffff


	//   ....[164]....
        /*11664*/ 	.word	0xffffffff


	//   ....[165]....
        /*11668*/ 	.word	0xffffffff


	//   ....[166]....
        /*1166c*/ 	.word	0xffffffff


	//   ....[167]....
        /*11670*/ 	.word	0xffffffff


	//   ....[168]....
        /*11674*/ 	.word	0xffffffff


	//   ....[169]....
        /*11678*/ 	.word	0xffffffff


	//   ....[170]....
        /*1167c*/ 	.word	0xffffffff


	//   ....[171]....
        /*11680*/ 	.word	0xffffffff


	//   ....[172]....
        /*11684*/ 	.word	0xffffffff


	//   ....[173]....
        /*11688*/ 	.word	0xffffffff


	//   ....[174]....
        /*1168c*/ 	.word	0xffffffff


	//   ....[175]....
        /*11690*/ 	.word	0xffffffff


	//   ....[176]....
        /*11694*/ 	.word	0xffffffff


	//   ....[177]....
        /*11698*/ 	.word	0xffffffff


	//   ....[178]....
        /*1169c*/ 	.word	0xffffffff


	//   ....[179]....
        /*116a0*/ 	.word	0xffffffff


	//   ....[180]....
        /*116a4*/ 	.word	0xffffffff


	//   ....[181]....
        /*116a8*/ 	.word	0xffffffff


	//   ....[182]....
        /*116ac*/ 	.word	0xffffffff


	//   ....[183]....
        /*116b0*/ 	.word	0xffffffff


	//   ....[184]....
        /*116b4*/ 	.word	0xffffffff


	//   ....[185]....
        /*116b8*/ 	.word	0xffffffff


	//   ....[186]....
        /*116bc*/ 	.word	0xffffffff


	//   ....[187]....
        /*116c0*/ 	.word	0xffffffff


	//   ....[188]....
        /*116c4*/ 	.word	0xffffffff


	//   ....[189]....
        /*116c8*/ 	.word	0xffffffff


	//   ....[190]....
        /*116cc*/ 	.word	0xffffffff


	//   ....[191]....
        /*116d0*/ 	.word	0xffffffff


	//   ....[192]....
        /*116d4*/ 	.word	0xffffffff


	//   ....[193]....
        /*116d8*/ 	.word	0xffffffff


	//   ....[194]....
        /*116dc*/ 	.word	0xffffffff


	//   ....[195]....
        /*116e0*/ 	.word	0xffffffff


	//   ....[196]....
        /*116e4*/ 	.word	0xffffffff


	//   ....[197]....
        /*116e8*/ 	.word	0xffffffff


	//   ....[198]....
        /*116ec*/ 	.word	0xffffffff


	//   ....[199]....
        /*116f0*/ 	.word	0xffffffff


	//   ....[200]....
        /*116f4*/ 	.word	0xffffffff


	//   ....[201]....
        /*116f8*/ 	.word	0xffffffff


	//   ....[202]....
        /*116fc*/ 	.word	0xffffffff


	//   ....[203]....
        /*11700*/ 	.word	0xffffffff


	//   ....[204]....
        /*11704*/ 	.word	0xffffffff


	//   ....[205]....
        /*11708*/ 	.word	0xffffffff


	//   ....[206]....
        /*1170c*/ 	.word	0xffffffff


	//   ....[207]....
        /*11710*/ 	.word	0xffffffff


	//   ....[208]....
        /*11714*/ 	.word	0xffffffff


	//   ....[209]....
        /*11718*/ 	.word	0xffffffff


	//   ....[210]....
        /*1171c*/ 	.word	0xffffffff


	//   ....[211]....
        /*11720*/ 	.word	0xffffffff


	//   ....[212]....
        /*11724*/ 	.word	0xffffffff


	//   ....[213]....
        /*11728*/ 	.word	0xffffffff


	//   ....[214]....
        /*1172c*/ 	.word	0xffffffff


	//   ....[215]....
        /*11730*/ 	.word	0xffffffff


	//   ....[216]....
        /*11734*/ 	.word	0xffffffff


	//   ....[217]....
        /*11738*/ 	.word	0xffffffff


	//   ....[218]....
        /*1173c*/ 	.word	0xffffffff


	//   ....[219]....
        /*11740*/ 	.word	0xffffffff


	//   ....[220]....
        /*11744*/ 	.word	0xffffffff


	//   ....[221]....
        /*11748*/ 	.word	0xffffffff


	//   ....[222]....
        /*1174c*/ 	.word	0xffffffff


	//   ....[223]....
        /*11750*/ 	.word	0xffffffff


	//   ....[224]....
        /*11754*/ 	.word	0xffffffff


	//   ....[225]....
        /*11758*/ 	.word	0xffffffff


	//   ....[226]....
        /*1175c*/ 	.word	0xffffffff


	//   ....[227]....
        /*11760*/ 	.word	0xffffffff


	//   ....[228]....
        /*11764*/ 	.word	0xffffffff


	//   ....[229]....
        /*11768*/ 	.word	0xffffffff


	//   ....[230]....
        /*1176c*/ 	.word	0xffffffff


	//   ....[231]....
        /*11770*/ 	.word	0xffffffff


	//   ....[232]....
        /*11774*/ 	.word	0xffffffff


	//   ....[233]....
        /*11778*/ 	.word	0xffffffff


	//   ....[234]....
        /*1177c*/ 	.word	0xffffffff


	//   ....[235]....
        /*11780*/ 	.word	0xffffffff


	//   ....[236]....
        /*11784*/ 	.word	0xffffffff


	//   ....[237]....
        /*11788*/ 	.word	0xffffffff


	//   ....[238]....
        /*1178c*/ 	.word	0xffffffff


	//   ....[239]....
        /*11790*/ 	.word	0xffffffff


	//   ....[240]....
        /*11794*/ 	.word	0xffffffff


	//   ....[241]....
        /*11798*/ 	.word	0xffffffff


	//   ....[242]....
        /*1179c*/ 	.word	0xffffffff


	//   ....[243]....
        /*117a0*/ 	.word	0xffffffff


	//   ....[244]....
        /*117a4*/ 	.word	0xffffffff


	//   ....[245]....
        /*117a8*/ 	.word	0xffffffff


	//   ....[246]....
        /*117ac*/ 	.word	0xffffffff


	//   ....[247]....
        /*117b0*/ 	.word	0xffffffff


	//   ....[248]....
        /*117b4*/ 	.word	0xffffffff


	//   ....[249]....
        /*117b8*/ 	.word	0xffffffff


	//   ....[250]....
        /*117bc*/ 	.word	0xffffffff


	//   ....[251]....
        /*117c0*/ 	.word	0xffffffff


	//   ....[252]....
        /*117c4*/ 	.word	0xffffffff


	//   ....[253]....
        /*117c8*/ 	.word	0xffffffff


	//   ....[254]....
        /*117cc*/ 	.word	0xffffffff


	//----- nvinfo : EIATTR_COOP_GROUP_INSTR_OFFSETS
	.align		4
.L_39:
        /*117d0*/ 	.byte	0x04, 0x28
        /*117d2*/ 	.short	(.L_41 - .L_40)


	//   ....[0]....
.L_40:
        /*117d4*/ 	.word	0x00141ad0


	//   ....[1]....
        /*117d8*/ 	.word	0x00141af0


	//   ....[2]....
        /*117dc*/ 	.word	0x00141ed0


	//   ....[3]....
        /*117e0*/ 	.word	0x00141ef0


	//   ....[4]....
        /*117e4*/ 	.word	0x00141f70


	//   ....[5]....
        /*117e8*/ 	.word	0x00141f90


	//   ....[6]....
        /*117ec*/ 	.word	0x00142010


	//   ....[7]....
        /*117f0*/ 	.word	0x00142030


	//   ....[8]....
        /*117f4*/ 	.word	0x001420b0


	//   ....[9]....
        /*117f8*/ 	.word	0x001420d0


	//   ....[10]....
        /*117fc*/ 	.word	0x00142150


	//   ....[11]....
        /*11800*/ 	.word	0x00142170


	//   ....[12]....
        /*11804*/ 	.word	0x001421f0


	//   ....[13]....
        /*11808*/ 	.word	0x00142210


	//   ....[14]....
        /*1180c*/ 	.word	0x00142270


	//   ....[15]....
        /*11810*/ 	.word	0x00142290


	//   ....[16]....
        /*11814*/ 	.word	0x001422f0


	//   ....[17]....
        /*11818*/ 	.word	0x00142310


	//   ....[18]....
        /*1181c*/ 	.word	0x00142370


	//   ....[19]....
        /*11820*/ 	.word	0x00142390


	//   ....[20]....
        /*11824*/ 	.word	0x001423f0


	//   ....[21]....
        /*11828*/ 	.word	0x00142410


	//   ....[22]....
        /*1182c*/ 	.word	0x00142470


	//   ....[23]....
        /*11830*/ 	.word	0x00142490


	//   ....[24]....
        /*11834*/ 	.word	0x001424f0


	//   ....[25]....
        /*11838*/ 	.word	0x00142510


	//   ....[26]....
        /*1183c*/ 	.word	0x00142570


	//   ....[27]....
        /*11840*/ 	.word	0x00142590


	//   ....[28]....
        /*11844*/ 	.word	0x001425f0


	//   ....[29]....
        /*11848*/ 	.word	0x00142610


	//   ....[30]....
        /*1184c*/ 	.word	0x00142670


	//   ....[31]....
        /*11850*/ 	.word	0x00142690


	//   ....[32]....
        /*11854*/ 	.word	0x001426f0


	//   ....[33]....
        /*11858*/ 	.word	0x00142710


	//   ....[34]....
        /*1185c*/ 	.word	0x00142790


	//   ....[35]....
        /*11860*/ 	.word	0x001427b0


	//   ....[36]....
        /*11864*/ 	.word	0x00142830


	//   ....[37]....
        /*11868*/ 	.word	0x00142850


	//   ....[38]....
        /*1186c*/ 	.word	0x001428d0


	//   ....[39]....
        /*11870*/ 	.word	0x001428f0


	//   ....[40]....
        /*11874*/ 	.word	0x00142970


	//   ....[41]....
        /*11878*/ 	.word	0x00142990


	//   ....[42]....
        /*1187c*/ 	.word	0x00142a10


	//   ....[43]....
        /*11880*/ 	.word	0x00142a30


	//   ....[44]....
        /*11884*/ 	.word	0x00142ab0


	//   ....[45]....
        /*11888*/ 	.word	0x00142ad0


	//   ....[46]....
        /*1188c*/ 	.word	0x00142b50


	//   ....[47]....
        /*11890*/ 	.word	0x00142b70


	//   ....[48]....
        /*11894*/ 	.word	0x00142bf0


	//   ....[49]....
        /*11898*/ 	.word	0x00142c10


	//   ....[50]....
        /*1189c*/ 	.word	0x00142c90


	//   ....[51]....
        /*118a0*/ 	.word	0x00142cb0


	//   ....[52]....
        /*118a4*/ 	.word	0x00142d30


	//   ....[53]....
        /*118a8*/ 	.word	0x00142d50


	//   ....[54]....
        /*118ac*/ 	.word	0x00142dd0


	//   ....[55]....
        /*118b0*/ 	.word	0x00142df0


	//   ....[56]....
        /*118b4*/ 	.word	0x00142e70


	//   ....[57]....
        /*118b8*/ 	.word	0x00142e90


	//   ....[58]....
        /*118bc*/ 	.word	0x00142f10


	//   ....[59]....
        /*118c0*/ 	.word	0x00142f30


	//   ....[60]....
        /*118c4*/ 	.word	0x00142fb0


	//   ....[61]....
        /*118c8*/ 	.word	0x00142fd0


	//   ....[62]....
        /*118cc*/ 	.word	0x00143050


	//   ....[63]....
        /*118d0*/ 	.word	0x00143070


	//   ....[64]....
        /*118d4*/ 	.word	0x001430f0


	//   ....[65]....
        /*118d8*/ 	.word	0x00143110


	//   ....[66]....
        /*118dc*/ 	.word	0x00143190


	//   ....[67]....
        /*118e0*/ 	.word	0x001431b0


	//   ....[68]....
        /*118e4*/ 	.word	0x00143230


	//   ....[69]....
        /*118e8*/ 	.word	0x00143250


	//   ....[70]....
        /*118ec*/ 	.word	0x001432d0


	//   ....[71]....
        /*118f0*/ 	.word	0x001432f0


	//   ....[72]....
        /*118f4*/ 	.word	0x00143370


	//   ....[73]....
        /*118f8*/ 	.word	0x00143390


	//   ....[74]....
        /*118fc*/ 	.word	0x00143410


	//   ....[75]....
        /*11900*/ 	.word	0x00143430


	//   ....[76]....
        /*11904*/ 	.word	0x001434b0


	//   ....[77]....
        /*11908*/ 	.word	0x001434d0


	//   ....[78]....
        /*1190c*/ 	.word	0x00143550


	//   ....[79]....
        /*11910*/ 	.word	0x00143570


	//   ....[80]....
        /*11914*/ 	.word	0x001435f0


	//   ....[81]....
        /*11918*/ 	.word	0x00143610


	//   ....[82]....
        /*1191c*/ 	.word	0x00143690


	//   ....[83]....
        /*11920*/ 	.word	0x001436b0


	//   ....[84]....
        /*11924*/ 	.word	0x00143730


	//   ....[85]....
        /*11928*/ 	.word	0x00143750


	//   ....[86]....
        /*1192c*/ 	.word	0x001437d0


	//   ....[87]....
        /*11930*/ 	.word	0x001437f0


	//   ....[88]....
        /*11934*/ 	.word	0x00143870


	//   ....[89]....
        /*11938*/ 	.word	0x00143890


	//   ....[90]....
        /*1193c*/ 	.word	0x00143910


	//   ....[91]....
        /*11940*/ 	.word	0x00143930


	//   ....[92]....
        /*11944*/ 	.word	0x001439b0


	//   ....[93]....
        /*11948*/ 	.word	0x001439d0


	//   ....[94]....
        /*1194c*/ 	.word	0x00143a50


	//   ....[95]....
        /*11950*/ 	.word	0x00143a70


	//   ....[96]....
        /*11954*/ 	.word	0x00143af0


	//   ....[97]....
        /*11958*/ 	.word	0x00143b10


	//   ....[98]....
        /*1195c*/ 	.word	0x00143b90


	//   ....[99]....
        /*11960*/ 	.word	0x00143bb0


	//   ....[100]....
        /*11964*/ 	.word	0x00143c30


	//   ....[101]....
        /*11968*/ 	.word	0x00143c50


	//   ....[102]....
        /*1196c*/ 	.word	0x00143cd0


	//   ....[103]....
        /*11970*/ 	.word	0x00143cf0


	//   ....[104]....
        /*11974*/ 	.word	0x00143d70


	//   ....[105]....
        /*11978*/ 	.word	0x00143d90


	//   ....[106]....
        /*1197c*/ 	.word	0x00143e10


	//   ....[107]....
        /*11980*/ 	.word	0x00143e30


	//   ....[108]....
        /*11984*/ 	.word	0x00143eb0


	//   ....[109]....
        /*11988*/ 	.word	0x00143ed0


	//   ....[110]....
        /*1198c*/ 	.word	0x00143f50


	//   ....[111]....
        /*11990*/ 	.word	0x00143f70


	//   ....[112]....
        /*11994*/ 	.word	0x00143ff0


	//   ....[113]....
        /*11998*/ 	.word	0x00144010


	//   ....[114]....
        /*1199c*/ 	.word	0x00144090


	//   ....[115]....
        /*119a0*/ 	.word	0x001440b0


	//   ....[116]....
        /*119a4*/ 	.word	0x00144130


	//   ....[117]....
        /*119a8*/ 	.word	0x00144150


	//   ....[118]....
        /*119ac*/ 	.word	0x001441d0


	//   ....[119]....
        /*119b0*/ 	.word	0x001441f0


	//   ....[120]....
        /*119b4*/ 	.word	0x00144270


	//   ....[121]....
        /*119b8*/ 	.word	0x00144290


	//   ....[122]....
        /*119bc*/ 	.word	0x00144310


	//   ....[123]....
        /*119c0*/ 	.word	0x00144330


	//   ....[124]....
        /*119c4*/ 	.word	0x001443b0


	//   ....[125]....
        /*119c8*/ 	.word	0x001443d0


	//   ....[126]....
        /*119cc*/ 	.word	0x00144450


	//   ....[127]....
        /*119d0*/ 	.word	0x00144470


	//   ....[128]....
        /*119d4*/ 	.word	0x001444f0


	//   ....[129]....
        /*119d8*/ 	.word	0x00144510


	//   ....[130]....
        /*119dc*/ 	.word	0x00144590


	//   ....[131]....
        /*119e0*/ 	.word	0x001445b0


	//   ....[132]....
        /*119e4*/ 	.word	0x00144630


	//   ....[133]....
        /*119e8*/ 	.word	0x00144650


	//   ....[134]....
        /*119ec*/ 	.word	0x001446d0


	//   ....[135]....
        /*119f0*/ 	.word	0x001446f0


	//   ....[136]....
        /*119f4*/ 	.word	0x00144770


	//   ....[137]....
        /*119f8*/ 	.word	0x00144790


	//   ....[138]....
        /*119fc*/ 	.word	0x00144810


	//   ....[139]....
        /*11a00*/ 	.word	0x00144830


	//   ....[140]....
        /*11a04*/ 	.word	0x001448b0


	//   ....[141]....
        /*11a08*/ 	.word	0x001448d0


	//   ....[142]....
        /*11a0c*/ 	.word	0x00144950


	//   ....[143]....
        /*11a10*/ 	.word	0x00144970


	//   ....[144]....
        /*11a14*/ 	.word	0x001449f0


	//   ....[145]....
        /*11a18*/ 	.word	0x00144a10


	//   ....[146]....
        /*11a1c*/ 	.word	0x00144a90


	//   ....[147]....
        /*11a20*/ 	.word	0x00144ab0


	//   ....[148]....
        /*11a24*/ 	.word	0x00144b30


	//   ....[149]....
        /*11a28*/ 	.word	0x00144b50


	//   ....[150]....
        /*11a2c*/ 	.word	0x00144bd0


	//   ....[151]....
        /*11a30*/ 	.word	0x00144bf0


	//   ....[152]....
        /*11a34*/ 	.word	0x00144c70


	//   ....[153]....
        /*11a38*/ 	.word	0x00144c90


	//   ....[154]....
        /*11a3c*/ 	.word	0x00144d10


	//   ....[155]....
        /*11a40*/ 	.word	0x00144d30


	//   ....[156]....
        /*11a44*/ 	.word	0x00144db0


	//   ....[157]....
        /*11a48*/ 	.word	0x00144dd0


	//   ....[158]....
        /*11a4c*/ 	.word	0x00144e50


	//   ....[159]....
        /*11a50*/ 	.word	0x00144e70


	//   ....[160]....
        /*11a54*/ 	.word	0x00144ef0


	//   ....[161]....
        /*11a58*/ 	.word	0x00144f10


	//   ....[162]....
        /*11a5c*/ 	.word	0x00144f90


	//   ....[163]....
        /*11a60*/ 	.word	0x00144fb0


	//   ....[164]....
        /*11a64*/ 	.word	0x00145030


	//   ....[165]....
        /*11a68*/ 	.word	0x00145050


	//   ....[166]....
        /*11a6c*/ 	.word	0x001450d0


	//   ....[167]....
        /*11a70*/ 	.word	0x001450f0


	//   ....[168]....
        /*11a74*/ 	.word	0x00145170


	//   ....[169]....
        /*11a78*/ 	.word	0x00145190


	//   ....[170]....
        /*11a7c*/ 	.word	0x00145210


	//   ....[171]....
        /*11a80*/ 	.word	0x00145230


	//   ....[172]....
        /*11a84*/ 	.word	0x001452b0


	//   ....[173]....
        /*11a88*/ 	.word	0x001452d0


	//   ....[174]....
        /*11a8c*/ 	.word	0x00145350


	//   ....[175]....
        /*11a90*/ 	.word	0x00145370


	//   ....[176]....
        /*11a94*/ 	.word	0x001453f0


	//   ....[177]....
        /*11a98*/ 	.word	0x00145410


	//   ....[178]....
        /*11a9c*/ 	.word	0x00145490


	//   ....[179]....
        /*11aa0*/ 	.word	0x001454b0


	//   ....[180]....
        /*11aa4*/ 	.word	0x00145530


	//   ....[181]....
        /*11aa8*/ 	.word	0x00145550


	//   ....[182]....
        /*11aac*/ 	.word	0x001455d0


	//   ....[183]....
        /*11ab0*/ 	.word	0x001455f0


	//   ....[184]....
        /*11ab4*/ 	.word	0x00145670


	//   ....[185]....
        /*11ab8*/ 	.word	0x00145690


	//   ....[186]....
        /*11abc*/ 	.word	0x00145710


	//   ....[187]....
        /*11ac0*/ 	.word	0x00145730


	//   ....[188]....
        /*11ac4*/ 	.word	0x001457b0


	//   ....[189]....
        /*11ac8*/ 	.word	0x001457d0


	//   ....[190]....
        /*11acc*/ 	.word	0x00145850


	//   ....[191]....
        /*11ad0*/ 	.word	0x00145870


	//   ....[192]....
        /*11ad4*/ 	.word	0x001458f0


	//   ....[193]....
        /*11ad8*/ 	.word	0x00145910


	//   ....[194]....
        /*11adc*/ 	.word	0x00145990


	//   ....[195]....
        /*11ae0*/ 	.word	0x001459b0


	//   ....[196]....
        /*11ae4*/ 	.word	0x00145a30


	//   ....[197]....
        /*11ae8*/ 	.word	0x00145a50


	//   ....[198]....
        /*11aec*/ 	.word	0x00145ad0


	//   ....[199]....
        /*11af0*/ 	.word	0x00145af0


	//   ....[200]....
        /*11af4*/ 	.word	0x00145b70


	//   ....[201]....
        /*11af8*/ 	.word	0x00145b90


	//   ....[202]....
        /*11afc*/ 	.word	0x00145c10


	//   ....[203]....
        /*11b00*/ 	.word	0x00145c30


	//   ....[204]....
        /*11b04*/ 	.word	0x00145cb0


	//   ....[205]....
        /*11b08*/ 	.word	0x00145cd0


	//   ....[206]....
        /*11b0c*/ 	.word	0x00145d50


	//   ....[207]....
        /*11b10*/ 	.word	0x00145d70


	//   ....[208]....
        /*11b14*/ 	.word	0x00145df0


	//   ....[209]....
        /*11b18*/ 	.word	0x00145e10


	//   ....[210]....
        /*11b1c*/ 	.word	0x00145e90


	//   ....[211]....
        /*11b20*/ 	.word	0x00145eb0


	//   ....[212]....
        /*11b24*/ 	.word	0x00145f30


	//   ....[213]....
        /*11b28*/ 	.word	0x00145f50


	//   ....[214]....
        /*11b2c*/ 	.word	0x00145fd0


	//   ....[215]....
        /*11b30*/ 	.word	0x00145ff0


	//   ....[216]....
        /*11b34*/ 	.word	0x00146070


	//   ....[217]....
        /*11b38*/ 	.word	0x00146090


	//   ....[218]....
        /*11b3c*/ 	.word	0x00146110


	//   ....[219]....
        /*11b40*/ 	.word	0x00146130


	//   ....[220]....
        /*11b44*/ 	.word	0x001461b0


	//   ....[221]....
        /*11b48*/ 	.word	0x001461d0


	//   ....[222]....
        /*11b4c*/ 	.word	0x00146250


	//   ....[223]....
        /*11b50*/ 	.word	0x00146270


	//   ....[224]....
        /*11b54*/ 	.word	0x001462f0


	//   ....[225]....
        /*11b58*/ 	.word	0x00146310


	//   ....[226]....
        /*11b5c*/ 	.word	0x00146390


	//   ....[227]....
        /*11b60*/ 	.word	0x001463b0


	//   ....[228]....
        /*11b64*/ 	.word	0x00146430


	//   ....[229]....
        /*11b68*/ 	.word	0x00146450


	//   ....[230]....
        /*11b6c*/ 	.word	0x001464d0


	//   ....[231]....
        /*11b70*/ 	.word	0x001464f0


	//   ....[232]....
        /*11b74*/ 	.word	0x00146570


	//   ....[233]....
        /*11b78*/ 	.word	0x00146590


	//   ....[234]....
        /*11b7c*/ 	.word	0x00146610


	//   ....[235]....
        /*11b80*/ 	.word	0x00146630


	//   ....[236]....
        /*11b84*/ 	.word	0x001466b0


	//   ....[237]....
        /*11b88*/ 	.word	0x001466d0


	//   ....[238]....
        /*11b8c*/ 	.word	0x00146750


	//   ....[239]....
        /*11b90*/ 	.word	0x00146770


	//   ....[240]....
        /*11b94*/ 	.word	0x001467f0


	//   ....[241]....
        /*11b98*/ 	.word	0x00146810


	//   ....[242]....
        /*11b9c*/ 	.word	0x00146890


	//   ....[243]....
        /*11ba0*/ 	.word	0x001468b0


	//   ....[244]....
        /*11ba4*/ 	.word	0x00146930


	//   ....[245]....
        /*11ba8*/ 	.word	0x00146950


	//   ....[246]....
        /*11bac*/ 	.word	0x001469d0


	//   ....[247]....
        /*11bb0*/ 	.word	0x001469f0


	//   ....[248]....
        /*11bb4*/ 	.word	0x00146a70


	//   ....[249]....
        /*11bb8*/ 	.word	0x00146a90


	//   ....[250]....
        /*11bbc*/ 	.word	0x00146b10


	//   ....[251]....
        /*11bc0*/ 	.word	0x00146b30


	//   ....[252]....
        /*11bc4*/ 	.word	0x00146bb0


	//   ....[253]....
        /*11bc8*/ 	.word	0x00146bd0


	//   ....[254]....
        /*11bcc*/ 	.word	0x00146c50


	//   ....[255]....
        /*11bd0*/ 	.word	0x00146c70


	//   ....[0]....
        /*11bd4*/ 	.word	0x00146cf0


	//   ....[1]....
        /*11bd8*/ 	.word	0x00146d10


	//   ....[2]....
        /*11bdc*/ 	.word	0x00146d90


	//   ....[3]....
        /*11be0*/ 	.word	0x00146db0


	//   ....[4]....
        /*11be4*/ 	.word	0x00146e30


	//   ....[5]....
        /*11be8*/ 	.word	0x00146e50


	//   ....[6]....
        /*11bec*/ 	.word	0x00146ed0


	//   ....[7]....
        /*11bf0*/ 	.word	0x00146ef0


	//   ....[8]....
        /*11bf4*/ 	.word	0x00146f70


	//   ....[9]....
        /*11bf8*/ 	.word	0x00146f90


	//   ....[10]....
        /*11bfc*/ 	.word	0x00147010


	//   ....[11]....
        /*11c00*/ 	.word	0x00147030


	//   ....[12]....
        /*11c04*/ 	.word	0x001470b0


	//   ....[13]....
        /*11c08*/ 	.word	0x001470d0


	//   ....[14]....
        /*11c0c*/ 	.word	0x00147150


	//   ....[15]....
        /*11c10*/ 	.word	0x00147170


	//   ....[16]....
        /*11c14*/ 	.word	0x001471f0


	//   ....[17]....
        /*11c18*/ 	.word	0x00147210


	//   ....[18]....
        /*11c1c*/ 	.word	0x00147290


	//   ....[19]....
        /*11c20*/ 	.word	0x001472b0


	//   ....[20]....
        /*11c24*/ 	.word	0x00147330


	//   ....[21]....
        /*11c28*/ 	.word	0x00147350


	//   ....[22]....
        /*11c2c*/ 	.word	0x001473d0


	//   ....[23]....
        /*11c30*/ 	.word	0x001473f0


	//   ....[24]....
        /*11c34*/ 	.word	0x00147470


	//   ....[25]....
        /*11c38*/ 	.word	0x00147490


	//   ....[26]....
        /*11c3c*/ 	.word	0x00147510


	//   ....[27]....
        /*11c40*/ 	.word	0x00147530


	//   ....[28]....
        /*11c44*/ 	.word	0x001475b0


	//   ....[29]....
        /*11c48*/ 	.word	0x001475d0


	//   ....[30]....
        /*11c4c*/ 	.word	0x00147650


	//   ....[31]....
        /*11c50*/ 	.word	0x00147670


	//   ....[32]....
        /*11c54*/ 	.word	0x001476f0


	//   ....[33]....
        /*11c58*/ 	.word	0x00147710


	//   ....[34]....
        /*11c5c*/ 	.word	0x00147790


	//   ....[35]....
        /*11c60*/ 	.word	0x001477b0


	//   ....[36]....
        /*11c64*/ 	.word	0x00147830


	//   ....[37]....
        /*11c68*/ 	.word	0x00147850


	//   ....[38]....
        /*11c6c*/ 	.word	0x001478d0


	//   ....[39]....
        /*11c70*/ 	.word	0x001478f0


	//   ....[40]....
        /*11c74*/ 	.word	0x00147970


	//   ....[41]....
        /*11c78*/ 	.word	0x00147990


	//   ....[42]....
        /*11c7c*/ 	.word	0x00147a10


	//   ....[43]....
        /*11c80*/ 	.word	0x00147a30


	//   ....[44]....
        /*11c84*/ 	.word	0x00147ab0


	//   ....[45]....
        /*11c88*/ 	.word	0x00147ad0


	//   ....[46]....
        /*11c8c*/ 	.word	0x00147b50


	//   ....[47]....
        /*11c90*/ 	.word	0x00147b70


	//   ....[48]....
        /*11c94*/ 	.word	0x00147bf0


	//   ....[49]....
        /*11c98*/ 	.word	0x00147c10


	//   ....[50]....
        /*11c9c*/ 	.word	0x00147c90


	//   ....[51]....
        /*11ca0*/ 	.word	0x00147cb0


	//   ....[52]....
        /*11ca4*/ 	.word	0x00147d30


	//   ....[53]....
        /*11ca8*/ 	.word	0x00147d50


	//   ....[54]....
        /*11cac*/ 	.word	0x00147dd0


	//   ....[55]....
        /*11cb0*/ 	.word	0x00147df0


	//   ....[56]....
        /*11cb4*/ 	.word	0x00147e70


	//   ....[57]....
        /*11cb8*/ 	.word	0x00147e90


	//   ....[58]....
        /*11cbc*/ 	.word	0x00147f10


	//   ....[59]....
        /*11cc0*/ 	.word	0x00147f30


	//   ....[60]....
        /*11cc4*/ 	.word	0x00147fb0


	//   ....[61]....
        /*11cc8*/ 	.word	0x00147fd0


	//   ....[62]....
        /*11ccc*/ 	.word	0x00148050


	//   ....[63]....
        /*11cd0*/ 	.word	0x00148070


	//   ....[64]....
        /*11cd4*/ 	.word	0x001480f0


	//   ....[65]....
        /*11cd8*/ 	.word	0x00148110


	//   ....[66]....
        /*11cdc*/ 	.word	0x00148190


	//   ....[67]....
        /*11ce0*/ 	.word	0x001481b0


	//   ....[68]....
        /*11ce4*/ 	.word	0x00148230


	//   ....[69]....
        /*11ce8*/ 	.word	0x00148250


	//   ....[70]....
        /*11cec*/ 	.word	0x001482d0


	//   ....[71]....
        /*11cf0*/ 	.word	0x001482f0


	//   ....[72]....
        /*11cf4*/ 	.word	0x00148370


	//   ....[73]....
        /*11cf8*/ 	.word	0x00148390


	//   ....[74]....
        /*11cfc*/ 	.word	0x00148410


	//   ....[75]....
        /*11d00*/ 	.word	0x00148430


	//   ....[76]....
        /*11d04*/ 	.word	0x001484b0


	//   ....[77]....
        /*11d08*/ 	.word	0x001484d0


	//   ....[78]....
        /*11d0c*/ 	.word	0x00148550


	//   ....[79]....
        /*11d10*/ 	.word	0x00148570


	//   ....[80]....
        /*11d14*/ 	.word	0x001485f0


	//   ....[81]....
        /*11d18*/ 	.word	0x00148610


	//   ....[82]....
        /*11d1c*/ 	.word	0x00148690


	//   ....[83]....
        /*11d20*/ 	.word	0x001486b0


	//   ....[84]....
        /*11d24*/ 	.word	0x00148730


	//   ....[85]....
        /*11d28*/ 	.word	0x00148750


	//   ....[86]....
        /*11d2c*/ 	.word	0x001487d0


	//   ....[87]....
        /*11d30*/ 	.word	0x001487f0


	//   ....[88]....
        /*11d34*/ 	.word	0x00148870


	//   ....[89]....
        /*11d38*/ 	.word	0x00148890


	//   ....[90]....
        /*11d3c*/ 	.word	0x00148910


	//   ....[91]....
        /*11d40*/ 	.word	0x00148930


	//   ....[92]....
        /*11d44*/ 	.word	0x001489b0


	//   ....[93]....
        /*11d48*/ 	.word	0x001489d0


	//   ....[94]....
        /*11d4c*/ 	.word	0x00148a50


	//   ....[95]....
        /*11d50*/ 	.word	0x00148a70


	//   ....[96]....
        /*11d54*/ 	.word	0x00148af0


	//   ....[97]....
        /*11d58*/ 	.word	0x00148b10


	//   ....[98]....
        /*11d5c*/ 	.word	0x00148b90


	//   ....[99]....
        /*11d60*/ 	.word	0x00148bb0


	//   ....[100]....
        /*11d64*/ 	.word	0x00148c30


	//   ....[101]....
        /*11d68*/ 	.word	0x00148c50


	//   ....[102]....
        /*11d6c*/ 	.word	0x00148cd0


	//   ....[103]....
        /*11d70*/ 	.word	0x00148cf0


	//   ....[104]....
        /*11d74*/ 	.word	0x00148d70


	//   ....[105]....
        /*11d78*/ 	.word	0x00148d90


	//   ....[106]....
        /*11d7c*/ 	.word	0x00148e10


	//   ....[107]....
        /*11d80*/ 	.word	0x00148e30


	//   ....[108]....
        /*11d84*/ 	.word	0x00148eb0


	//   ....[109]....
        /*11d88*/ 	.word	0x00148ed0


	//   ....[110]....
        /*11d8c*/ 	.word	0x00148f50


	//   ....[111]....
        /*11d90*/ 	.word	0x00148f70


	//   ....[112]....
        /*11d94*/ 	.word	0x00148ff0


	//   ....[113]....
        /*11d98*/ 	.word	0x00149010


	//   ....[114]....
        /*11d9c*/ 	.word	0x00149090


	//   ....[115]....
        /*11da0*/ 	.word	0x001490b0


	//   ....[116]....
        /*11da4*/ 	.word	0x00149130


	//   ....[117]....
        /*11da8*/ 	.word	0x00149150


	//   ....[118]....
        /*11dac*/ 	.word	0x001491d0


	//   ....[119]....
        /*11db0*/ 	.word	0x001491f0


	//   ....[120]....
        /*11db4*/ 	.word	0x00149270


	//   ....[121]....
        /*11db8*/ 	.word	0x00149290


	//   ....[122]....
        /*11dbc*/ 	.word	0x00149310


	//   ....[123]....
        /*11dc0*/ 	.word	0x00149330


	//   ....[124]....
        /*11dc4*/ 	.word	0x001493b0


	//   ....[125]....
        /*11dc8*/ 	.word	0x001493d0


	//   ....[126]....
        /*11dcc*/ 	.word	0x00149450


	//   ....[127]....
        /*11dd0*/ 	.word	0x00149470


	//   ....[128]....
        /*11dd4*/ 	.word	0x001494f0


	//   ....[129]....
        /*11dd8*/ 	.word	0x00149510


	//   ....[130]....
        /*11ddc*/ 	.word	0x00149590


	//   ....[131]....
        /*11de0*/ 	.word	0x001495b0


	//   ....[132]....
        /*11de4*/ 	.word	0x00149630


	//   ....[133]....
        /*11de8*/ 	.word	0x00149650


	//   ....[134]....
        /*11dec*/ 	.word	0x001496d0


	//   ....[135]....
        /*11df0*/ 	.word	0x001496f0


	//   ....[136]....
        /*11df4*/ 	.word	0x00149770


	//   ....[137]....
        /*11df8*/ 	.word	0x00149790


	//   ....[138]....
        /*11dfc*/ 	.word	0x00149830


	//   ....[139]....
        /*11e00*/ 	.word	0x00149850


	//   ....[140]....
        /*11e04*/ 	.word	0x001498d0


	//   ....[141]....
        /*11e08*/ 	.word	0x001498f0


	//   ....[142]....
        /*11e0c*/ 	.word	0x00149960


	//   ....[143]....
        /*11e10*/ 	.word	0x00149980


	//   ....[144]....
        /*11e14*/ 	.word	0x001499f0


	//   ....[145]....
        /*11e18*/ 	.word	0x00149a10


	//   ....[146]....
        /*11e1c*/ 	.word	0x00149a50


	//   ....[147]....
        /*11e20*/ 	.word	0x00149ab0


	//   ....[148]....
        /*11e24*/ 	.word	0x00149af0


	//   ....[149]....
        /*11e28*/ 	.word	0x00149b50


	//   ....[150]....
        /*11e2c*/ 	.word	0x00149b90


	//   ....[151]....
        /*11e30*/ 	.word	0x00149bf0


	//   ....[152]....
        /*11e34*/ 	.word	0x00149c30


	//   ....[153]....
        /*11e38*/ 	.word	0x00149c90


	//   ....[154]....
        /*11e3c*/ 	.word	0x00149cd0


	//   ....[155]....
        /*11e40*/ 	.word	0x00149d30


	//   ....[156]....
        /*11e44*/ 	.word	0x00149d70


	//   ....[157]....
        /*11e48*/ 	.word	0x00149dd0


	//   ....[158]....
        /*11e4c*/ 	.word	0x00149e10


	//   ....[159]....
        /*11e50*/ 	.word	0x00149e70


	//   ....[160]....
        /*11e54*/ 	.word	0x00149eb0


	//   ....[161]....
        /*11e58*/ 	.word	0x00149f10


	//   ....[162]....
        /*11e5c*/ 	.word	0x00149f50


	//   ....[163]....
        /*11e60*/ 	.word	0x00149fb0


	//   ....[164]....
        /*11e64*/ 	.word	0x00149ff0


	//   ....[165]....
        /*11e68*/ 	.word	0x0014a050


	//   ....[166]....
        /*11e6c*/ 	.word	0x0014a090


	//   ....[167]....
        /*11e70*/ 	.word	0x0014a0f0


	//   ....[168]....
        /*11e74*/ 	.word	0x0014a130


	//   ....[169]....
        /*11e78*/ 	.word	0x0014a190


	//   ....[170]....
        /*11e7c*/ 	.word	0x0014a1d0


	//   ....[171]....
        /*11e80*/ 	.word	0x0014a230


	//   ....[172]....
        /*11e84*/ 	.word	0x0014a270


	//   ....[173]....
        /*11e88*/ 	.word	0x0014a2d0


	//   ....[174]....
        /*11e8c*/ 	.word	0x0014a310


	//   ....[175]....
        /*11e90*/ 	.word	0x0014a370


	//   ....[176]....
        /*11e94*/ 	.word	0x0014a3b0


	//   ....[177]....
        /*11e98*/ 	.word	0x0014a410


	//   ....[178]....
        /*11e9c*/ 	.word	0x0014a450


	//   ....[179]....
        /*11ea0*/ 	.word	0x0014a4b0


	//   ....[180]....
        /*11ea4*/ 	.word	0x0014a4f0


	//   ....[181]....
        /*11ea8*/ 	.word	0x0014a550


	//   ....[182]....
        /*11eac*/ 	.word	0x0014a590


	//   ....[183]....
        /*11eb0*/ 	.word	0x0014a5f0


	//   ....[184]....
        /*11eb4*/ 	.word	0x0014a630


	//   ....[185]....
        /*11eb8*/ 	.word	0x0014a690


	//   ....[186]....
        /*11ebc*/ 	.word	0x0014a6d0


	//   ....[187]....
        /*11ec0*/ 	.word	0x0014a730


	//   ....[188]....
        /*11ec4*/ 	.word	0x0014a770


	//   ....[189]....
        /*11ec8*/ 	.word	0x0014a7d0


	//   ....[190]....
        /*11ecc*/ 	.word	0x0014a810


	//   ....[191]....
        /*11ed0*/ 	.word	0x0014a870


	//   ....[192]....
        /*11ed4*/ 	.word	0x0014a8b0


	//   ....[193]....
        /*11ed8*/ 	.word	0x0014a910


	//   ....[194]....
        /*11edc*/ 	.word	0x0014a950


	//   ....[195]....
        /*11ee0*/ 	.word	0x0014a9b0


	//   ....[196]....
        /*11ee4*/ 	.word	0x0014a9f0


	//   ....[197]....
        /*11ee8*/ 	.word	0x0014aa50


	//   ....[198]....
        /*11eec*/ 	.word	0x0014aa90


	//   ....[199]....
        /*11ef0*/ 	.word	0x0014aaf0


	//   ....[200]....
        /*11ef4*/ 	.word	0x0014ab30


	//   ....[201]....
        /*11ef8*/ 	.word	0x0014ab90


	//   ....[202]....
        /*11efc*/ 	.word	0x0014abd0


	//   ....[203]....
        /*11f00*/ 	.word	0x0014ac30


	//   ....[204]....
        /*11f04*/ 	.word	0x0014ac70


	//   ....[205]....
        /*11f08*/ 	.word	0x0014acd0


	//   ....[206]....
        /*11f0c*/ 	.word	0x0014ad10


	//   ....[207]....
        /*11f10*/ 	.word	0x0014ad70


	//   ....[208]....
        /*11f14*/ 	.word	0x0014adb0


	//   ....[209]....
        /*11f18*/ 	.word	0x0014ae10


	//   ....[210]....
        /*11f1c*/ 	.word	0x0014ae50


	//   ....[211]....
        /*11f20*/ 	.word	0x0014aeb0


	//   ....[212]....
        /*11f24*/ 	.word	0x0014af30


	//   ....[213]....
        /*11f28*/ 	.word	0x0014afa0


	//   ....[214]....
        /*11f2c*/ 	.word	0x0014b110


	//   ....[215]....
        /*11f30*/ 	.word	0x0014b1e0


	//   ....[216]....
        /*11f34*/ 	.word	0x0014b4b0


	//   ....[217]....
        /*11f38*/ 	.word	0x0014b630


	//   ....[218]....
        /*11f3c*/ 	.word	0x0014b990


	//   ....[219]....
        /*11f40*/ 	.word	0x0014bb00


	//   ....[220]....
        /*11f44*/ 	.word	0x0014be80


	//   ....[221]....
        /*11f48*/ 	.word	0x0014bff0


	//   ....[222]....
        /*11f4c*/ 	.word	0x0014c360


	//   ....[223]....
        /*11f50*/ 	.word	0x0014c4d0


	//   ....[224]....
        /*11f54*/ 	.word	0x0014c8d0


	//   ....[225]....
        /*11f58*/ 	.word	0x0014c9d0


	//   ....[226]....
        /*11f5c*/ 	.word	0x0014cd10


	//   ....[227]....
        /*11f60*/ 	.word	0x0014ce80


	//   ....[228]....
        /*11f64*/ 	.word	0x0014d200


	//   ....[229]....
        /*11f68*/ 	.word	0x0014d370


	//   ....[230]....
        /*11f6c*/ 	.word	0x0014d6d0


	//   ....[231]....
        /*11f70*/ 	.word	0x0014d840


	//   ....[232]....
        /*11f74*/ 	.word	0x0014dbc0


	//   ....[233]....
        /*11f78*/ 	.word	0x0014dd30


	//   ....[234]....
        /*11f7c*/ 	.word	0x0014e090


	//   ....[235]....
        /*11f80*/ 	.word	0x0014e200


	//   ....[236]....
        /*11f84*/ 	.word	0x0014e5d0


	//   ....[237]....
        /*11f88*/ 	.word	0x0014e6f0


	//   ....[238]....
        /*11f8c*/ 	.word	0x0014ea60


	//   ....[239]....
        /*11f90*/ 	.word	0x0014ebd0


	//   ....[240]....
        /*11f94*/ 	.word	0x0014ef40


	//   ....[241]....
        /*11f98*/ 	.word	0x0014f0b0


	//   ....[242]....
        /*11f9c*/ 	.word	0x0014f420


	//   ....[243]....
        /*11fa0*/ 	.word	0x0014f590


	//   ....[244]....
        /*11fa4*/ 	.word	0x0014f910


	//   ....[245]....
        /*11fa8*/ 	.word	0x0014fa80


	//   ....[246]....
        /*11fac*/ 	.word	0x0014fec0


	//   ....[247]....
        /*11fb0*/ 	.word	0x0014ff60


	//   ....[248]....
        /*11fb4*/ 	.word	0x001502c0


	//   ....[249]....
        /*11fb8*/ 	.word	0x00150430


	//   ....[250]....
        /*11fbc*/ 	.word	0x001507a0


	//   ....[251]....
        /*11fc0*/ 	.word	0x00150910


	//   ....[252]....
        /*11fc4*/ 	.word	0x00150c80


	//   ....[253]....
        /*11fc8*/ 	.word	0x00150df0


	//   ....[254]....
        /*11fcc*/ 	.word	0x00151160


	//   ....[255]....
        /*11fd0*/ 	.word	0x001512d0


	//   ....[0]....
        /*11fd4*/ 	.word	0x00151640


	//   ....[1]....
        /*11fd8*/ 	.word	0x001517b0


	//   ....[2]....
        /*11fdc*/ 	.word	0x00151b90


	//   ....[3]....
        /*11fe0*/ 	.word	0x00151c90


	//   ....[4]....
        /*11fe4*/ 	.word	0x00152020


	//   ....[5]....
        /*11fe8*/ 	.word	0x00152190


	//   ....[6]....
        /*11fec*/ 	.word	0x001524e0


	//   ....[7]....
        /*11ff0*/ 	.word	0x00152650


	//   ....[8]....
        /*11ff4*/ 	.word	0x001529c0


	//   ....[9]....
        /*11ff8*/ 	.word	0x00152b40


	//   ....[10]....
        /*11ffc*/ 	.word	0x00152ea0


	//   ....[11]....
        /*12000*/ 	.word	0x00153010


	//   ....[12]....
        /*12004*/ 	.word	0x00153450


	//   ....[13]....
        /*12008*/ 	.word	0x001534f0


	//   ....[14]....
        /*1200c*/ 	.word	0x00153870


	//   ....[15]....
        /*12010*/ 	.word	0x001539d0


	//   ....[16]....
        /*12014*/ 	.word	0x00153d50


	//   ....[17]....
        /*12018*/ 	.word	0x00153ec0


	//   ....[18]....
        /*1201c*/ 	.word	0x00154210


	//   ....[19]....
        /*12020*/ 	.word	0x00154380


	//   ....[20]....
        /*12024*/ 	.word	0x00154710


	//   ....[21]....
        /*12028*/ 	.word	0x00154880


	//   ....[22]....
        /*1202c*/ 	.word	0x00154c00


	//   ....[23]....
        /*12030*/ 	.word	0x00154d40


	//   ....[24]....
        /*12034*/ 	.word	0x001551c0


	//   ....[25]....
        /*12038*/ 	.word	0x00155230


	//   ....[26]....
        /*1203c*/ 	.word	0x001555b0


	//   ....[27]....
        /*12040*/ 	.word	0x00155710


	//   ....[28]....
        /*12044*/ 	.word	0x00155a80


	//   ....[29]....
        /*12048*/ 	.word	0x00155bf0


	//   ....[30]....
        /*1204c*/ 	.word	0x00155f80


	//   ....[31]....
        /*12050*/ 	.word	0x001560d0


	//   ....[32]....
        /*12054*/ 	.word	0x00156450


	//   ....[33]....
        /*12058*/ 	.word	0x001565c0


	//   ....[34]....
        /*1205c*/ 	.word	0x00156990


	//   ....[35]....
        /*12060*/ 	.word	0x00156aa0


	//   ....[36]....
        /*12064*/ 	.word	0x00156ef0


	//   ....[37]....
        /*12068*/ 	.word	0x00156f70


	//   ....[38]....
        /*1206c*/ 	.word	0x00157300


	//   ....[39]....
        /*12070*/ 	.word	0x00157460


	//   ....[40]....
        /*12074*/ 	.word	0x00157800


	//   ....[41]....
        /*12078*/ 	.word	0x00157910


	//   ....[42]....
        /*1207c*/ 	.word	0x00157d90


	//   ....[43]....
        /*12080*/ 	.word	0x00157ea0


	//   ....[44]....
        /*12084*/ 	.word	0x001582d0


	//   ....[45]....
        /*12088*/ 	.word	0x001583c0


	//   ....[46]....
        /*1208c*/ 	.word	0x001586b0


	//   ....[47]....
        /*12090*/ 	.word	0x001587c0


	//   ....[48]....
        /*12094*/ 	.word	0x00158bc0


	//   ....[49]....
        /*12098*/ 	.word	0x00158cb0


	//   ....[50]....
        /*1209c*/ 	.word	0x00158fa0


	//   ....[51]....
        /*120a0*/ 	.word	0x001591d0


	//   ....[52]....
        /*120a4*/ 	.word	0x0015a640


	//   ....[53]....
        /*120a8*/ 	.word	0x0015a660


	//   ....[54]....
        /*120ac*/ 	.word	0x0015a6e0


	//   ....[55]....
        /*120b0*/ 	.word	0x0015a700


	//   ....[56]....
        /*120b4*/ 	.word	0x0015a780


	//   ....[57]....
        /*120b8*/ 	.word	0x0015a7a0


	//   ....[58]....
        /*120bc*/ 	.word	0x0015a820


	//   ....[59]....
        /*120c0*/ 	.word	0x0015a840


	//   ....[60]....
        /*120c4*/ 	.word	0x0015a8c0


	//   ....[61]....
        /*120c8*/ 	.word	0x0015a8e0


	//   ....[62]....
        /*120cc*/ 	.word	0x0015a960


	//   ....[63]....
        /*120d0*/ 	.word	0x0015a980


	//   ....[64]....
        /*120d4*/ 	.word	0x0015aa00


	//   ....[65]....
        /*120d8*/ 	.word	0x0015aa20


	//   ....[66]....
        /*120dc*/ 	.word	0x0015aaa0


	//   ....[67]....
        /*120e0*/ 	.word	0x0015aac0


	//   ....[68]....
        /*120e4*/ 	.word	0x0015ab40


	//   ....[69]....
        /*120e8*/ 	.word	0x0015ab60


	//   ....[70]....
        /*120ec*/ 	.word	0x0015abe0


	//   ....[71]....
        /*120f0*/ 	.word	0x0015ac00


	//   ....[72]....
        /*120f4*/ 	.word	0x0015ac80


	//   ....[73]....
        /*120f8*/ 	.word	0x0015aca0


	//   ....[74]....
        /*120fc*/ 	.word	0x0015ad20


	//   ....[75]....
        /*12100*/ 	.word	0x0015ad40


	//   ....[76]....
        /*12104*/ 	.word	0x0015adc0


	//   ....[77]....
        /*12108*/ 	.word	0x0015ade0


	//   ....[78]....
        /*1210c*/ 	.word	0x0015ae60


	//   ....[79]....
        /*12110*/ 	.word	0x0015ae80


	//   ....[80]....
        /*12114*/ 	.word	0x0015af00


	//   ....[81]....
        /*12118*/ 	.word	0x0015af20


	//   ....[82]....
        /*1211c*/ 	.word	0x0015afa0


	//   ....[83]....
        /*12120*/ 	.word	0x0015afc0


	//   ....[84]....
        /*12124*/ 	.word	0x0015b040


	//   ....[85]....
        /*12128*/ 	.word	0x0015b060


	//   ....[86]....
        /*1212c*/ 	.word	0x0015b0e0


	//   ....[87]....
        /*12130*/ 	.word	0x0015b100


	//   ....[88]....
        /*12134*/ 	.word	0x0015b180


	//   ....[89]....
        /*12138*/ 	.word	0x0015b1a0


	//   ....[90]....
        /*1213c*/ 	.word	0x0015b220


	//   ....[91]....
        /*12140*/ 	.word	0x0015b240


	//   ....[92]....
        /*12144*/ 	.word	0x0015b2c0


	//   ....[93]....
        /*12148*/ 	.word	0x0015b2e0


	//   ....[94]....
        /*1214c*/ 	.word	0x0015b360


	//   ....[95]....
        /*12150*/ 	.word	0x0015b380


	//   ....[96]....
        /*12154*/ 	.word	0x0015b400


	//   ....[97]....
        /*12158*/ 	.word	0x0015b420


	//   ....[98]....
        /*1215c*/ 	.word	0x0015b4a0


	//   ....[99]....
        /*12160*/ 	.word	0x0015b4c0


	//   ....[100]....
        /*12164*/ 	.word	0x0015b540


	//   ....[101]....
        /*12168*/ 	.word	0x0015b560


	//   ....[102]....
        /*1216c*/ 	.word	0x0015b5e0


	//   ....[103]....
        /*12170*/ 	.word	0x0015b600


	//   ....[104]....
        /*12174*/ 	.word	0x0015b680


	//   ....[105]....
        /*12178*/ 	.word	0x0015b6a0


	//   ....[106]....
        /*1217c*/ 	.word	0x0015b720


	//   ....[107]....
        /*12180*/ 	.word	0x0015b740


	//   ....[108]....
        /*12184*/ 	.word	0x0015b7c0


	//   ....[109]....
        /*12188*/ 	.word	0x0015b7e0


	//   ....[110]....
        /*1218c*/ 	.word	0x0015b860


	//   ....[111]....
        /*12190*/ 	.word	0x0015b880


	//   ....[112]....
        /*12194*/ 	.word	0x0015b900


	//   ....[113]....
        /*12198*/ 	.word	0x0015b920


	//   ....[114]....
        /*1219c*/ 	.word	0x0015b9a0


	//   ....[115]....
        /*121a0*/ 	.word	0x0015b9c0


	//   ....[116]....
        /*121a4*/ 	.word	0x0015ba40


	//   ....[117]....
        /*121a8*/ 	.word	0x0015ba60


	//   ....[118]....
        /*121ac*/ 	.word	0x0015bae0


	//   ....[119]....
        /*121b0*/ 	.word	0x0015bb00


	//   ....[120]....
        /*121b4*/ 	.word	0x0015bb80


	//   ....[121]....
        /*121b8*/ 	.word	0x0015bba0


	//   ....[122]....
        /*121bc*/ 	.word	0x0015bc20


	//   ....[123]....
        /*121c0*/ 	.word	0x0015bc40


	//   ....[124]....
        /*121c4*/ 	.word	0x0015bcc0


	//   ....[125]....
        /*121c8*/ 	.word	0x0015bce0


	//   ....[126]....
        /*121cc*/ 	.word	0x0015bd60


	//   ....[127]....
        /*121d0*/ 	.word	0x0015bd80


	//   ....[128]....
        /*121d4*/ 	.word	0x0015be00


	//   ....[129]....
        /*121d8*/ 	.word	0x0015be20


	//   ....[130]....
        /*121dc*/ 	.word	0x0015bea0


	//   ....[131]....
        /*121e0*/ 	.word	0x0015bec0


	//   ....[132]....
        /*121e4*/ 	.word	0x0015bf40


	//   ....[133]....
        /*121e8*/ 	.word	0x0015bf60


	//   ....[134]....
        /*121ec*/ 	.word	0x0015bfe0


	//   ....[135]....
        /*121f0*/ 	.word	0x0015c000


	//   ....[136]....
        /*121f4*/ 	.word	0x0015c080


	//   ....[137]....
        /*121f8*/ 	.word	0x0015c0a0


	//   ....[138]....
        /*121fc*/ 	.word	0x0015c120


	//   ....[139]....
        /*12200*/ 	.word	0x0015c140


	//   ....[140]....
        /*12204*/ 	.word	0x0015c1c0


	//   ....[141]....
        /*12208*/ 	.word	0x0015c1e0


	//   ....[142]....
        /*1220c*/ 	.word	0x0015c260


	//   ....[143]....
        /*12210*/ 	.word	0x0015c280


	//   ....[144]....
        /*12214*/ 	.word	0x0015c300


	//   ....[145]....
        /*12218*/ 	.word	0x0015c320


	//   ....[146]....
        /*1221c*/ 	.word	0x0015c3a0


	//   ....[147]....
        /*12220*/ 	.word	0x0015c3c0


	//   ....[148]....
        /*12224*/ 	.word	0x0015c440


	//   ....[149]....
        /*12228*/ 	.word	0x0015c460


	//   ....[150]....
        /*1222c*/ 	.word	0x0015c4e0


	//   ....[151]....
        /*12230*/ 	.word	0x0015c500


	//   ....[152]....
        /*12234*/ 	.word	0x0015c580


	//   ....[153]....
        /*12238*/ 	.word	0x0015c5a0


	//   ....[154]....
        /*1223c*/ 	.word	0x0015c620


	//   ....[155]....
        /*12240*/ 	.word	0x0015c640


	//   ....[156]....
        /*12244*/ 	.word	0x0015c6c0


	//   ....[157]....
        /*12248*/ 	.word	0x0015c6e0


	//   ....[158]....
        /*1224c*/ 	.word	0x0015c760


	//   ....[159]....
        /*12250*/ 	.word	0x0015c780


	//   ....[160]....
        /*12254*/ 	.word	0x0015c800


	//   ....[161]....
        /*12258*/ 	.word	0x0015c820


	//   ....[162]....
        /*1225c*/ 	.word	0x0015c8a0


	//   ....[163]....
        /*12260*/ 	.word	0x0015c8c0


	//   ....[164]....
        /*12264*/ 	.word	0x0015c940


	//   ....[165]....
        /*12268*/ 	.word	0x0015c960


	//   ....[166]....
        /*1226c*/ 	.word	0x0015c9e0


	//   ....[167]....
        /*12270*/ 	.word	0x0015ca00


	//   ....[168]....
        /*12274*/ 	.word	0x0015ca80


	//   ....[169]....
        /*12278*/ 	.word	0x0015caa0


	//   ....[170]....
        /*1227c*/ 	.word	0x0015cb20


	//   ....[171]....
        /*12280*/ 	.word	0x0015cb40


	//   ....[172]....
        /*12284*/ 	.word	0x0015cbc0


	//   ....[173]....
        /*12288*/ 	.word	0x0015cbe0


	//   ....[174]....
        /*1228c*/ 	.word	0x0015cc60


	//   ....[175]....
        /*12290*/ 	.word	0x0015cc80


	//   ....[176]....
        /*12294*/ 	.word	0x0015cd00


	//   ....[177]....
        /*12298*/ 	.word	0x0015cd20


	//   ....[178]....
        /*1229c*/ 	.word	0x0015cda0


	//   ....[179]....
        /*122a0*/ 	.word	0x0015cdc0


	//   ....[180]....
        /*122a4*/ 	.word	0x0015ce40


	//   ....[181]....
        /*122a8*/ 	.word	0x0015ce60


	//   ....[182]....
        /*122ac*/ 	.word	0x0015cee0


	//   ....[183]....
        /*122b0*/ 	.word	0x0015cf00


	//   ....[184]....
        /*122b4*/ 	.word	0x0015cf80


	//   ....[185]....
        /*122b8*/ 	.word	0x0015cfa0


	//   ....[186]....
        /*122bc*/ 	.word	0x0015d020


	//   ....[187]....
        /*122c0*/ 	.word	0x0015d040


	//   ....[188]....
        /*122c4*/ 	.word	0x0015d0c0


	//   ....[189]....
        /*122c8*/ 	.word	0x0015d0e0


	//   ....[190]....
        /*122cc*/ 	.word	0x0015d160


	//   ....[191]....
        /*122d0*/ 	.word	0x0015d180


	//   ....[192]....
        /*122d4*/ 	.word	0x0015d200


	//   ....[193]....
        /*122d8*/ 	.word	0x0015d220


	//   ....[194]....
        /*122dc*/ 	.word	0x0015d2a0


	//   ....[195]....
        /*122e0*/ 	.word	0x0015d2c0


	//   ....[196]....
        /*122e4*/ 	.word	0x0015d340


	//   ....[197]....
        /*122e8*/ 	.word	0x0015d360


	//   ....[198]....
        /*122ec*/ 	.word	0x0015d3e0


	//   ....[199]....
        /*122f0*/ 	.word	0x0015d400


	//   ....[200]....
        /*122f4*/ 	.word	0x0015d480


	//   ....[201]....
        /*122f8*/ 	.word	0x0015d4a0


	//   ....[202]....
        /*122fc*/ 	.word	0x0015d520


	//   ....[203]....
        /*12300*/ 	.word	0x0015d540


	//   ....[204]....
        /*12304*/ 	.word	0x0015d5c0


	//   ....[205]....
        /*12308*/ 	.word	0x0015d5e0


	//   ....[206]....
        /*1230c*/ 	.word	0x0015d660


	//   ....[207]....
        /*12310*/ 	.word	0x0015d680


	//   ....[208]....
        /*12314*/ 	.word	0x0015d700


	//   ....[209]....
        /*12318*/ 	.word	0x0015d720


	//   ....[210]....
        /*1231c*/ 	.word	0x0015d7a0


	//   ....[211]....
        /*12320*/ 	.word	0x0015d7c0


	//   ....[212]....
        /*12324*/ 	.word	0x0015d840


	//   ....[213]....
        /*12328*/ 	.word	0x0015d860


	//   ....[214]....
        /*1232c*/ 	.word	0x0015d8e0


	//   ....[215]....
        /*12330*/ 	.word	0x0015d900


	//   ....[216]....
        /*12334*/ 	.word	0x0015d980


	//   ....[217]....
        /*12338*/ 	.word	0x0015d9a0


	//   ....[218]....
        /*1233c*/ 	.word	0x0015da20


	//   ....[219]....
        /*12340*/ 	.word	0x0015da40


	//   ....[220]....
        /*12344*/ 	.word	0x0015dac0


	//   ....[221]....
        /*12348*/ 	.word	0x0015dae0


	//   ....[222]....
        /*1234c*/ 	.word	0x0015db60


	//   ....[223]....
        /*12350*/ 	.word	0x0015db80


	//   ....[224]....
        /*12354*/ 	.word	0x0015dc00


	//   ....[225]....
        /*12358*/ 	.word	0x0015dc20


	//   ....[226]....
        /*1235c*/ 	.word	0x0015dca0


	//   ....[227]....
        /*12360*/ 	.word	0x0015dcc0


	//   ....[228]....
        /*12364*/ 	.word	0x0015dd40


	//   ....[229]....
        /*12368*/ 	.word	0x0015dd60


	//   ....[230]....
        /*1236c*/ 	.word	0x0015dde0


	//   ....[231]....
        /*12370*/ 	.word	0x0015de00


	//   ....[232]....
        /*12374*/ 	.word	0x0015de80


	//   ....[233]....
        /*12378*/ 	.word	0x0015dea0


	//   ....[234]....
        /*1237c*/ 	.word	0x0015df20


	//   ....[235]....
        /*12380*/ 	.word	0x0015df40


	//   ....[236]....
        /*12384*/ 	.word	0x0015dfc0


	//   ....[237]....
        /*12388*/ 	.word	0x0015dfe0


	//   ....[238]....
        /*1238c*/ 	.word	0x0015e060


	//   ....[239]....
        /*12390*/ 	.word	0x0015e080


	//   ....[240]....
        /*12394*/ 	.word	0x0015e100


	//   ....[241]....
        /*12398*/ 	.word	0x0015e120


	//   ....[242]....
        /*1239c*/ 	.word	0x0015e1a0


	//   ....[243]....
        /*123a0*/ 	.word	0x0015e1c0


	//   ....[244]....
        /*123a4*/ 	.word	0x0015e240


	//   ....[245]....
        /*123a8*/ 	.word	0x0015e260


	//   ....[246]....
        /*123ac*/ 	.word	0x0015e2e0


	//   ....[247]....
        /*123b0*/ 	.word	0x0015e300


	//   ....[248]....
        /*123b4*/ 	.word	0x0015e380


	//   ....[249]....
        /*123b8*/ 	.word	0x0015e3a0


	//   ....[250]....
        /*123bc*/ 	.word	0x0015e420


	//   ....[251]....
        /*123c0*/ 	.word	0x0015e440


	//   ....[252]....
        /*123c4*/ 	.word	0x0015e4c0


	//   ....[253]....
        /*123c8*/ 	.word	0x0015e4e0


	//   ....[254]....
        /*123cc*/ 	.word	0x0015e560


	//   ....[255]....
        /*123d0*/ 	.word	0x0015e580


	//   ....[0]....
        /*123d4*/ 	.word	0x0015e600


	//   ....[1]....
        /*123d8*/ 	.word	0x0015e620


	//   ....[2]....
        /*123dc*/ 	.word	0x0015e6a0


	//   ....[3]....
        /*123e0*/ 	.word	0x0015e6c0


	//   ....[4]....
        /*123e4*/ 	.word	0x0015e740


	//   ....[5]....
        /*123e8*/ 	.word	0x0015e760


	//   ....[6]....
        /*123ec*/ 	.word	0x0015e7e0


	//   ....[7]....
        /*123f0*/ 	.word	0x0015e800


	//   ....[8]....
        /*123f4*/ 	.word	0x0015e880


	//   ....[9]....
        /*123f8*/ 	.word	0x0015e8a0


	//   ....[10]....
        /*123fc*/ 	.word	0x0015e920


	//   ....[11]....
        /*12400*/ 	.word	0x0015e940


	//   ....[12]....
        /*12404*/ 	.word	0x0015e9c0


	//   ....[13]....
        /*12408*/ 	.word	0x0015e9e0


	//   ....[14]....
        /*1240c*/ 	.word	0x0015ea60


	//   ....[15]....
        /*12410*/ 	.word	0x0015ea80


	//   ....[16]....
        /*12414*/ 	.word	0x0015eb00


	//   ....[17]....
        /*12418*/ 	.word	0x0015eb20


	//   ....[18]....
        /*1241c*/ 	.word	0x0015eba0


	//   ....[19]....
        /*12420*/ 	.word	0x0015ebc0


	//   ....[20]....
        /*12424*/ 	.word	0x0015ec40


	//   ....[21]....
        /*12428*/ 	.word	0x0015ec60


	//   ....[22]....
        /*1242c*/ 	.word	0x0015ece0


	//   ....[23]....
        /*12430*/ 	.word	0x0015ed00


	//   ....[24]....
        /*12434*/ 	.word	0x0015ed80


	//   ....[25]....
        /*12438*/ 	.word	0x0015eda0


	//   ....[26]....
        /*1243c*/ 	.word	0x0015ee20


	//   ....[27]....
        /*12440*/ 	.word	0x0015ee40


	//   ....[28]....
        /*12444*/ 	.word	0x0015eec0


	//   ....[29]....
        /*12448*/ 	.word	0x0015eee0


	//   ....[30]....
        /*1244c*/ 	.word	0x0015ef60


	//   ....[31]....
        /*12450*/ 	.word	0x0015ef80


	//   ....[32]....
        /*12454*/ 	.word	0x0015f000


	//   ....[33]....
        /*12458*/ 	.word	0x0015f020


	//   ....[34]....
        /*1245c*/ 	.word	0x0015f0a0


	//   ....[35]....
        /*12460*/ 	.word	0x0015f0c0


	//   ....[36]....
        /*12464*/ 	.word	0x0015f140


	//   ....[37]....
        /*12468*/ 	.word	0x0015f160


	//   ....[38]....
        /*1246c*/ 	.word	0x0015f1e0


	//   ....[39]....
        /*12470*/ 	.word	0x0015f200


	//   ....[40]....
        /*12474*/ 	.word	0x0015f280


	//   ....[41]....
        /*12478*/ 	.word	0x0015f2a0


	//   ....[42]....
        /*1247c*/ 	.word	0x0015f320


	//   ....[43]....
        /*12480*/ 	.word	0x0015f340


	//   ....[44]....
        /*12484*/ 	.word	0x0015f3c0


	//   ....[45]....
        /*12488*/ 	.word	0x0015f3e0


	//   ....[46]....
        /*1248c*/ 	.word	0x0015f460


	//   ....[47]....
        /*12490*/ 	.word	0x0015f480


	//   ....[48]....
        /*12494*/ 	.word	0x0015f500


	//   ....[49]....
        /*12498*/ 	.word	0x0015f520


	//   ....[50]....
        /*1249c*/ 	.word	0x0015f5a0


	//   ....[51]....
        /*124a0*/ 	.word	0x0015f5c0


	//   ....[52]....
        /*124a4*/ 	.word	0x0015f640


	//   ....[53]....
        /*124a8*/ 	.word	0x0015f660


	//   ....[54]....
        /*124ac*/ 	.word	0x0015f6e0


	//   ....[55]....
        /*124b0*/ 	.word	0x0015f700


	//   ....[56]....
        /*124b4*/ 	.word	0x0015f780


	//   ....[57]....
        /*124b8*/ 	.word	0x0015f7a0


	//   ....[58]....
        /*124bc*/ 	.word	0x0015f820


	//   ....[59]....
        /*124c0*/ 	.word	0x0015f840


	//   ....[60]....
        /*124c4*/ 	.word	0x0015f8c0


	//   ....[61]....
        /*124c8*/ 	.word	0x0015f8e0


	//   ....[62]....
        /*124cc*/ 	.word	0x0015f960


	//   ....[63]....
        /*124d0*/ 	.word	0x0015f980


	//   ....[64]....
        /*124d4*/ 	.word	0x0015fa00


	//   ....[65]....
        /*124d8*/ 	.word	0x0015fa20


	//   ....[66]....
        /*124dc*/ 	.word	0x0015faa0


	//   ....[67]....
        /*124e0*/ 	.word	0x0015fac0


	//   ....[68]....
        /*124e4*/ 	.word	0x0015fb40


	//   ....[69]....
        /*124e8*/ 	.word	0x0015fb60


	//   ....[70]....
        /*124ec*/ 	.word	0x0015fbe0


	//   ....[71]....
        /*124f0*/ 	.word	0x0015fc00


	//   ....[72]....
        /*124f4*/ 	.word	0x0015fc80


	//   ....[73]....
        /*124f8*/ 	.word	0x0015fca0


	//   ....[74]....
        /*124fc*/ 	.word	0x0015fd20


	//   ....[75]....
        /*12500*/ 	.word	0x0015fd40


	//   ....[76]....
        /*12504*/ 	.word	0x0015fdc0


	//   ....[77]....
        /*12508*/ 	.word	0x0015fde0


	//   ....[78]....
        /*1250c*/ 	.word	0x0015fe60


	//   ....[79]....
        /*12510*/ 	.word	0x0015fe80


	//   ....[80]....
        /*12514*/ 	.word	0x0015ff00


	//   ....[81]....
        /*12518*/ 	.word	0x0015ff20


	//   ....[82]....
        /*1251c*/ 	.word	0x0015ffa0


	//   ....[83]....
        /*12520*/ 	.word	0x0015ffc0


	//   ....[84]....
        /*12524*/ 	.word	0x00160040


	//   ....[85]....
        /*12528*/ 	.word	0x00160060


	//   ....[86]....
        /*1252c*/ 	.word	0x001600e0


	//   ....[87]....
        /*12530*/ 	.word	0x00160100


	//   ....[88]....
        /*12534*/ 	.word	0x00160180


	//   ....[89]....
        /*12538*/ 	.word	0x001601a0


	//   ....[90]....
        /*1253c*/ 	.word	0x00160220


	//   ....[91]....
        /*12540*/ 	.word	0x00160240


	//   ....[92]....
        /*12544*/ 	.word	0x001602c0


	//   ....[93]....
        /*12548*/ 	.word	0x001602e0


	//   ....[94]....
        /*1254c*/ 	.word	0x00160360


	//   ....[95]....
        /*12550*/ 	.word	0x00160380


	//   ....[96]....
        /*12554*/ 	.word	0x00160400


	//   ....[97]....
        /*12558*/ 	.word	0x00160420


	//   ....[98]....
        /*1255c*/ 	.word	0x001604a0


	//   ....[99]....
        /*12560*/ 	.word	0x001604c0


	//   ....[100]....
        /*12564*/ 	.word	0x00160540


	//   ....[101]....
        /*12568*/ 	.word	0x00160560


	//   ....[102]....
        /*1256c*/ 	.word	0x001605e0


	//   ....[103]....
        /*12570*/ 	.word	0x00160600


	//   ....[104]....
        /*12574*/ 	.word	0x00160680


	//   ....[105]....
        /*12578*/ 	.word	0x001606a0


	//   ....[106]....
        /*1257c*/ 	.word	0x00160720


	//   ....[107]....
        /*12580*/ 	.word	0x00160740


	//   ....[108]....
        /*12584*/ 	.word	0x001607c0


	//   ....[109]....
        /*12588*/ 	.word	0x001607e0


	//   ....[110]....
        /*1258c*/ 	.word	0x00160860


	//   ....[111]....
        /*12590*/ 	.word	0x00160880


	//   ....[112]....
        /*12594*/ 	.word	0x00160900


	//   ....[113]....
        /*12598*/ 	.word	0x00160920


	//   ....[114]....
        /*1259c*/ 	.word	0x001609a0


	//   ....[115]....
        /*125a0*/ 	.word	0x001609c0


	//   ....[116]....
        /*125a4*/ 	.word	0x00160a40


	//   ....[117]....
        /*125a8*/ 	.word	0x00160a60


	//   ....[118]....
        /*125ac*/ 	.word	0x00160ae0


	//   ....[119]....
        /*125b0*/ 	.word	0x00160b00


	//   ....[120]....
        /*125b4*/ 	.word	0x00160b80


	//   ....[121]....
        /*125b8*/ 	.word	0x00160ba0


	//   ....[122]....
        /*125bc*/ 	.word	0x00160c20


	//   ....[123]....
        /*125c0*/ 	.word	0x00160c40


	//   ....[124]....
        /*125c4*/ 	.word	0x00160cc0


	//   ....[125]....
        /*125c8*/ 	.word	0x00160ce0


	//   ....[126]....
        /*125cc*/ 	.word	0x00160d60


	//   ....[127]....
        /*125d0*/ 	.word	0x00160d80


	//   ....[128]....
        /*125d4*/ 	.word	0x00160e00


	//   ....[129]....
        /*125d8*/ 	.word	0x00160e20


	//   ....[130]....
        /*125dc*/ 	.word	0x00160ea0


	//   ....[131]....
        /*125e0*/ 	.word	0x00160ec0


	//   ....[132]....
        /*125e4*/ 	.word	0x00160f40


	//   ....[133]....
        /*125e8*/ 	.word	0x00160f60


	//   ....[134]....
        /*125ec*/ 	.word	0x00160fe0


	//   ....[135]....
        /*125f0*/ 	.word	0x00161000


	//   ....[136]....
        /*125f4*/ 	.word	0x00161080


	//   ....[137]....
        /*125f8*/ 	.word	0x001610a0


	//   ....[138]....
        /*125fc*/ 	.word	0x00161120


	//   ....[139]....
        /*12600*/ 	.word	0x00161140


	//   ....[140]....
        /*12604*/ 	.word	0x001611c0


	//   ....[141]....
        /*12608*/ 	.word	0x001611e0


	//   ....[142]....
        /*1260c*/ 	.word	0x00161260


	//   ....[143]....
        /*12610*/ 	.word	0x00161280


	//   ....[144]....
        /*12614*/ 	.word	0x00161300


	//   ....[145]....
        /*12618*/ 	.word	0x00161320


	//   ....[146]....
        /*1261c*/ 	.word	0x001613a0


	//   ....[147]....
        /*12620*/ 	.word	0x001613c0


	//   ....[148]....
        /*12624*/ 	.word	0x00161440


	//   ....[149]....
        /*12628*/ 	.word	0x00161460


	//   ....[150]....
        /*1262c*/ 	.word	0x001614e0


	//   ....[151]....
        /*12630*/ 	.word	0x00161500


	//   ....[152]....
        /*12634*/ 	.word	0x00161580


	//   ....[153]....
        /*12638*/ 	.word	0x001615a0


	//   ....[154]....
        /*1263c*/ 	.word	0x00161620


	//   ....[155]....
        /*12640*/ 	.word	0x00161640


	//   ....[156]....
        /*12644*/ 	.word	0x001616c0


	//   ....[157]....
        /*12648*/ 	.word	0x001616e0


	//   ....[158]....
        /*1264c*/ 	.word	0x00161760


	//   ....[159]....
        /*12650*/ 	.word	0x00161780


	//   ....[160]....
        /*12654*/ 	.word	0x00161800


	//   ....[161]....
        /*12658*/ 	.word	0x00161820


	//   ....[162]....
        /*1265c*/ 	.word	0x001618a0


	//   ....[163]....
        /*12660*/ 	.word	0x001618c0


	//   ....[164]....
        /*12664*/ 	.word	0x00161940


	//   ....[165]....
        /*12668*/ 	.word	0x00161960


	//   ....[166]....
        /*1266c*/ 	.word	0x001619e0


	//   ....[167]....
        /*12670*/ 	.word	0x00161a00


	//   ....[168]....
        /*12674*/ 	.word	0x00161a80


	//   ....[169]....
        /*12678*/ 	.word	0x00161aa0


	//   ....[170]....
        /*1267c*/ 	.word	0x00161b20


	//   ....[171]....
        /*12680*/ 	.word	0x00161b40


	//   ....[172]....
        /*12684*/ 	.word	0x00161bc0


	//   ....[173]....
        /*12688*/ 	.word	0x00161be0


	//   ....[174]....
        /*1268c*/ 	.word	0x00161c60


	//   ....[175]....
        /*12690*/ 	.word	0x00161c80


	//   ....[176]....
        /*12694*/ 	.word	0x00161d00


	//   ....[177]....
        /*12698*/ 	.word	0x00161d20


	//   ....[178]....
        /*1269c*/ 	.word	0x00161da0


	//   ....[179]....
        /*126a0*/ 	.word	0x00161dc0


	//   ....[180]....
        /*126a4*/ 	.word	0x00161e40


	//   ....[181]....
        /*126a8*/ 	.word	0x00161e60


	//   ....[182]....
        /*126ac*/ 	.word	0x00161ee0


	//   ....[183]....
        /*126b0*/ 	.word	0x00161f00


	//   ....[184]....
        /*126b4*/ 	.word	0x00161f80


	//   ....[185]....
        /*126b8*/ 	.word	0x00161fa0


	//   ....[186]....
        /*126bc*/ 	.word	0x00162020


	//   ....[187]....
        /*126c0*/ 	.word	0x00162040


	//   ....[188]....
        /*126c4*/ 	.word	0x001620c0


	//   ....[189]....
        /*126c8*/ 	.word	0x001620e0


	//   ....[190]....
        /*126cc*/ 	.word	0x00162160


	//   ....[191]....
        /*126d0*/ 	.word	0x00162180


	//   ....[192]....
        /*126d4*/ 	.word	0x00162200


	//   ....[193]....
        /*126d8*/ 	.word	0x00162220


	//   ....[194]....
        /*126dc*/ 	.word	0x001622a0


	//   ....[195]....
        /*126e0*/ 	.word	0x001622c0


	//   ....[196]....
        /*126e4*/ 	.word	0x00162340


	//   ....[197]....
        /*126e8*/ 	.word	0x00162360


	//   ....[198]....
        /*126ec*/ 	.word	0x001623e0


	//   ....[199]....
        /*126f0*/ 	.word	0x00162400


	//   ....[200]....
        /*126f4*/ 	.word	0x00162480


	//   ....[201]....
        /*126f8*/ 	.word	0x001624a0


	//   ....[202]....
        /*126fc*/ 	.word	0x00162520


	//   ....[203]....
        /*12700*/ 	.word	0x00162540


	//   ....[204]....
        /*12704*/ 	.word	0x001625c0


	//   ....[205]....
        /*12708*/ 	.word	0x001625e0


	//   ....[206]....
        /*1270c*/ 	.word	0x00162660


	//   ....[207]....
        /*12710*/ 	.word	0x00162680


	//   ....[208]....
        /*12714*/ 	.word	0x00162700


	//   ....[209]....
        /*12718*/ 	.word	0x00162720


	//   ....[210]....
        /*1271c*/ 	.word	0x001627a0


	//   ....[211]....
        /*12720*/ 	.word	0x001627c0


	//   ....[212]....
        /*12724*/ 	.word	0x00162840


	//   ....[213]....
        /*12728*/ 	.word	0x00162860


	//   ....[214]....
        /*1272c*/ 	.word	0x001628e0


	//   ....[215]....
        /*12730*/ 	.word	0x00162900


	//   ....[216]....
        /*12734*/ 	.word	0x00162980


	//   ....[217]....
        /*12738*/ 	.word	0x001629a0


	//   ....[218]....
        /*1273c*/ 	.word	0x00162a20


	//   ....[219]....
        /*12740*/ 	.word	0x00162a40


	//   ....[220]....
        /*12744*/ 	.word	0x00162ac0


	//   ....[221]....
        /*12748*/ 	.word	0x00162ae0


	//   ....[222]....
        /*1274c*/ 	.word	0x00162b60


	//   ....[223]....
        /*12750*/ 	.word	0x00162b80


	//   ....[224]....
        /*12754*/ 	.word	0x00162c00


	//   ....[225]....
        /*12758*/ 	.word	0x00162c20


	//   ....[226]....
        /*1275c*/ 	.word	0x00162ca0


	//   ....[227]....
        /*12760*/ 	.word	0x00162cc0


	//   ....[228]....
        /*12764*/ 	.word	0x00162d40


	//   ....[229]....
        /*12768*/ 	.word	0x00162d60


	//   ....[230]....
        /*1276c*/ 	.word	0x00162de0


	//   ....[231]....
        /*12770*/ 	.word	0x00162e00


	//   ....[232]....
        /*12774*/ 	.word	0x00162e80


	//   ....[233]....
        /*12778*/ 	.word	0x00162ea0


	//   ....[234]....
        /*1277c*/ 	.word	0x00162f20


	//   ....[235]....
        /*12780*/ 	.word	0x00162f40


	//   ....[236]....
        /*12784*/ 	.word	0x00162fc0


	//   ....[237]....
        /*12788*/ 	.word	0x00162fe0


	//   ....[238]....
        /*1278c*/ 	.word	0x00163060


	//   ....[239]....
        /*12790*/ 	.word	0x00163080


	//   ....[240]....
        /*12794*/ 	.word	0x00163100


	//   ....[241]....
        /*12798*/ 	.word	0x00163120


	//   ....[242]....
        /*1279c*/ 	.word	0x001631a0


	//   ....[243]....
        /*127a0*/ 	.word	0x001631c0


	//   ....[244]....
        /*127a4*/ 	.word	0x00163240


	//   ....[245]....
        /*127a8*/ 	.word	0x00163260


	//   ....[246]....
        /*127ac*/ 	.word	0x001632e0


	//   ....[247]....
        /*127b0*/ 	.word	0x00163300


	//   ....[248]....
        /*127b4*/ 	.word	0x00163380


	//   ....[249]....
        /*127b8*/ 	.word	0x001633a0


	//   ....[250]....
        /*127bc*/ 	.word	0x00163420


	//   ....[251]....
        /*127c0*/ 	.word	0x00163440


	//   ....[252]....
        /*127c4*/ 	.word	0x001634c0


	//   ....[253]....
        /*127c8*/ 	.word	0x001634e0


	//   ....[254]....
        /*127cc*/ 	.word	0x00163560


	//   ....[255]....
        /*127d0*/ 	.word	0x00163580


	//   ....[0]....
        /*127d4*/ 	.word	0x00163600


	//   ....[1]....
        /*127d8*/ 	.word	0x00163620


	//   ....[2]....
        /*127dc*/ 	.word	0x001636a0


	//   ....[3]....
        /*127e0*/ 	.word	0x001636c0


	//   ....[4]....
        /*127e4*/ 	.word	0x00163740


	//   ....[5]....
        /*127e8*/ 	.word	0x00163760


	//   ....[6]....
        /*127ec*/ 	.word	0x001637e0


	//   ....[7]....
        /*127f0*/ 	.word	0x00163800


	//   ....[8]....
        /*127f4*/ 	.word	0x00163880


	//   ....[9]....
        /*127f8*/ 	.word	0x001638a0


	//   ....[10]....
        /*127fc*/ 	.word	0x00163920


	//   ....[11]....
        /*12800*/ 	.word	0x00163940


	//   ....[12]....
        /*12804*/ 	.word	0x001639c0


	//   ....[13]....
        /*12808*/ 	.word	0x001639e0


	//   ....[14]....
        /*1280c*/ 	.word	0x00163a60


	//   ....[15]....
        /*12810*/ 	.word	0x00163a80


	//   ....[16]....
        /*12814*/ 	.word	0x00163b00


	//   ....[17]....
        /*12818*/ 	.word	0x00163b20


	//   ....[18]....
        /*1281c*/ 	.word	0x00163ba0


	//   ....[19]....
        /*12820*/ 	.word	0x00163bc0


	//   ....[20]....
        /*12824*/ 	.word	0x00163c40


	//   ....[21]....
        /*12828*/ 	.word	0x00163c60


	//   ....[22]....
        /*1282c*/ 	.word	0x00163ce0


	//   ....[23]....
        /*12830*/ 	.word	0x00163d00


	//   ....[24]....
        /*12834*/ 	.word	0x00163d80


	//   ....[25]....
        /*12838*/ 	.word	0x00163da0


	//   ....[26]....
        /*1283c*/ 	.word	0x00163e20


	//   ....[27]....
        /*12840*/ 	.word	0x00163e40


	//   ....[28]....
        /*12844*/ 	.word	0x00163ec0


	//   ....[29]....
        /*12848*/ 	.word	0x00163ee0


	//   ....[30]....
        /*1284c*/ 	.word	0x00163f60


	//   ....[31]....
        /*12850*/ 	.word	0x00163f80


	//   ....[32]....
        /*12854*/ 	.word	0x00164000


	//   ....[33]....
        /*12858*/ 	.word	0x00164020


	//   ....[34]....
        /*1285c*/ 	.word	0x001640a0


	//   ....[35]....
        /*12860*/ 	.word	0x001640c0


	//   ....[36]....
        /*12864*/ 	.word	0x00164140


	//   ....[37]....
        /*12868*/ 	.word	0x00164160


	//   ....[38]....
        /*1286c*/ 	.word	0x001641e0


	//   ....[39]....
        /*12870*/ 	.word	0x00164200


	//   ....[40]....
        /*12874*/ 	.word	0x00164280


	//   ....[41]....
        /*12878*/ 	.word	0x001642a0


	//   ....[42]....
        /*1287c*/ 	.word	0x00164320


	//   ....[43]....
        /*12880*/ 	.word	0x00164340


	//   ....[44]....
        /*12884*/ 	.word	0x001643c0


	//   ....[45]....
        /*12888*/ 	.word	0x001643e0


	//   ....[46]....
        /*1288c*/ 	.word	0x00164460


	//   ....[47]....
        /*12890*/ 	.word	0x00164480


	//   ....[48]....
        /*12894*/ 	.word	0x00164500


	//   ....[49]....
        /*12898*/ 	.word	0x00164520


	//   ....[50]....
        /*1289c*/ 	.word	0x001645a0


	//   ....[51]....
        /*128a0*/ 	.word	0x001645c0


	//   ....[52]....
        /*128a4*/ 	.word	0x00164640


	//   ....[53]....
        /*128a8*/ 	.word	0x00164660


	//   ....[54]....
        /*128ac*/ 	.word	0x001646e0


	//   ....[55]....
        /*128b0*/ 	.word	0x00164700


	//   ....[56]....
        /*128b4*/ 	.word	0x00164780


	//   ....[57]....
        /*128b8*/ 	.word	0x001647a0


	//   ....[58]....
        /*128bc*/ 	.word	0x00164820


	//   ....[59]....
        /*128c0*/ 	.word	0x00164840


	//   ....[60]....
        /*128c4*/ 	.word	0x001648c0


	//   ....[61]....
        /*128c8*/ 	.word	0x001648e0


	//   ....[62]....
        /*128cc*/ 	.word	0x00164960


	//   ....[63]....
        /*128d0*/ 	.word	0x00164980


	//   ....[64]....
        /*128d4*/ 	.word	0x00164a00


	//   ....[65]....
        /*128d8*/ 	.word	0x00164a20


	//   ....[66]....
        /*128dc*/ 	.word	0x00164aa0


	//   ....[67]....
        /*128e0*/ 	.word	0x00164ac0


	//   ....[68]....
        /*128e4*/ 	.word	0x00164b40


	//   ....[69]....
        /*128e8*/ 	.word	0x00164b60


	//   ....[70]....
        /*128ec*/ 	.word	0x00164be0


	//   ....[71]....
        /*128f0*/ 	.word	0x00164c00


	//   ....[72]....
        /*128f4*/ 	.word	0x00164c80


	//   ....[73]....
        /*128f8*/ 	.word	0x00164ca0


	//   ....[74]....
        /*128fc*/ 	.word	0x00164d20


	//   ....[75]....
        /*12900*/ 	.word	0x00164d40


	//   ....[76]....
        /*12904*/ 	.word	0x00164dc0


	//   ....[77]....
        /*12908*/ 	.word	0x00164de0


	//   ....[78]....
        /*1290c*/ 	.word	0x00164e60


	//   ....[79]....
        /*12910*/ 	.word	0x00164e80


	//   ....[80]....
        /*12914*/ 	.word	0x00164f00


	//   ....[81]....
        /*12918*/ 	.word	0x00164f20


	//   ....[82]....
        /*1291c*/ 	.word	0x00164fa0


	//   ....[83]....
        /*12920*/ 	.word	0x00164fc0


	//   ....[84]....
        /*12924*/ 	.word	0x00165040


	//   ....[85]....
        /*12928*/ 	.word	0x00165060


	//   ....[86]....
        /*1292c*/ 	.word	0x001650e0


	//   ....[87]....
        /*12930*/ 	.word	0x00165100


	//   ....[88]....
        /*12934*/ 	.word	0x00165180


	//   ....[89]....
        /*12938*/ 	.word	0x001651a0


	//   ....[90]....
        /*1293c*/ 	.word	0x00165220


	//   ....[91]....
        /*12940*/ 	.word	0x00165240


	//   ....[92]....
        /*12944*/ 	.word	0x001652c0


	//   ....[93]....
        /*12948*/ 	.word	0x001652e0


	//   ....[94]....
        /*1294c*/ 	.word	0x00165360


	//   ....[95]....
        /*12950*/ 	.word	0x00165380


	//   ....[96]....
        /*12954*/ 	.word	0x00165400


	//   ....[97]....
        /*12958*/ 	.word	0x00165420


	//   ....[98]....
        /*1295c*/ 	.word	0x001654a0


	//   ....[99]....
        /*12960*/ 	.word	0x001654c0


	//   ....[100]....
        /*12964*/ 	.word	0x00165540


	//   ....[101]....
        /*12968*/ 	.word	0x00165560


	//   ....[102]....
        /*1296c*/ 	.word	0x001655e0


	//   ....[103]....
        /*12970*/ 	.word	0x00165600


	//   ....[104]....
        /*12974*/ 	.word	0x00165680


	//   ....[105]....
        /*12978*/ 	.word	0x001656a0


	//   ....[106]....
        /*1297c*/ 	.word	0x00165720


	//   ....[107]....
        /*12980*/ 	.word	0x00165740


	//   ....[108]....
        /*12984*/ 	.word	0x001657c0


	//   ....[109]....
        /*12988*/ 	.word	0x001657e0


	//   ....[110]....
        /*1298c*/ 	.word	0x00165860


	//   ....[111]....
        /*12990*/ 	.word	0x00165880


	//   ....[112]....
        /*12994*/ 	.word	0x00165900


	//   ....[113]....
        /*12998*/ 	.word	0x00165920


	//   ....[114]....
        /*1299c*/ 	.word	0x001659a0


	//   ....[115]....
        /*129a0*/ 	.word	0x001659c0


	//   ....[116]....
        /*129a4*/ 	.word	0x00165a40


	//   ....[117]....
        /*129a8*/ 	.word	0x00165a60


	//   ....[118]....
        /*129ac*/ 	.word	0x00165ae0


	//   ....[119]....
        /*129b0*/ 	.word	0x00165b00


	//   ....[120]....
        /*129b4*/ 	.word	0x00165b80


	//   ....[121]....
        /*129b8*/ 	.word	0x00165ba0


	//   ....[122]....
        /*129bc*/ 	.word	0x00165c20


	//   ....[123]....
        /*129c0*/ 	.word	0x00165c40


	//   ....[124]....
        /*129c4*/ 	.word	0x00165cc0


	//   ....[125]....
        /*129c8*/ 	.word	0x00165ce0


	//   ....[126]....
        /*129cc*/ 	.word	0x00165d60


	//   ....[127]....
        /*129d0*/ 	.word	0x00165d80


	//   ....[128]....
        /*129d4*/ 	.word	0x00165e00


	//   ....[129]....
        /*129d8*/ 	.word	0x00165e20


	//   ....[130]....
        /*129dc*/ 	.word	0x00165ea0


	//   ....[131]....
        /*129e0*/ 	.word	0x00165ec0


	//   ....[132]....
        /*129e4*/ 	.word	0x00165f40


	//   ....[133]....
        /*129e8*/ 	.word	0x00165f60


	//   ....[134]....
        /*129ec*/ 	.word	0x00165fe0


	//   ....[135]....
        /*129f0*/ 	.word	0x00166000


	//   ....[136]....
        /*129f4*/ 	.word	0x00166080


	//   ....[137]....
        /*129f8*/ 	.word	0x001660a0


	//   ....[138]....
        /*129fc*/ 	.word	0x00166120


	//   ....[139]....
        /*12a00*/ 	.word	0x00166140


	//   ....[140]....
        /*12a04*/ 	.word	0x001661c0


	//   ....[141]....
        /*12a08*/ 	.word	0x001661e0


	//   ....[142]....
        /*12a0c*/ 	.word	0x00166260


	//   ....[143]....
        /*12a10*/ 	.word	0x00166280


	//   ....[144]....
        /*12a14*/ 	.word	0x00166300


	//   ....[145]....
        /*12a18*/ 	.word	0x00166320


	//   ....[146]....
        /*12a1c*/ 	.word	0x001663a0


	//   ....[147]....
        /*12a20*/ 	.word	0x001663c0


	//   ....[148]....
        /*12a24*/ 	.word	0x00166440


	//   ....[149]....
        /*12a28*/ 	.word	0x00166460


	//   ....[150]....
        /*12a2c*/ 	.word	0x001664e0


	//   ....[151]....
        /*12a30*/ 	.word	0x00166500


	//   ....[152]....
        /*12a34*/ 	.word	0x00166580


	//   ....[153]....
        /*12a38*/ 	.word	0x001665a0


	//   ....[154]....
        /*12a3c*/ 	.word	0x00166620


	//   ....[155]....
        /*12a40*/ 	.word	0x00166640


	//   ....[156]....
        /*12a44*/ 	.word	0x001666c0


	//   ....[157]....
        /*12a48*/ 	.word	0x001666e0


	//   ....[158]....
        /*12a4c*/ 	.word	0x00166760


	//   ....[159]....
        /*12a50*/ 	.word	0x00166780


	//   ....[160]....
        /*12a54*/ 	.word	0x00166800


	//   ....[161]....
        /*12a58*/ 	.word	0x00166820


	//   ....[162]....
        /*12a5c*/ 	.word	0x001668a0


	//   ....[163]....
        /*12a60*/ 	.word	0x001668c0


	//   ....[164]....
        /*12a64*/ 	.word	0x00166940


	//   ....[165]....
        /*12a68*/ 	.word	0x00166960


	//   ....[166]....
        /*12a6c*/ 	.word	0x001669e0


	//   ....[167]....
        /*12a70*/ 	.word	0x00166a00


	//   ....[168]....
        /*12a74*/ 	.word	0x00166a80


	//   ....[169]....
        /*12a78*/ 	.word	0x00166aa0


	//   ....[170]....
        /*12a7c*/ 	.word	0x00166b20


	//   ....[171]....
        /*12a80*/ 	.word	0x00166b40


	//   ....[172]....
        /*12a84*/ 	.word	0x00166bc0


	//   ....[173]....
        /*12a88*/ 	.word	0x00166be0


	//   ....[174]....
        /*12a8c*/ 	.word	0x00166c60


	//   ....[175]....
        /*12a90*/ 	.word	0x00166c80


	//   ....[176]....
        /*12a94*/ 	.word	0x00166d00


	//   ....[177]....
        /*12a98*/ 	.word	0x00166d20


	//   ....[178]....
        /*12a9c*/ 	.word	0x00166da0


	//   ....[179]....
        /*12aa0*/ 	.word	0x00166dc0


	//   ....[180]....
        /*12aa4*/ 	.word	0x00166e40


	//   ....[181]....
        /*12aa8*/ 	.word	0x00166e60


	//   ....[182]....
        /*12aac*/ 	.word	0x00166ee0


	//   ....[183]....
        /*12ab0*/ 	.word	0x00166f00


	//   ....[184]....
        /*12ab4*/ 	.word	0x00166f80


	//   ....[185]....
        /*12ab8*/ 	.word	0x00166fa0


	//   ....[186]....
        /*12abc*/ 	.word	0x00167020


	//   ....[187]....
        /*12ac0*/ 	.word	0x00167040


	//   ....[188]....
        /*12ac4*/ 	.word	0x001670c0


	//   ....[189]....
        /*12ac8*/ 	.word	0x001670e0


	//   ....[190]....
        /*12acc*/ 	.word	0x00167160


	//   ....[191]....
        /*12ad0*/ 	.word	0x00167180


	//   ....[192]....
        /*12ad4*/ 	.word	0x00167200


	//   ....[193]....
        /*12ad8*/ 	.word	0x00167220


	//   ....[194]....
        /*12adc*/ 	.word	0x001672a0


	//   ....[195]....
        /*12ae0*/ 	.word	0x001672c0


	//   ....[196]....
        /*12ae4*/ 	.word	0x00167340


	//   ....[197]....
        /*12ae8*/ 	.word	0x00167360


	//   ....[198]....
        /*12aec*/ 	.word	0x001673e0


	//   ....[199]....
        /*12af0*/ 	.word	0x00167400


	//   ....[200]....
        /*12af4*/ 	.word	0x00167480


	//   ....[201]....
        /*12af8*/ 	.word	0x001674a0


	//   ....[202]....
        /*12afc*/ 	.word	0x00167520


	//   ....[203]....
        /*12b00*/ 	.word	0x00167540


	//   ....[204]....
        /*12b04*/ 	.word	0x001675c0


	//   ....[205]....
        /*12b08*/ 	.word	0x001675e0


	//   ....[206]....
        /*12b0c*/ 	.word	0x00167660


	//   ....[207]....
        /*12b10*/ 	.word	0x00167680


	//   ....[208]....
        /*12b14*/ 	.word	0x00167700


	//   ....[209]....
        /*12b18*/ 	.word	0x00167720


	//   ....[210]....
        /*12b1c*/ 	.word	0x001677a0


	//   ....[211]....
        /*12b20*/ 	.word	0x001677c0


	//   ....[212]....
        /*12b24*/ 	.word	0x00167840


	//   ....[213]....
        /*12b28*/ 	.word	0x00167860


	//   ....[214]....
        /*12b2c*/ 	.word	0x001678e0


	//   ....[215]....
        /*12b30*/ 	.word	0x00167900


	//   ....[216]....
        /*12b34*/ 	.word	0x00167980


	//   ....[217]....
        /*12b38*/ 	.word	0x001679a0


	//   ....[218]....
        /*12b3c*/ 	.word	0x00167a20


	//   ....[219]....
        /*12b40*/ 	.word	0x00167a40


	//   ....[220]....
        /*12b44*/ 	.word	0x00167ac0


	//   ....[221]....
        /*12b48*/ 	.word	0x00167ae0


	//   ....[222]....
        /*12b4c*/ 	.word	0x00167b60


	//   ....[223]....
        /*12b50*/ 	.word	0x00167b80


	//   ....[224]....
        /*12b54*/ 	.word	0x00167c00


	//   ....[225]....
        /*12b58*/ 	.word	0x00167c20


	//   ....[226]....
        /*12b5c*/ 	.word	0x00167ca0


	//   ....[227]....
        /*12b60*/ 	.word	0x00167cc0


	//   ....[228]....
        /*12b64*/ 	.word	0x00167d40


	//   ....[229]....
        /*12b68*/ 	.word	0x00167d60


	//   ....[230]....
        /*12b6c*/ 	.word	0x00167de0


	//   ....[231]....
        /*12b70*/ 	.word	0x00167e00


	//   ....[232]....
        /*12b74*/ 	.word	0x00167e80


	//   ....[233]....
        /*12b78*/ 	.word	0x00167ea0


	//   ....[234]....
        /*12b7c*/ 	.word	0x00167f20


	//   ....[235]....
        /*12b80*/ 	.word	0x00167f40


	//   ....[236]....
        /*12b84*/ 	.word	0x00167fc0


	//   ....[237]....
        /*12b88*/ 	.word	0x00167fe0


	//   ....[238]....
        /*12b8c*/ 	.word	0x00168060


	//   ....[239]....
        /*12b90*/ 	.word	0x00168080


	//   ....[240]....
        /*12b94*/ 	.word	0x00168100


	//   ....[241]....
        /*12b98*/ 	.word	0x00168120


	//   ....[242]....
        /*12b9c*/ 	.word	0x001681a0


	//   ....[243]....
        /*12ba0*/ 	.word	0x001681c0


	//   ....[244]....
        /*12ba4*/ 	.word	0x00168240


	//   ....[245]....
        /*12ba8*/ 	.word	0x00168260


	//   ....[246]....
        /*12bac*/ 	.word	0x001682e0


	//   ....[247]....
        /*12bb0*/ 	.word	0x00168300


	//   ....[248]....
        /*12bb4*/ 	.word	0x00168380


	//   ....[249]....
        /*12bb8*/ 	.word	0x001683a0


	//   ....[250]....
        /*12bbc*/ 	.word	0x00168420


	//   ....[251]....
        /*12bc0*/ 	.word	0x00168440


	//   ....[252]....
        /*12bc4*/ 	.word	0x001684c0


	//   ....[253]....
        /*12bc8*/ 	.word	0x001684e0


	//   ....[254]....
        /*12bcc*/ 	.word	0x00168560


	//   ....[255]....
        /*12bd0*/ 	.word	0x00168580


	//   ....[0]....
        /*12bd4*/ 	.word	0x00168600


	//   ....[1]....
        /*12bd8*/ 	.word	0x00168620


	//   ....[2]....
        /*12bdc*/ 	.word	0x001686a0


	//   ....[3]....
        /*12be0*/ 	.word	0x001686c0


	//   ....[4]....
        /*12be4*/ 	.word	0x00168740


	//   ....[5]....
        /*12be8*/ 	.word	0x00168760


	//   ....[6]....
        /*12bec*/ 	.word	0x001687e0


	//   ....[7]....
        /*12bf0*/ 	.word	0x00168800


	//   ....[8]....
        /*12bf4*/ 	.word	0x00168880


	//   ....[9]....
        /*12bf8*/ 	.word	0x001688a0


	//   ....[10]....
        /*12bfc*/ 	.word	0x00168920


	//   ....[11]....
        /*12c00*/ 	.word	0x00168940


	//   ....[12]....
        /*12c04*/ 	.word	0x001689c0


	//   ....[13]....
        /*12c08*/ 	.word	0x001689e0


	//   ....[14]....
        /*12c0c*/ 	.word	0x00168a60


	//   ....[15]....
        /*12c10*/ 	.word	0x00168a80


	//   ....[16]....
        /*12c14*/ 	.word	0x00168b00


	//   ....[17]....
        /*12c18*/ 	.word	0x00168b20


	//   ....[18]....
        /*12c1c*/ 	.word	0x00168ba0


	//   ....[19]....
        /*12c20*/ 	.word	0x00168bc0


	//   ....[20]....
        /*12c24*/ 	.word	0x00168c40


	//   ....[21]....
        /*12c28*/ 	.word	0x00168c60


	//   ....[22]....
        /*12c2c*/ 	.word	0x00168ce0


	//   ....[23]....
        /*12c30*/ 	.word	0x00168d00


	//   ....[24]....
        /*12c34*/ 	.word	0x00168d80


	//   ....[25]....
        /*12c38*/ 	.word	0x00168da0


	//   ....[26]....
        /*12c3c*/ 	.word	0x00168e20


	//   ....[27]....
        /*12c40*/ 	.word	0x00168e40


	//   ....[28]....
        /*12c44*/ 	.word	0x00168ec0


	//   ....[29]....
        /*12c48*/ 	.word	0x00168ee0


	//   ....[30]....
        /*12c4c*/ 	.word	0x00168f60


	//   ....[31]....
        /*12c50*/ 	.word	0x00168f80


	//   ....[32]....
        /*12c54*/ 	.word	0x00169000


	//   ....[33]....
        /*12c58*/ 	.word	0x00169020


	//   ....[34]....
        /*12c5c*/ 	.word	0x001690a0


	//   ....[35]....
        /*12c60*/ 	.word	0x001690c0


	//   ....[36]....
        /*12c64*/ 	.word	0x00169140


	//   ....[37]....
        /*12c68*/ 	.word	0x00169160


	//   ....[38]....
        /*12c6c*/ 	.word	0x001691e0


	//   ....[39]....
        /*12c70*/ 	.word	0x00169200


	//   ....[40]....
        /*12c74*/ 	.word	0x00169280


	//   ....[41]....
        /*12c78*/ 	.word	0x001692a0


	//   ....[42]....
        /*12c7c*/ 	.word	0x00169320


	//   ....[43]....
        /*12c80*/ 	.word	0x00169340


	//   ....[44]....
        /*12c84*/ 	.word	0x001693c0


	//   ....[45]....
        /*12c88*/ 	.word	0x001693e0


	//   ....[46]....
        /*12c8c*/ 	.word	0x00169460


	//   ....[47]....
        /*12c90*/ 	.word	0x00169480


	//   ....[48]....
        /*12c94*/ 	.word	0x00169500


	//   ....[49]....
        /*12c98*/ 	.word	0x00169520


	//   ....[50]....
        /*12c9c*/ 	.word	0x001695a0


	//   ....[51]....
        /*12ca0*/ 	.word	0x001695c0


	//   ....[52]....
        /*12ca4*/ 	.word	0x00169640


	//   ....[53]....
        /*12ca8*/ 	.word	0x00169660


	//   ....[54]....
        /*12cac*/ 	.word	0x001696e0


	//   ....[55]....
        /*12cb0*/ 	.word	0x00169700


	//   ....[56]....
        /*12cb4*/ 	.word	0x00169780


	//   ....[57]....
        /*12cb8*/ 	.word	0x001697a0


	//   ....[58]....
        /*12cbc*/ 	.word	0x00169820


	//   ....[59]....
        /*12cc0*/ 	.word	0x00169840


	//   ....[60]....
        /*12cc4*/ 	.word	0x001698c0


	//   ....[61]....
        /*12cc8*/ 	.word	0x001698e0


	//   ....[62]....
        /*12ccc*/ 	.word	0x00169960


	//   ....[63]....
        /*12cd0*/ 	.word	0x00169980


	//   ....[64]....
        /*12cd4*/ 	.word	0x00169a00


	//   ....[65]....
        /*12cd8*/ 	.word	0x00169a20


	//   ....[66]....
        /*12cdc*/ 	.word	0x00169aa0


	//   ....[67]....
        /*12ce0*/ 	.word	0x00169ac0


	//   ....[68]....
        /*12ce4*/ 	.word	0x00169b40


	//   ....[69]....
        /*12ce8*/ 	.word	0x00169b60


	//   ....[70]....
        /*12cec*/ 	.word	0x00169be0


	//   ....[71]....
        /*12cf0*/ 	.word	0x00169c00


	//   ....[72]....
        /*12cf4*/ 	.word	0x00169c80


	//   ....[73]....
        /*12cf8*/ 	.word	0x00169ca0


	//   ....[74]....
        /*12cfc*/ 	.word	0x00169d20


	//   ....[75]....
        /*12d00*/ 	.word	0x00169d40


	//   ....[76]....
        /*12d04*/ 	.word	0x00169dc0


	//   ....[77]....
        /*12d08*/ 	.word	0x00169de0


	//   ....[78]....
        /*12d0c*/ 	.word	0x00169e60


	//   ....[79]....
        /*12d10*/ 	.word	0x00169e80


	//   ....[80]....
        /*12d14*/ 	.word	0x00169f00


	//   ....[81]....
        /*12d18*/ 	.word	0x00169f20


	//   ....[82]....
        /*12d1c*/ 	.word	0x00169fa0


	//   ....[83]....
        /*12d20*/ 	.word	0x00169fc0


	//   ....[84]....
        /*12d24*/ 	.word	0x0016a040


	//   ....[85]....
        /*12d28*/ 	.word	0x0016a060


	//   ....[86]....
        /*12d2c*/ 	.word	0x0016a0e0


	//   ....[87]....
        /*12d30*/ 	.word	0x0016a100


	//   ....[88]....
        /*12d34*/ 	.word	0x0016a180


	//   ....[89]....
        /*12d38*/ 	.word	0x0016a1a0


	//   ....[90]....
        /*12d3c*/ 	.word	0x0016a220


	//   ....[91]....
        /*12d40*/ 	.word	0x0016a240


	//   ....[92]....
        /*12d44*/ 	.word	0x0016a2c0


	//   ....[93]....
        /*12d48*/ 	.word	0x0016a2e0


	//   ....[94]....
        /*12d4c*/ 	.word	0x0016a360


	//   ....[95]....
        /*12d50*/ 	.word	0x0016a380


	//   ....[96]....
        /*12d54*/ 	.word	0x0016a400


	//   ....[97]....
        /*12d58*/ 	.word	0x0016a420


	//   ....[98]....
        /*12d5c*/ 	.word	0x0016a4a0


	//   ....[99]....
        /*12d60*/ 	.word	0x0016a4c0


	//   ....[100]....
        /*12d64*/ 	.word	0x0016a540


	//   ....[101]....
        /*12d68*/ 	.word	0x0016a560


	//   ....[102]....
        /*12d6c*/ 	.word	0x0016a5e0


	//   ....[103]....
        /*12d70*/ 	.word	0x0016a600


	//   ....[104]....
        /*12d74*/ 	.word	0x0016a680


	//   ....[105]....
        /*12d78*/ 	.word	0x0016a6a0


	//   ....[106]....
        /*12d7c*/ 	.word	0x0016a720


	//   ....[107]....
        /*12d80*/ 	.word	0x0016a740


	//   ....[108]....
        /*12d84*/ 	.word	0x0016a7c0


	//   ....[109]....
        /*12d88*/ 	.word	0x0016a7e0


	//   ....[110]....
        /*12d8c*/ 	.word	0x0016a860


	//   ....[111]....
        /*12d90*/ 	.word	0x0016a880


	//   ....[112]....
        /*12d94*/ 	.word	0x0016a900


	//   ....[113]....
        /*12d98*/ 	.word	0x0016a920


	//   ....[114]....
        /*12d9c*/ 	.word	0x0016a9a0


	//   ....[115]....
        /*12da0*/ 	.word	0x0016a9c0


	//   ....[116]....
        /*12da4*/ 	.word	0x0016aa40


	//   ....[117]....
        /*12da8*/ 	.word	0x0016aa60


	//   ....[118]....
        /*12dac*/ 	.word	0x0016aae0


	//   ....[119]....
        /*12db0*/ 	.word	0x0016ab00


	//   ....[120]....
        /*12db4*/ 	.word	0x0016ab80


	//   ....[121]....
        /*12db8*/ 	.word	0x0016aba0


	//   ....[122]....
        /*12dbc*/ 	.word	0x0016ac20


	//   ....[123]....
        /*12dc0*/ 	.word	0x0016ac40


	//   ....[124]....
        /*12dc4*/ 	.word	0x0016acc0


	//   ....[125]....
        /*12dc8*/ 	.word	0x0016ace0


	//   ....[126]....
        /*12dcc*/ 	.word	0x0016ad60


	//   ....[127]....
        /*12dd0*/ 	.word	0x0016ad80


	//   ....[128]....
        /*12dd4*/ 	.word	0x0016ae00


	//   ....[129]....
        /*12dd8*/ 	.word	0x0016ae20


	//   ....[130]....
        /*12ddc*/ 	.word	0x0016aea0


	//   ....[131]....
        /*12de0*/ 	.word	0x0016aec0


	//   ....[132]....
        /*12de4*/ 	.word	0x0016af40


	//   ....[133]....
        /*12de8*/ 	.word	0x0016af60


	//   ....[134]....
        /*12dec*/ 	.word	0x0016afe0


	//   ....[135]....
        /*12df0*/ 	.word	0x0016b000


	//   ....[136]....
        /*12df4*/ 	.word	0x0016b080


	//   ....[137]....
        /*12df8*/ 	.word	0x0016b0a0


	//   ....[138]....
        /*12dfc*/ 	.word	0x0016b120


	//   ....[139]....
        /*12e00*/ 	.word	0x0016b140


	//   ....[140]....
        /*12e04*/ 	.word	0x0016b1c0


	//   ....[141]....
        /*12e08*/ 	.word	0x0016b1e0


	//   ....[142]....
        /*12e0c*/ 	.word	0x0016b260


	//   ....[143]....
        /*12e10*/ 	.word	0x0016b280


	//   ....[144]....
        /*12e14*/ 	.word	0x0016b300


	//   ....[145]....
        /*12e18*/ 	.word	0x0016b320


	//   ....[146]....
        /*12e1c*/ 	.word	0x0016b3a0


	//   ....[147]....
        /*12e20*/ 	.word	0x0016b3c0


	//   ....[148]....
        /*12e24*/ 	.word	0x0016b440


	//   ....[149]....
        /*12e28*/ 	.word	0x0016b460


	//   ....[150]....
        /*12e2c*/ 	.word	0x0016b4e0


	//   ....[151]....
        /*12e30*/ 	.word	0x0016b500


	//   ....[152]....
        /*12e34*/ 	.word	0x0016b580


	//   ....[153]....
        /*12e38*/ 	.word	0x0016b5a0


	//   ....[154]....
        /*12e3c*/ 	.word	0x0016b620


	//   ....[155]....
        /*12e40*/ 	.word	0x0016b640


	//   ....[156]....
        /*12e44*/ 	.word	0x0016b6c0


	//   ....[157]....
        /*12e48*/ 	.word	0x0016b6e0


	//   ....[158]....
        /*12e4c*/ 	.word	0x0016b760


	//   ....[159]....
        /*12e50*/ 	.word	0x0016b780


	//   ....[160]....
        /*12e54*/ 	.word	0x0016b800


	//   ....[161]....
        /*12e58*/ 	.word	0x0016b820


	//   ....[162]....
        /*12e5c*/ 	.word	0x0016b8a0


	//   ....[163]....
        /*12e60*/ 	.word	0x0016b8c0


	//   ....[164]....
        /*12e64*/ 	.word	0x0016b940


	//   ....[165]....
        /*12e68*/ 	.word	0x0016b960


	//   ....[166]....
        /*12e6c*/ 	.word	0x0016b9e0


	//   ....[167]....
        /*12e70*/ 	.word	0x0016ba00


	//   ....[168]....
        /*12e74*/ 	.word	0x0016ba80


	//   ....[169]....
        /*12e78*/ 	.word	0x0016baa0


	//   ....[170]....
        /*12e7c*/ 	.word	0x0016bb20


	//   ....[171]....
        /*12e80*/ 	.word	0x0016bb40


	//   ....[172]....
        /*12e84*/ 	.word	0x0016bbc0


	//   ....[173]....
        /*12e88*/ 	.word	0x0016bbe0


	//   ....[174]....
        /*12e8c*/ 	.word	0x0016bc60


	//   ....[175]....
        /*12e90*/ 	.word	0x0016bc80


	//   ....[176]....
        /*12e94*/ 	.word	0x0016bd00


	//   ....[177]....
        /*12e98*/ 	.word	0x0016bd20


	//   ....[178]....
        /*12e9c*/ 	.word	0x0016bda0


	//   ....[179]....
        /*12ea0*/ 	.word	0x0016bdc0


	//   ....[180]....
        /*12ea4*/ 	.word	0x0016be40


	//   ....[181]....
        /*12ea8*/ 	.word	0x0016be60


	//   ....[182]....
        /*12eac*/ 	.word	0x0016bee0


	//   ....[183]....
        /*12eb0*/ 	.word	0x0016bf00


	//   ....[184]....
        /*12eb4*/ 	.word	0x0016bf80


	//   ....[185]....
        /*12eb8*/ 	.word	0x0016bfa0


	//   ....[186]....
        /*12ebc*/ 	.word	0x0016c020


	//   ....[187]....
        /*12ec0*/ 	.word	0x0016c040


	//   ....[188]....
        /*12ec4*/ 	.word	0x0016c0c0


	//   ....[189]....
        /*12ec8*/ 	.word	0x0016c0e0


	//   ....[190]....
        /*12ecc*/ 	.word	0x0016c160


	//   ....[191]....
        /*12ed0*/ 	.word	0x0016c180


	//   ....[192]....
        /*12ed4*/ 	.word	0x0016c200


	//   ....[193]....
        /*12ed8*/ 	.word	0x0016c220


	//   ....[194]....
        /*12edc*/ 	.word	0x0016c2a0


	//   ....[195]....
        /*12ee0*/ 	.word	0x0016c2c0


	//   ....[196]....
        /*12ee4*/ 	.word	0x0016c340


	//   ....[197]....
        /*12ee8*/ 	.word	0x0016c360


	//   ....[198]....
        /*12eec*/ 	.word	0x0016c3e0


	//   ....[199]....
        /*12ef0*/ 	.word	0x0016c400


	//   ....[200]....
        /*12ef4*/ 	.word	0x0016c480


	//   ....[201]....
        /*12ef8*/ 	.word	0x0016c4a0


	//   ....[202]....
        /*12efc*/ 	.word	0x0016c520


	//   ....[203]....
        /*12f00*/ 	.word	0x0016c540


	//   ....[204]....
        /*12f04*/ 	.word	0x0016c5c0


	//   ....[205]....
        /*12f08*/ 	.word	0x0016c5e0


	//   ....[206]....
        /*12f0c*/ 	.word	0x0016c660


	//   ....[207]....
        /*12f10*/ 	.word	0x0016c680


	//   ....[208]....
        /*12f14*/ 	.word	0x0016c700


	//   ....[209]....
        /*12f18*/ 	.word	0x0016c720


	//   ....[210]....
        /*12f1c*/ 	.word	0x0016c7a0


	//   ....[211]....
        /*12f20*/ 	.word	0x0016c7c0


	//   ....[212]....
        /*12f24*/ 	.word	0x0016c840


	//   ....[213]....
        /*12f28*/ 	.word	0x0016c860


	//   ....[214]....
        /*12f2c*/ 	.word	0x0016c8e0


	//   ....[215]....
        /*12f30*/ 	.word	0x0016c900


	//   ....[216]....
        /*12f34*/ 	.word	0x0016c980


	//   ....[217]....
        /*12f38*/ 	.word	0x0016c9a0


	//   ....[218]....
        /*12f3c*/ 	.word	0x0016ca20


	//   ....[219]....
        /*12f40*/ 	.word	0x0016ca40


	//   ....[220]....
        /*12f44*/ 	.word	0x0016cac0


	//   ....[221]....
        /*12f48*/ 	.word	0x0016cae0


	//   ....[222]....
        /*12f4c*/ 	.word	0x0016cb60


	//   ....[223]....
        /*12f50*/ 	.word	0x0016cb80


	//   ....[224]....
        /*12f54*/ 	.word	0x0016cc00


	//   ....[225]....
        /*12f58*/ 	.word	0x0016cc20


	//   ....[226]....
        /*12f5c*/ 	.word	0x0016cca0


	//   ....[227]....
        /*12f60*/ 	.word	0x0016ccc0


	//   ....[228]....
        /*12f64*/ 	.word	0x0016cd40


	//   ....[229]....
        /*12f68*/ 	.word	0x0016cd60


	//   ....[230]....
        /*12f6c*/ 	.word	0x0016cde0


	//   ....[231]....
        /*12f70*/ 	.word	0x0016ce00


	//   ....[232]....
        /*12f74*/ 	.word	0x0016ce80


	//   ....[233]....
        /*12f78*/ 	.word	0x0016cea0


	//   ....[234]....
        /*12f7c*/ 	.word	0x0016cf20


	//   ....[235]....
        /*12f80*/ 	.word	0x0016cf40


	//   ....[236]....
        /*12f84*/ 	.word	0x0016cfc0


	//   ....[237]....
        /*12f88*/ 	.word	0x0016cfe0


	//   ....[238]....
        /*12f8c*/ 	.word	0x0016d060


	//   ....[239]....
        /*12f90*/ 	.word	0x0016d080


	//   ....[240]....
        /*12f94*/ 	.word	0x0016d100


	//   ....[241]....
        /*12f98*/ 	.word	0x0016d120


	//   ....[242]....
        /*12f9c*/ 	.word	0x0016d1a0


	//   ....[243]....
        /*12fa0*/ 	.word	0x0016d1c0


	//   ....[244]....
        /*12fa4*/ 	.word	0x0016d240


	//   ....[245]....
        /*12fa8*/ 	.word	0x0016d260


	//   ....[246]....
        /*12fac*/ 	.word	0x0016d2e0


	//   ....[247]....
        /*12fb0*/ 	.word	0x0016d300


	//   ....[248]....
        /*12fb4*/ 	.word	0x0016d380


	//   ....[249]....
        /*12fb8*/ 	.word	0x0016d3a0


	//   ....[250]....
        /*12fbc*/ 	.word	0x0016d420


	//   ....[251]....
        /*12fc0*/ 	.word	0x0016d440


	//   ....[252]....
        /*12fc4*/ 	.word	0x0016d4c0


	//   ....[253]....
        /*12fc8*/ 	.word	0x0016d4e0


	//   ....[254]....
        /*12fcc*/ 	.word	0x0016d560


	//   ....[255]....
        /*12fd0*/ 	.word	0x0016d580


	//   ....[0]....
        /*12fd4*/ 	.word	0x0016d600


	//   ....[1]....
        /*12fd8*/ 	.word	0x0016d620


	//   ....[2]....
        /*12fdc*/ 	.word	0x0016d6a0


	//   ....[3]....
        /*12fe0*/ 	.word	0x0016d6c0


	//   ....[4]....
        /*12fe4*/ 	.word	0x0016d740


	//   ....[5]....
        /*12fe8*/ 	.word	0x0016d760


	//   ....[6]....
        /*12fec*/ 	.word	0x0016d7e0


	//   ....[7]....
        /*12ff0*/ 	.word	0x0016d800


	//   ....[8]....
        /*12ff4*/ 	.word	0x0016d880


	//   ....[9]....
        /*12ff8*/ 	.word	0x0016d8a0


	//   ....[10]....
        /*12ffc*/ 	.word	0x0016d920


	//   ....[11]....
        /*13000*/ 	.word	0x0016d940


	//   ....[12]....
        /*13004*/ 	.word	0x0016d9c0


	//   ....[13]....
        /*13008*/ 	.word	0x0016d9e0


	//   ....[14]....
        /*1300c*/ 	.word	0x0016da60


	//   ....[15]....
        /*13010*/ 	.word	0x0016da80


	//   ....[16]....
        /*13014*/ 	.word	0x0016db00


	//   ....[17]....
        /*13018*/ 	.word	0x0016db20


	//   ....[18]....
        /*1301c*/ 	.word	0x0016dba0


	//   ....[19]....
        /*13020*/ 	.word	0x0016dbc0


	//   ....[20]....
        /*13024*/ 	.word	0x0016dc40


	//   ....[21]....
        /*13028*/ 	.word	0x0016dc60


	//   ....[22]....
        /*1302c*/ 	.word	0x0016dce0


	//   ....[23]....
        /*13030*/ 	.word	0x0016dd00


	//   ....[24]....
        /*13034*/ 	.word	0x0016dd80


	//   ....[25]....
        /*13038*/ 	.word	0x0016dda0


	//   ....[26]....
        /*1303c*/ 	.word	0x0016de20


	//   ....[27]....
        /*13040*/ 	.word	0x0016de40


	//   ....[28]....
        /*13044*/ 	.word	0x0016dec0


	//   ....[29]....
        /*13048*/ 	.word	0x0016dee0


	//   ....[30]....
        /*1304c*/ 	.word	0x0016df60


	//   ....[31]....
        /*13050*/ 	.word	0x0016df80


	//   ....[32]....
        /*13054*/ 	.word	0x0016e000


	//   ....[33]....
        /*13058*/ 	.word	0x0016e020


	//   ....[34]....
        /*1305c*/ 	.word	0x0016e0a0


	//   ....[35]....
        /*13060*/ 	.word	0x0016e0c0


	//   ....[36]....
        /*13064*/ 	.word	0x0016e140


	//   ....[37]....
        /*13068*/ 	.word	0x0016e160


	//   ....[38]....
        /*1306c*/ 	.word	0x0016e1e0


	//   ....[39]....
        /*13070*/ 	.word	0x0016e200


	//   ....[40]....
        /*13074*/ 	.word	0x0016e280


	//   ....[41]....
        /*13078*/ 	.word	0x0016e2a0


	//   ....[42]....
        /*1307c*/ 	.word	0x0016e340


	//   ....[43]....
        /*13080*/ 	.word	0x0016e360


	//   ....[44]....
        /*13084*/ 	.word	0x0016e3c0


	//   ....[45]....
        /*13088*/ 	.word	0x0016e3e0


	//   ....[46]....
        /*1308c*/ 	.word	0x0016e480


	//   ....[47]....
        /*13090*/ 	.word	0x0016e4a0


	//   ....[48]....
        /*13094*/ 	.word	0x0016e500


	//   ....[49]....
        /*13098*/ 	.word	0x0016e520


	//   ....[50]....
        /*1309c*/ 	.word	0x0016e560


	//   ....[51]....
        /*130a0*/ 	.word	0x0016e5a0


	//   ....[52]....
        /*130a4*/ 	.word	0x0016e8b0


	//   ....[53]....
        /*130a8*/ 	.word	0x0016e8d0


	//   ....[54]....
        /*130ac*/ 	.word	0x0016e920


	//   ....[55]....
        /*130b0*/ 	.word	0x0016e970


	//   ....[56]....
        /*130b4*/ 	.word	0x0016e9f0


	//   ....[57]....
        /*130b8*/ 	.word	0x0016ea10


	//   ....[58]....
        /*130bc*/ 	.word	0x0016ea90


	//   ....[59]....
        /*130c0*/ 	.word	0x0016eab0


	//   ....[60]....
        /*130c4*/ 	.word	0x0016eb30


	//   ....[61]....
        /*130c8*/ 	.word	0x0016eb50


	//   ....[62]....
        /*130cc*/ 	.word	0x0016ebd0


	//   ....[63]....
        /*130d0*/ 	.word	0x0016ebf0


	//   ....[64]....
        /*130d4*/ 	.word	0x0016ec90


	//   ....[65]....
        /*130d8*/ 	.word	0x0016ecb0


	//   ....[66]....
        /*130dc*/ 	.word	0x0016ed30


	//   ....[67]....
        /*130e0*/ 	.word	0x0016ed50


	//   ....[68]....
        /*130e4*/ 	.word	0x0016edd0


	//   ....[69]....
        /*130e8*/ 	.word	0x0016edf0


	//   ....[70]....
        /*130ec*/ 	.word	0x0016ee70


	//   ....[71]....
        /*130f0*/ 	.word	0x0016ee90


	//   ....[72]....
        /*130f4*/ 	.word	0x0016ef10


	//   ....[73]....
        /*130f8*/ 	.word	0x0016ef30


	//   ....[74]....
        /*130fc*/ 	.word	0x0016efb0


	//   ....[75]....
        /*13100*/ 	.word	0x0016efd0


	//   ....[76]....
        /*13104*/ 	.word	0x0016f050


	//   ....[77]....
        /*13108*/ 	.word	0x0016f070


	//   ....[78]....
        /*1310c*/ 	.word	0x0016f0f0


	//   ....[79]....
        /*13110*/ 	.word	0x0016f110


	//   ....[80]....
        /*13114*/ 	.word	0x0016f190


	//   ....[81]....
        /*13118*/ 	.word	0x0016f1b0


	//   ....[82]....
        /*1311c*/ 	.word	0x0016f230


	//   ....[83]....
        /*13120*/ 	.word	0x0016f250


	//   ....[84]....
        /*13124*/ 	.word	0x0016f2d0


	//   ....[85]....
        /*13128*/ 	.word	0x0016f2f0


	//   ....[86]....
        /*1312c*/ 	.word	0x0016f370


	//   ....[87]....
        /*13130*/ 	.word	0x0016f390


	//   ....[88]....
        /*13134*/ 	.word	0x0016f410


	//   ....[89]....
        /*13138*/ 	.word	0x0016f430


	//   ....[90]....
        /*1313c*/ 	.word	0x0016f4b0


	//   ....[91]....
        /*13140*/ 	.word	0x0016f4d0


	//   ....[92]....
        /*13144*/ 	.word	0x0016f590


	//   ....[93]....
        /*13148*/ 	.word	0x0016f5b0


	//   ....[94]....
        /*1314c*/ 	.word	0x0016f630


	//   ....[95]....
        /*13150*/ 	.word	0x0016f650


	//   ....[96]....
        /*13154*/ 	.word	0x0016f6d0


	//   ....[97]....
        /*13158*/ 	.word	0x0016f6f0


	//   ....[98]....
        /*1315c*/ 	.word	0x0016f770


	//   ....[99]....
        /*13160*/ 	.word	0x0016f790


	//   ....[100]....
        /*13164*/ 	.word	0x0016f810


	//   ....[101]....
        /*13168*/ 	.word	0x0016f830


	//   ....[102]....
        /*1316c*/ 	.word	0x0016f8b0


	//   ....[103]....
        /*13170*/ 	.word	0x0016f8d0


	//   ....[104]....
        /*13174*/ 	.word	0x0016f950


	//   ....[105]....
        /*13178*/ 	.word	0x0016f970


	//   ....[106]....
        /*1317c*/ 	.word	0x0016f9f0


	//   ....[107]....
        /*13180*/ 	.word	0x0016fa10


	//   ....[108]....
        /*13184*/ 	.word	0x0016fa90


	//   ....[109]....
        /*13188*/ 	.word	0x0016fab0


	//   ....[110]....
        /*1318c*/ 	.word	0x0016fb50


	//   ....[111]....
        /*13190*/ 	.word	0x0016fb70


	//   ....[112]....
        /*13194*/ 	.word	0x0016fbf0


	//   ....[113]....
        /*13198*/ 	.word	0x0016fc10


	//   ....[114]....
        /*1319c*/ 	.word	0x0016fc90


	//   ....[115]....
        /*131a0*/ 	.word	0x0016fcb0


	//   ....[116]....
        /*131a4*/ 	.word	0x0016fd30


	//   ....[117]....
        /*131a8*/ 	.word	0x0016fd50


	//   ....[118]....
        /*131ac*/ 	.word	0x0016fdd0


	//   ....[119]....
        /*131b0*/ 	.word	0x0016fdf0


	//   ....[120]....
        /*131b4*/ 	.word	0x0016fe90


	//   ....[121]....
        /*131b8*/ 	.word	0x0016feb0


	//   ....[122]....
        /*131bc*/ 	.word	0x0016ff50


	//   ....[123]....
        /*131c0*/ 	.word	0x0016ff70


	//   ....[124]....
        /*131c4*/ 	.word	0x0016fff0


	//   ....[125]....
        /*131c8*/ 	.word	0x00170010


	//   ....[126]....
        /*131cc*/ 	.word	0x00170090


	//   ....[127]....
        /*131d0*/ 	.word	0x001700b0


	//   ....[128]....
        /*131d4*/ 	.word	0x00170150


	//   ....[129]....
        /*131d8*/ 	.word	0x00170170


	//   ....[130]....
        /*131dc*/ 	.word	0x001701f0


	//   ....[131]....
        /*131e0*/ 	.word	0x00170210


	//   ....[132]....
        /*131e4*/ 	.word	0x001702b0


	//   ....[133]....
        /*131e8*/ 	.word	0x001702d0


	//   ....[134]....
        /*131ec*/ 	.word	0x00170350


	//   ....[135]....
        /*131f0*/ 	.word	0x00170370


	//   ....[136]....
        /*131f4*/ 	.word	0x001703f0


	//   ....[137]....
        /*131f8*/ 	.word	0x00170410


	//   ....[138]....
        /*131fc*/ 	.word	0x00170490


	//   ....[139]....
        /*13200*/ 	.word	0x001704b0


	//   ....[140]....
        /*13204*/ 	.word	0x00170550


	//   ....[141]....
        /*13208*/ 	.word	0x00170570


	//   ....[142]....
        /*1320c*/ 	.word	0x001705f0


	//   ....[143]....
        /*13210*/ 	.word	0x00170610


	//   ....[144]....
        /*13214*/ 	.word	0x00170690


	//   ....[145]....
        /*13218*/ 	.word	0x001706b0


	//   ....[146]....
        /*1321c*/ 	.word	0x00170730


	//   ....[147]....
        /*13220*/ 	.word	0x00170750


	//   ....[148]....
        /*13224*/ 	.word	0x001707d0


	//   ....[149]....
        /*13228*/ 	.word	0x001707f0


	//   ....[150]....
        /*1322c*/ 	.word	0x00170870


	//   ....[151]....
        /*13230*/ 	.word	0x00170890


	//   ....[152]....
        /*13234*/ 	.word	0x00170910


	//   ....[153]....
        /*13238*/ 	.word	0x00170930


	//   ....[154]....
        /*1323c*/ 	.word	0x001709d0


	//   ....[155]....
        /*13240*/ 	.word	0x001709f0


	//   ....[156]....
        /*13244*/ 	.word	0x00170a70


	//   ....[157]....
        /*13248*/ 	.word	0x00170a90


	//   ....[158]....
        /*1324c*/ 	.word	0x00170b10


	//   ....[159]....
        /*13250*/ 	.word	0x00170b30


	//   ....[160]....
        /*13254*/ 	.word	0x00170bb0


	//   ....[161]....
        /*13258*/ 	.word	0x00170bd0


	//   ....[162]....
        /*1325c*/ 	.word	0x00170c50


	//   ....[163]....
        /*13260*/ 	.word	0x00170c70


	//   ....[164]....
        /*13264*/ 	.word	0x00170cf0


	//   ....[165]....
        /*13268*/ 	.word	0x00170d10


	//   ....[166]....
        /*1326c*/ 	.word	0x00170d90


	//   ....[167]....
        /*13270*/ 	.word	0x00170db0


	//   ....[168]....
        /*13274*/ 	.word	0x00170e30


	//   ....[169]....
        /*13278*/ 	.word	0x00170e50


	//   ....[170]....
        /*1327c*/ 	.word	0x00170ed0


	//   ....[171]....
        /*13280*/ 	.word	0x00170ef0


	//   ....[172]....
        /*13284*/ 	.word	0x00170f70


	//   ....[173]....
        /*13288*/ 	.word	0x00170f90


	//   ....[174]....
        /*1328c*/ 	.word	0x00171010


	//   ....[175]....
        /*13290*/ 	.word	0x00171030


	//   ....[176]....
        /*13294*/ 	.word	0x001710b0


	//   ....[177]....
        /*13298*/ 	.word	0x001710d0


	//   ....[178]....
        /*1329c*/ 	.word	0x00171150


	//   ....[179]....
        /*132a0*/ 	.word	0x00171170


	//   ....[180]....
        /*132a4*/ 	.word	0x001711f0


	//   ....[181]....
        /*132a8*/ 	.word	0x00171210


	//   ....[182]....
        /*132ac*/ 	.word	0x00171290


	//   ....[183]....
        /*132b0*/ 	.word	0x001712b0


	//   ....[184]....
        /*132b4*/ 	.word	0x00171350


	//   ....[185]....
        /*132b8*/ 	.word	0x00171370


	//   ....[186]....
        /*132bc*/ 	.word	0x001713f0


	//   ....[187]....
        /*132c0*/ 	.word	0x00171410


	//   ....[188]....
        /*132c4*/ 	.word	0x00171490


	//   ....[189]....
        /*132c8*/ 	.word	0x001714b0


	//   ....[190]....
        /*132cc*/ 	.word	0x00171530


	//   ....[191]....
        /*132d0*/ 	.word	0x00171550


	//   ....[192]....
        /*132d4*/ 	.word	0x00171600


	//   ....[193]....
        /*132d8*/ 	.word	0x00171620


	//   ....[194]....
        /*132dc*/ 	.word	0x001716b0


	//   ....[195]....
        /*132e0*/ 	.word	0x001716d0


	//   ....[196]....
        /*132e4*/ 	.word	0x00171750


	//   ....[197]....
        /*132e8*/ 	.word	0x00171770


	//   ....[198]....
        /*132ec*/ 	.word	0x001717f0


	//   ....[199]....
        /*132f0*/ 	.word	0x00171810


	//   ....[200]....
        /*132f4*/ 	.word	0x00171890


	//   ....[201]....
        /*132f8*/ 	.word	0x001718b0


	//   ....[202]....
        /*132fc*/ 	.word	0x00171950


	//   ....[203]....
        /*13300*/ 	.word	0x00171970


	//   ....[204]....
        /*13304*/ 	.word	0x001719f0


	//   ....[205]....
        /*13308*/ 	.word	0x00171a10


	//   ....[206]....
        /*1330c*/ 	.word	0x00171a90


	//   ....[207]....
        /*13310*/ 	.word	0x00171ab0


	//   ....[208]....
        /*13314*/ 	.word	0x00171b30


	//   ....[209]....
        /*13318*/ 	.word	0x00171b50


	//   ....[210]....
        /*1331c*/ 	.word	0x00171bd0


	//   ....[211]....
        /*13320*/ 	.word	0x00171bf0


	//   ....[212]....
        /*13324*/ 	.word	0x00171c90


	//   ....[213]....
        /*13328*/ 	.word	0x00171cb0


	//   ....[214]....
        /*1332c*/ 	.word	0x00171d50


	//   ....[215]....
        /*13330*/ 	.word	0x00171d70


	//   ....[216]....
        /*13334*/ 	.word	0x00171df0


	//   ....[217]....
        /*13338*/ 	.word	0x00171e10


	//   ....[218]....
        /*1333c*/ 	.word	0x00171e90


	//   ....[219]....
        /*13340*/ 	.word	0x00171eb0


	//   ....[220]....
        /*13344*/ 	.word	0x00171f30


	//   ....[221]....
        /*13348*/ 	.word	0x00171f50


	//   ....[222]....
        /*1334c*/ 	.word	0x00171ff0


	//   ....[223]....
        /*13350*/ 	.word	0x00172010


	//   ....[224]....
        /*13354*/ 	.word	0x001720b0


	//   ....[225]....
        /*13358*/ 	.word	0x001720d0


	//   ....[226]....
        /*1335c*/ 	.word	0x00172150


	//   ....[227]....
        /*13360*/ 	.word	0x00172170


	//   ....[228]....
        /*13364*/ 	.word	0x001721f0


	//   ....[229]....
        /*13368*/ 	.word	0x00172210


	//   ....[230]....
        /*1336c*/ 	.word	0x00172290


	//   ....[231]....
        /*13370*/ 	.word	0x001722b0


	//   ....[232]....
        /*13374*/ 	.word	0x00172330


	//   ....[233]....
        /*13378*/ 	.word	0x00172350


	//   ....[234]....
        /*1337c*/ 	.word	0x001723d0


	//   ....[235]....
        /*13380*/ 	.word	0x001723f0


	//   ....[236]....
        /*13384*/ 	.word	0x00172470


	//   ....[237]....
        /*13388*/ 	.word	0x00172490


	//   ....[238]....
        /*1338c*/ 	.word	0x00172510


	//   ....[239]....
        /*13390*/ 	.word	0x00172530


	//   ....[240]....
        /*13394*/ 	.word	0x001725b0


	//   ....[241]....
        /*13398*/ 	.word	0x001725d0


	//   ....[242]....
        /*1339c*/ 	.word	0x00172650


	//   ....[243]....
        /*133a0*/ 	.word	0x00172670


	//   ....[244]....
        /*133a4*/ 	.word	0x001726f0


	//   ....[245]....
        /*133a8*/ 	.word	0x00172710


	//   ....[246]....
        /*133ac*/ 	.word	0x00172790


	//   ....[247]....
        /*133b0*/ 	.word	0x001727b0


	//   ....[248]....
        /*133b4*/ 	.word	0x00172830


	//   ....[249]....
        /*133b8*/ 	.word	0x00172850


	//   ....[250]....
        /*133bc*/ 	.word	0x001728d0


	//   ....[251]....
        /*133c0*/ 	.word	0x001728f0


	//   ....[252]....
        /*133c4*/ 	.word	0x00172970


	//   ....[253]....
        /*133c8*/ 	.word	0x00172990


	//   ....[254]....
        /*133cc*/ 	.word	0x00172a10


	//   ....[255]....
        /*133d0*/ 	.word	0x00172a30


	//   ....[0]....
        /*133d4*/ 	.word	0x00172ac0


	//   ....[1]....
        /*133d8*/ 	.word	0x00172ae0


	//   ....[2]....
        /*133dc*/ 	.word	0x00172b60


	//   ....[3]....
        /*133e0*/ 	.word	0x00172b80


	//   ....[4]....
        /*133e4*/ 	.word	0x00172c00


	//   ....[5]....
        /*133e8*/ 	.word	0x00172c20


	//   ....[6]....
        /*133ec*/ 	.word	0x00172ca0


	//   ....[7]....
        /*133f0*/ 	.word	0x00172cc0


	//   ....[8]....
        /*133f4*/ 	.word	0x00172d40


	//   ....[9]....
        /*133f8*/ 	.word	0x00172d60


	//   ....[10]....
        /*133fc*/ 	.word	0x00172de0


	//   ....[11]....
        /*13400*/ 	.word	0x00172e00


	//   ....[12]....
        /*13404*/ 	.word	0x00172e80


	//   ....[13]....
        /*13408*/ 	.word	0x00172ea0


	//   ....[14]....
        /*1340c*/ 	.word	0x00172f20


	//   ....[15]....
        /*13410*/ 	.word	0x00172f40


	//   ....[16]....
        /*13414*/ 	.word	0x00172fc0


	//   ....[17]....
        /*13418*/ 	.word	0x00172fe0


	//   ....[18]....
        /*1341c*/ 	.word	0x00173060


	//   ....[19]....
        /*13420*/ 	.word	0x00173080


	//   ....[20]....
        /*13424*/ 	.word	0x00173100


	//   ....[21]....
        /*13428*/ 	.word	0x00173120


	//   ....[22]....
        /*1342c*/ 	.word	0x001731a0


	//   ....[23]....
        /*13430*/ 	.word	0x001731c0


	//   ....[24]....
        /*13434*/ 	.word	0x00173240


	//   ....[25]....
        /*13438*/ 	.word	0x00173260


	//   ....[26]....
        /*1343c*/ 	.word	0x001732e0


	//   ....[27]....
        /*13440*/ 	.word	0x00173300


	//   ....[28]....
        /*13444*/ 	.word	0x00173380


	//   ....[29]....
        /*13448*/ 	.word	0x001733a0


	//   ....[30]....
        /*1344c*/ 	.word	0x00173420


	//   ....[31]....
        /*13450*/ 	.word	0x00173440


	//   ....[32]....
        /*13454*/ 	.word	0x001734c0


	//   ....[33]....
        /*13458*/ 	.word	0x001734e0


	//   ....[34]....
        /*1345c*/ 	.word	0x00173560


	//   ....[35]....
        /*13460*/ 	.word	0x00173580


	//   ....[36]....
        /*13464*/ 	.word	0x00173600


	//   ....[37]....
        /*13468*/ 	.word	0x00173620


	//   ....[38]....
        /*1346c*/ 	.word	0x001736a0


	//   ....[39]....
        /*13470*/ 	.word	0x001736c0


	//   ....[40]....
        /*13474*/ 	.word	0x00173740


	//   ....[41]....
        /*13478*/ 	.word	0x00173760


	//   ....[42]....
        /*1347c*/ 	.word	0x001737e0


	//   ....[43]....
        /*13480*/ 	.word	0x00173800


	//   ....[44]....
        /*13484*/ 	.word	0x00173880


	//   ....[45]....
        /*13488*/ 	.word	0x001738a0


	//   ....[46]....
        /*1348c*/ 	.word	0x00173920


	//   ....[47]....
        /*13490*/ 	.word	0x00173940


	//   ....[48]....
        /*13494*/ 	.word	0x001739c0


	//   ....[49]....
        /*13498*/ 	.word	0x001739e0


	//   ....[50]....
        /*1349c*/ 	.word	0x00173a60


	//   ....[51]....
        /*134a0*/ 	.word	0x00173a80


	//   ....[52]....
        /*134a4*/ 	.word	0x00173b00


	//   ....[53]....
        /*134a8*/ 	.word	0x00173b20


	//   ....[54]....
        /*134ac*/ 	.word	0x00173ba0


	//   ....[55]....
        /*134b0*/ 	.word	0x00173bc0


	//   ....[56]....
        /*134b4*/ 	.word	0x00173c40


	//   ....[57]....
        /*134b8*/ 	.word	0x00173c60


	//   ....[58]....
        /*134bc*/ 	.word	0x00173ce0


	//   ....[59]....
        /*134c0*/ 	.word	0x00173d00


	//   ....[60]....
        /*134c4*/ 	.word	0x00173d80


	//   ....[61]....
        /*134c8*/ 	.word	0x00173da0


	//   ....[62]....
        /*134cc*/ 	.word	0x00173e20


	//   ....[63]....
        /*134d0*/ 	.word	0x00173e40


	//   ....[64]....
        /*134d4*/ 	.word	0x00173ec0


	//   ....[65]....
        /*134d8*/ 	.word	0x00173ee0


	//   ....[66]....
        /*134dc*/ 	.word	0x00173f60


	//   ....[67]....
        /*134e0*/ 	.word	0x00173f80


	//   ....[68]....
        /*134e4*/ 	.word	0x00174000


	//   ....[69]....
        /*134e8*/ 	.word	0x00174020


	//   ....[70]....
        /*134ec*/ 	.word	0x001740a0


	//   ....[71]....
        /*134f0*/ 	.word	0x001740c0


	//   ....[72]....
        /*134f4*/ 	.word	0x00174140


	//   ....[73]....
        /*134f8*/ 	.word	0x00174160


	//   ....[74]....
        /*134fc*/ 	.word	0x001741e0


	//   ....[75]....
        /*13500*/ 	.word	0x00174200


	//   ....[76]....
        /*13504*/ 	.word	0x00174280


	//   ....[77]....
        /*13508*/ 	.word	0x001742a0


	//   ....[78]....
        /*1350c*/ 	.word	0x00174320


	//   ....[79]....
        /*13510*/ 	.word	0x00174340


	//   ....[80]....
        /*13514*/ 	.word	0x001743c0


	//   ....[81]....
        /*13518*/ 	.word	0x001743e0


	//   ....[82]....
        /*1351c*/ 	.word	0x00174460


	//   ....[83]....
        /*13520*/ 	.word	0x00174480


	//   ....[84]....
        /*13524*/ 	.word	0x00174500


	//   ....[85]....
        /*13528*/ 	.word	0x00174520


	//   ....[86]....
        /*1352c*/ 	.word	0x001745a0


	//   ....[87]....
        /*13530*/ 	.word	0x001745c0


	//   ....[88]....
        /*13534*/ 	.word	0x00174640


	//   ....[89]....
        /*13538*/ 	.word	0x00174660


	//   ....[90]....
        /*1353c*/ 	.word	0x001746e0


	//   ....[91]....
        /*13540*/ 	.word	0x00174700


	//   ....[92]....
        /*13544*/ 	.word	0x00174780


	//   ....[93]....
        /*13548*/ 	.word	0x001747a0


	//   ....[94]....
        /*1354c*/ 	.word	0x00174820


	//   ....[95]....
        /*13550*/ 	.word	0x00174840


	//   ....[96]....
        /*13554*/ 	.word	0x001748c0


	//   ....[97]....
        /*13558*/ 	.word	0x001748e0


	//   ....[98]....
        /*1355c*/ 	.word	0x00174960


	//   ....[99]....
        /*13560*/ 	.word	0x00174980


	//   ....[100]....
        /*13564*/ 	.word	0x00174a00


	//   ....[101]....
        /*13568*/ 	.word	0x00174a20


	//   ....[102]....
        /*1356c*/ 	.word	0x00174aa0


	//   ....[103]....
        /*13570*/ 	.word	0x00174ac0


	//   ....[104]....
        /*13574*/ 	.word	0x00174b40


	//   ....[105]....
        /*13578*/ 	.word	0x00174b60


	//   ....[106]....
        /*1357c*/ 	.word	0x00174be0


	//   ....[107]....
        /*13580*/ 	.word	0x00174c00


	//   ....[108]....
        /*13584*/ 	.word	0x00174c80


	//   ....[109]....
        /*13588*/ 	.word	0x00174ca0


	//   ....[110]....
        /*1358c*/ 	.word	0x00174d20


	//   ....[111]....
        /*13590*/ 	.word	0x00174d40


	//   ....[112]....
        /*13594*/ 	.word	0x00174dc0


	//   ....[113]....
        /*13598*/ 	.word	0x00174de0


	//   ....[114]....
        /*1359c*/ 	.word	0x00174e60


	//   ....[115]....
        /*135a0*/ 	.word	0x00174e80


	//   ....[116]....
        /*135a4*/ 	.word	0x00174f00


	//   ....[117]....
        /*135a8*/ 	.word	0x00174f20


	//   ....[118]....
        /*135ac*/ 	.word	0x00174fa0


	//   ....[119]....
        /*135b0*/ 	.word	0x00174fc0


	//   ....[120]....
        /*135b4*/ 	.word	0x00175040


	//   ....[121]....
        /*135b8*/ 	.word	0x00175060


	//   ....[122]....
        /*135bc*/ 	.word	0x001750e0


	//   ....[123]....
        /*135c0*/ 	.word	0x00175100


	//   ....[124]....
        /*135c4*/ 	.word	0x00175180


	//   ....[125]....
        /*135c8*/ 	.word	0x001751a0


	//   ....[126]....
        /*135cc*/ 	.word	0x00175220


	//   ....[127]....
        /*135d0*/ 	.word	0x00175240


	//   ....[128]....
        /*135d4*/ 	.word	0x001752c0


	//   ....[129]....
        /*135d8*/ 	.word	0x001752e0


	//   ....[130]....
        /*135dc*/ 	.word	0x00175360


	//   ....[131]....
        /*135e0*/ 	.word	0x00175380


	//   ....[132]....
        /*135e4*/ 	.word	0x00175400


	//   ....[133]....
        /*135e8*/ 	.word	0x00175420


	//   ....[134]....
        /*135ec*/ 	.word	0x001754a0


	//   ....[135]....
        /*135f0*/ 	.word	0x001754c0


	//   ....[136]....
        /*135f4*/ 	.word	0x00175540


	//   ....[137]....
        /*135f8*/ 	.word	0x00175560


	//   ....[138]....
        /*135fc*/ 	.word	0x001755e0


	//   ....[139]....
        /*13600*/ 	.word	0x00175600


	//   ....[140]....
        /*13604*/ 	.word	0x00175680


	//   ....[141]....
        /*13608*/ 	.word	0x001756a0


	//   ....[142]....
        /*1360c*/ 	.word	0x00175720


	//   ....[143]....
        /*13610*/ 	.word	0x00175740


	//   ....[144]....
        /*13614*/ 	.word	0x001757c0


	//   ....[145]....
        /*13618*/ 	.word	0x001757e0


	//   ....[146]....
        /*1361c*/ 	.word	0x00175860


	//   ....[147]....
        /*13620*/ 	.word	0x00175880


	//   ....[148]....
        /*13624*/ 	.word	0x00175900


	//   ....[149]....
        /*13628*/ 	.word	0x00175920


	//   ....[150]....
        /*1362c*/ 	.word	0x001759a0


	//   ....[151]....
        /*13630*/ 	.word	0x001759c0


	//   ....[152]....
        /*13634*/ 	.word	0x00175a40


	//   ....[153]....
        /*13638*/ 	.word	0x00175a60


	//   ....[154]....
        /*1363c*/ 	.word	0x00175ae0


	//   ....[155]....
        /*13640*/ 	.word	0x00175b00


	//   ....[156]....
        /*13644*/ 	.word	0x00175b80


	//   ....[157]....
        /*13648*/ 	.word	0x00175ba0


	//   ....[158]....
        /*1364c*/ 	.word	0x00175c20


	//   ....[159]....
        /*13650*/ 	.word	0x00175c40


	//   ....[160]....
        /*13654*/ 	.word	0x00175cc0


	//   ....[161]....
        /*13658*/ 	.word	0x00175ce0


	//   ....[162]....
        /*1365c*/ 	.word	0x00175d60


	//   ....[163]....
        /*13660*/ 	.word	0x00175d80


	//   ....[164]....
        /*13664*/ 	.word	0x00175e00


	//   ....[165]....
        /*13668*/ 	.word	0x00175e20


	//   ....[166]....
        /*1366c*/ 	.word	0x00175ea0


	//   ....[167]....
        /*13670*/ 	.word	0x00175ec0


	//   ....[168]....
        /*13674*/ 	.word	0x00175f40


	//   ....[169]....
        /*13678*/ 	.word	0x00175f60


	//   ....[170]....
        /*1367c*/ 	.word	0x00175fe0


	//   ....[171]....
        /*13680*/ 	.word	0x00176000


	//   ....[172]....
        /*13684*/ 	.word	0x00176080


	//   ....[173]....
        /*13688*/ 	.word	0x001760a0


	//   ....[174]....
        /*1368c*/ 	.word	0x00176120


	//   ....[175]....
        /*13690*/ 	.word	0x00176140


	//   ....[176]....
        /*13694*/ 	.word	0x001761c0


	//   ....[177]....
        /*13698*/ 	.word	0x001761e0


	//   ....[178]....
        /*1369c*/ 	.word	0x00176260


	//   ....[179]....
        /*136a0*/ 	.word	0x00176280


	//   ....[180]....
        /*136a4*/ 	.word	0x00176300


	//   ....[181]....
        /*136a8*/ 	.word	0x00176320


	//   ....[182]....
        /*136ac*/ 	.word	0x001763a0


	//   ....[183]....
        /*136b0*/ 	.word	0x001763c0


	//   ....[184]....
        /*136b4*/ 	.word	0x00176440


	//   ....[185]....
        /*136b8*/ 	.word	0x00176460


	//   ....[186]....
        /*136bc*/ 	.word	0x001764e0


	//   ....[187]....
        /*136c0*/ 	.word	0x00176500


	//   ....[188]....
        /*136c4*/ 	.word	0x00176580


	//   ....[189]....
        /*136c8*/ 	.word	0x001765a0


	//   ....[190]....
        /*136cc*/ 	.word	0x00176620


	//   ....[191]....
        /*136d0*/ 	.word	0x00176640


	//   ....[192]....
        /*136d4*/ 	.word	0x001766c0


	//   ....[193]....
        /*136d8*/ 	.word	0x001766e0


	//   ....[194]....
        /*136dc*/ 	.word	0x00176760


	//   ....[195]....
        /*136e0*/ 	.word	0x00176780


	//   ....[196]....
        /*136e4*/ 	.word	0x00176800


	//   ....[197]....
        /*136e8*/ 	.word	0x00176820


	//   ....[198]....
        /*136ec*/ 	.word	0x001768a0


	//   ....[199]....
        /*136f0*/ 	.word	0x001768c0


	//   ....[200]....
        /*136f4*/ 	.word	0x00176940


	//   ....[201]....
        /*136f8*/ 	.word	0x00176960


	//   ....[202]....
        /*136fc*/ 	.word	0x001769e0


	//   ....[203]....
        /*13700*/ 	.word	0x00176a00


	//   ....[204]....
        /*13704*/ 	.word	0x00176a80


	//   ....[205]....
        /*13708*/ 	.word	0x00176aa0


	//   ....[206]....
        /*1370c*/ 	.word	0x00176b20


	//   ....[207]....
        /*13710*/ 	.word	0x00176b40


	//   ....[208]....
        /*13714*/ 	.word	0x00176bc0


	//   ....[209]....
        /*13718*/ 	.word	0x00176be0


	//   ....[210]....
        /*1371c*/ 	.word	0x00176c60


	//   ....[211]....
        /*13720*/ 	.word	0x00176c80


	//   ....[212]....
        /*13724*/ 	.word	0x00176d00


	//   ....[213]....
        /*13728*/ 	.word	0x00176d20


	//   ....[214]....
        /*1372c*/ 	.word	0x00176da0


	//   ....[215]....
        /*13730*/ 	.word	0x00176dc0


	//   ....[216]....
        /*13734*/ 	.word	0x00176e40


	//   ....[217]....
        /*13738*/ 	.word	0x00176e60


	//   ....[218]....
        /*1373c*/ 	.word	0x00176ee0


	//   ....[219]....
        /*13740*/ 	.word	0x00176f00


	//   ....[220]....
        /*13744*/ 	.word	0x00176f60


	//   ....[221]....
        /*13748*/ 	.word	0x00176f80


	//   ....[222]....
        /*1374c*/ 	.word	0x00176fe0


	//   ....[223]....
        /*13750*/ 	.word	0x00177000


	//   ....[224]....
        /*13754*/ 	.word	0x00177060


	//   ....[225]....
        /*13758*/ 	.word	0x00177080


	//   ....[226]....
        /*1375c*/ 	.word	0x001770e0


	//   ....[227]....
        /*13760*/ 	.word	0x00177100


	//   ....[228]....
        /*13764*/ 	.word	0x00177160


	//   ....[229]....
        /*13768*/ 	.word	0x00177180


	//   ....[230]....
        /*1376c*/ 	.word	0x001771e0


	//   ....[231]....
        /*13770*/ 	.word	0x00177200


	//   ....[232]....
        /*13774*/ 	.word	0x00177260


	//   ....[233]....
        /*13778*/ 	.word	0x00177280


	//   ....[234]....
        /*1377c*/ 	.word	0x00177310


	//   ....[235]....
        /*13780*/ 	.word	0x00177340


	//   ....[236]....
        /*13784*/ 	.word	0x001773a0


	//   ....[237]....
        /*13788*/ 	.word	0x001773c0


	//   ....[238]....
        /*1378c*/ 	.word	0x00177400


	//   ....[239]....
        /*13790*/ 	.word	0x00177420


	//   ....[240]....
        /*13794*/ 	.word	0x00177460


	//   ....[241]....
        /*13798*/ 	.word	0x00177480


	//   ....[242]....
        /*1379c*/ 	.word	0x001774e0


	//   ....[243]....
        /*137a0*/ 	.word	0x00177500


	//   ....[244]....
        /*137a4*/ 	.word	0x00177560


	//   ....[245]....
        /*137a8*/ 	.word	0x00177590


	//   ....[246]....
        /*137ac*/ 	.word	0x001775f0


	//   ....[247]....
        /*137b0*/ 	.word	0x00177610


	//   ....[248]....
        /*137b4*/ 	.word	0x00177680


	//   ....[249]....
        /*137b8*/ 	.word	0x001776a0


	//   ....[250]....
        /*137bc*/ 	.word	0x00177700


	//   ....[251]....
        /*137c0*/ 	.word	0x00177720


	//   ....[252]....
        /*137c4*/ 	.word	0x00177750


	//   ....[253]....
        /*137c8*/ 	.word	0x001777b0


	//   ....[254]....
        /*137cc*/ 	.word	0x00177800


	//----- nvinfo : EIATTR_VRC_CTA_INIT_COUNT
	.align		4
.L_41:
        /*137d0*/ 	.byte	0x02, 0x4a
	.zero		1
	.zero		1


	//----- nvinfo : EIATTR_EXIT_INSTR_OFFSETS
	.align		4
        /*137d4*/ 	.byte	0x04, 0x1c
        /*137d6*/ 	.short	(.L_43 - .L_42)


	//   ....[0]....
.L_42:
        /*137d8*/ 	.word	0x001cb950


	//   ....[1]....
        /*137dc*/ 	.word	0x001cb970


	//----- nvinfo : EIATTR_REQNTID
	.align		4
.L_43:
        /*137e0*/ 	.byte	0x04, 0x10
        /*137e2*/ 	.short	(.L_45 - .L_44)
.L_44:
        /*137e4*/ 	.word	0x00000020
        /*137e8*/ 	.word	0x00000001
        /*137ec*/ 	.word	0x00000001


	//----- nvinfo : EIATTR_CBANK_PARAM_SIZE
	.align		4
.L_45:
        /*137f0*/ 	.byte	0x03, 0x19
        /*137f2*/ 	.short	0x0050


	//----- nvinfo : EIATTR_PARAM_CBANK
	.align		4
        /*137f4*/ 	.byte	0x04, 0x0a
        /*137f6*/ 	.short	(.L_47 - .L_46)
	.align		4
.L_46:
        /*137f8*/ 	.word	index@(.nv.constant0.matmul_kernel)
        /*137fc*/ 	.short	0x0380
        /*137fe*/ 	.short	0x0050


	//----- nvinfo : EIATTR_SW_WAR
	.align		4
.L_47:
        /*13800*/ 	.byte	0x04, 0x36
        /*13802*/ 	.short	(.L_49 - .L_48)
.L_48:
        /*13804*/ 	.word	0x00000008
.L_49:


//--------------------- .nv.compat                --------------------------
	.section	.nv.compat,"",@"SHT_CUDA_COMPAT_INFO"
	.align	4
        /*0000*/ 	.byte	0x02, 0x02, 0x01, 0x00, 0x02, 0x05, 0x05, 0x00, 0x02, 0x03, 0x00, 0x00, 0x02, 0x06, 0x01, 0x00


//--------------------- .nv.callgraph             --------------------------
	.section	.nv.callgraph,"",@"SHT_CUDA_CALLGRAPH"
	.align	4
	.sectionentsize	8
	.align		4
        /*0000*/ 	.word	0x00000000
	.align		4
        /*0004*/ 	.word	0xffffffff
	.align		4
        /*0008*/ 	.word	0x00000000
	.align		4
        /*000c*/ 	.word	0xfffffffe
	.align		4
        /*0010*/ 	.word	0x00000000
	.align		4
        /*0014*/ 	.word	0xfffffffd
	.align		4
        /*0018*/ 	.word	0x00000000
	.align		4
        /*001c*/ 	.word	0xfffffffc


//--------------------- .text.matmul_kernel       --------------------------
	.section	.text.matmul_kernel,"ax",@progbits
	.align	128
        .global         matmul_kernel
        .type           matmul_kernel,@function
        .size           matmul_kernel,(.L_x_3 - matmul_kernel)
        .other          matmul_kernel,@"STO_CUDA_ENTRY STV_DEFAULT"
matmul_kernel:
.text.matmul_kernel:
[----:B------:R-:W1:Y:S08]  /*0000*/  LDC R1, c[0x0][0x37c] ;  /* 0x0000df00ff017b82 */ /* 0x000e700000000800 */
[----:B------:R-:W2:Y:S01]  /*0010*/  LDC.64 R2, c[0x0][0x398] ;  /* 0x0000e600ff027b82 */ /* 0x000ea20000000a00 */
[----:B------:R-:W3:Y:S01]  /*0020*/  S2R R7, SR_CTAID.X ;  /* 0x0000000000077919 */ /* 0x000ee20000002500 */
[----:B-1----:R-:W-:Y:S01]  /*0030*/  VIADD R1, R1, 0xffff4520 ;  /* 0xffff452001017836 */ /* 0x002fe20000000000 */
[----:B------:R-:W1:Y:S01]  /*0040*/  LDCU.64 UR16, c[0x0][0x388] ;  /* 0x00007100ff1077ac */ /* 0x000e620008000a00 */
[----:B------:R-:W4:Y:S01]  /*0050*/  LDCU UR76, c[0x0][0x39c] ;  /* 0x00007380ff4c77ac */ /* 0x000f220008000800 */
[----:B------:R-:W1:Y:S01]  /*0060*/  LDCU UR18, c[0x0][0x3b0] ;  /* 0x00007600ff1277ac */ /* 0x000e620008000800 */
[----:B------:R-:W1:Y:S01]  /*0070*/  LDCU UR19, c[0x0][0x3b0] ;  /* 0x00007600ff1377ac */ /* 0x000e620008000800 */
[----:B------:R-:W1:Y:S01]  /*0080*/  LDCU UR20, c[0x0][0x3b0] ;  /* 0x00007600ff1477ac */ /* 0x000e620008000800 */
[----:B------:R-:W1:Y:S01]  /*0090*/  LDCU UR21, c[0x0][0x3b0] ;  /* 0x00007600ff1577ac */ /* 0x000e620008000800 */
[----:B--2---:R-:W-:Y:S01]  /*00a0*/  IMAD.MOV.U32 R13, RZ, RZ, R3 ;  /* 0x000000ffff0d7224 */ /* 0x004fe200078e0003 */
[----:B------:R2:W-:Y:S01]  /*00b0*/  STL [R1+0x7208], R2 ;  /* 0x0072080201007387 */ /* 0x0005e20000100800 */
[----:B------:R-:W-:Y:S01]  /*00c0*/  IMAD.MOV.U32 R11, RZ, RZ, R2 ;  /* 0x000000ffff0b7224 */ /* 0x000fe200078e0002 */
[----:B------:R-:W1:Y:S01]  /*00d0*/  LDCU UR22, c[0x0][0x3b0] ;  /* 0x00007600ff1677ac */ /* 0x000e620008000800 */
[----:B------:R-:W-:-:S03]  /*00e0*/  VIADD R0, R13, 0x1ff ;  /* 0x000001ff0d007836 */ /* 0x000fc60000000000 */
[----:B------:R-:W-:Y:S01]  /*00f0*/  IABS R244, R11 ;  /* 0x0000000b00f47213 */ /* 0x000fe20000000000 */
[----:B------:R-:W1:Y:S01]  /*0100*/  LDCU UR23, c[0x0][0x3b0] ;  /* 0x00007600ff1777ac */ /* 0x000e620008000800 */
[----:B------:R-:W-:Y:S02]  /*0110*/  SHF.R.S32.HI R3, RZ, 0x1f, R0 ;  /* 0x0000001fff037819 */ /* 0x000fe40000011400 */
[----:B---3--:R-:W-:Y:S01]  /*0120*/  IABS R8, R7 ;  /* 0x0000000700087213 */ /* 0x008fe20000000000 */
[----:B------:R-:W3:Y:S01]  /*0130*/  LDCU UR24, c[0x0][0x3b0] ;  /* 0x00007600ff1877ac */ /* 0x000ee20008000800 */
[----:B------:R-:W-:Y:S01]  /*0140*/  LEA.HI R3, R3, R0, RZ, 0x9 ;  /* 0x0000000003037211 */ /* 0x000fe200078f48ff */
[----:B------:R-:W1:Y:S03]  /*0150*/  LDCU UR25, c[0x0][0x3b0] ;  /* 0x00007600ff1977ac */ /* 0x000e660008000800 */
[----:B------:R-:W-:Y:S01]  /*0160*/  SHF.R.S32.HI R3, RZ, 0x9, R3 ;  /* 0x00000009ff037819 */ /* 0x000fe20000011403 */
[----:B------:R-:W1:Y:S04]  /*0170*/  LDCU UR26, c[0x0][0x3b0] ;  /* 0x00007600ff1a77ac */ /* 0x000e680008000800 */
[----:B------:R-:W-:Y:S01]  /*0180*/  IMAD.SHL.U32 R4, R3, 0x8, RZ ;  /* 0x0000000803047824 */ /* 0x000fe200078e00ff */
[----:B------:R-:W1:Y:S04]  /*0190*/  LDCU UR27, c[0x0][0x3b0] ;  /* 0x00007600ff1b77ac */ /* 0x000e680008000800 */
[-C--:B------:R-:W-:Y:S01]  /*01a0*/  IABS R5, R4.reuse ;  /* 0x0000000400057213 */ /* 0x080fe20000000000 */
[----:B------:R-:W1:Y:S01]  /*01b0*/  LDCU UR28, c[0x0][0x3b0] ;  /* 0x00007600ff1c77ac */ /* 0x000e620008000800 */
[----:B------:R-:W-:-:S02]  /*01c0*/  IABS R10, R4 ;  /* 0x00000004000a7213 */ /* 0x000fc40000000000 */
[----:B------:R-:W1:Y:S01]  /*01d0*/  I2F.RP R0, R5 ;  /* 0x0000000500007306 */ /* 0x000e620000209400 */
[----:B------:R-:W2:Y:S01]  /*01e0*/  LDCU UR29, c[0x0][0x3b0] ;  /* 0x00007600ff1d77ac */ /* 0x000ea20008000800 */
[----:B------:R-:W2:Y:S01]  /*01f0*/  LDCU UR30, c[0x0][0x3b0] ;  /* 0x00007600ff1e77ac */ /* 0x000ea20008000800 */
[----:B------:R-:W2:Y:S01]  /*0200*/  LDCU UR31, c[0x0][0x3b0] ;  /* 0x00007600ff1f77ac */ /* 0x000ea20008000800 */
[----:B------:R-:W2:Y:S04]  /*0210*/  LDCU UR32, c[0x0][0x3b0] ;  /* 0x00007600ff2077ac */ /* 0x000ea80008000800 */
[----:B-1----:R-:W2:Y:S01]  /*0220*/  MUFU.RCP R0, R0 ;  /* 0x0000000000007308 */ /* 0x002ea20000001000 */
[----:B------:R-:W1:Y:S01]  /*0230*/  LDCU UR33, c[0x0][0x3b0] ;  /* 0x00007600ff2177ac */ /* 0x000e620008000800 */
[----:B------:R-:W1:Y:S01]  /*0240*/  LDCU UR34, c[0x0][0x3b0] ;  /* 0x00007600ff2277ac */ /* 0x000e620008000800 */
[----:B------:R-:W1:Y:S01]  /*0250*/  LDCU UR35, c[0x0][0x3b0] ;  /* 0x00007600ff2377ac */ /* 0x000e620008000800 */
[----:B------:R-:W1:Y:S01]  /*0260*/  LDCU UR36, c[0x0][0x3b0] ;  /* 0x00007600ff2477ac */ /* 0x000e620008000800 */
[----:B--2---:R-:W-:Y:S01]  /*0270*/  VIADD R2, R0, 0xffffffe ;  /* 0x0ffffffe00027836 */ /* 0x004fe20000000000 */
[----:B------:R-:W2:Y:S01]  /*0280*/  LDCU UR37, c[0x0][0x3b0] ;  /* 0x00007600ff2577ac */ /* 0x000ea20008000800 */
[----:B------:R-:W-:-:S02]  /*0290*/  IMAD.MOV R0, RZ, RZ, -R10 ;  /* 0x000000ffff007224 */ /* 0x000fc400078e0a0a */
[----:B------:R1:W2:Y:S01]  /*02a0*/  F2I.FTZ.U32.TRUNC.NTZ R3, R2 ;  /* 0x0000000200037305 */ /* 0x0002a2000021f000 */
[----:B------:R-:W3:Y:S01]  /*02b0*/  LDCU UR38, c[0x0][0x3b0] ;  /* 0x00007600ff2677ac */ /* 0x000ee20008000800 */
[----:B------:R-:W3:Y:S01]  /*02c0*/  LDCU UR39, c[0x0][0x3b0] ;  /* 0x00007600ff2777ac */ /* 0x000ee20008000800 */
[----:B-1----:R-:W-:Y:S01]  /*02d0*/  IMAD.MOV.U32 R2, RZ, RZ, RZ ;  /* 0x000000ffff027224 */ /* 0x002fe200078e00ff */
[----:B------:R-:W1:Y:S01]  /*02e0*/  LDCU UR42, c[0x0][0x3b0] ;  /* 0x00007600ff2a77ac */ /* 0x000e620008000800 */
[----:B------:R-:W1:Y:S01]  /*02f0*/  LDCU UR43, c[0x0][0x3b0] ;  /* 0x00007600ff2b77ac */ /* 0x000e620008000800 */
[----:B--2---:R-:W-:Y:S01]  /*0300*/  IMAD.MOV R6, RZ, RZ, -R3 ;  /* 0x000000ffff067224 */ /* 0x004fe200078e0a03 */
[----:B------:R-:W2:Y:S03]  /*0310*/  LDCU UR44, c[0x0][0x3b0] ;  /* 0x00007600ff2c77ac */ /* 0x000ea60008000800 */
[----:B------:R-:W-:-:S02]  /*0320*/  IMAD R9, R6, R5, RZ ;  /* 0x0000000506097224 */ /* 0x000fc400078e02ff */
[----:B------:R-:W-:Y:S01]  /*0330*/  IMAD.MOV.U32 R6, RZ, RZ, R8 ;  /* 0x000000ffff067224 */ /* 0x000fe200078e0008 */
[----:B------:R-:W1:Y:S01]  /*0340*/  LDCU UR45, c[0x0][0x3b0] ;  /* 0x00007600ff2d77ac */ /* 0x000e620008000800 */
[----:B------:R-:W-:Y:S01]  /*0350*/  IMAD.HI.U32 R3, R3, R9, R2 ;  /* 0x0000000903037227 */ /* 0x000fe200078e0002 */
[----:B------:R-:W1:Y:S05]  /*0360*/  LDCU UR46, c[0x0][0x3b0] ;  /* 0x00007600ff2e77ac */ /* 0x000e6a0008000800 */
[----:B------:R-:W-:Y:S01]  /*0370*/  IMAD.HI.U32 R3, R3, R6, RZ ;  /* 0x0000000603037227 */ /* 0x000fe200078e00ff */
[----:B------:R-:W1:Y:S03]  /*0380*/  LDCU UR47, c[0x0][0x3b0] ;  /* 0x00007600ff2f77ac */ /* 0x000e660008000800 */
[----:B------:R-:W-:Y:S01]  /*0390*/  IMAD R0, R3, R0, R6 ;  /* 0x0000000003007224 */ /* 0x000fe200078e0206 */
[----:B------:R-:W1:Y:S04]  /*03a0*/  LDCU UR48, c[0x0][0x3b0] ;  /* 0x00007600ff3077ac */ /* 0x000e680008000800 */
[----:B------:R-:W-:Y:S01]  /*03b0*/  ISETP.GT.U32.AND P1, PT, R5, R0, PT ;  /* 0x000000000500720c */ /* 0x000fe20003f24070 */
[----:B------:R-:W1:Y:S01]  /*03c0*/  LDCU UR49, c[0x0][0x3b0] ;  /* 0x00007600ff3177ac */ /* 0x000e620008000800 */
[----:B------:R-:W1:Y:S01]  /*03d0*/  LDCU UR50, c[0x0][0x3b0] ;  /* 0x00007600ff3277ac */ /* 0x000e620008000800 */
[----:B------:R-:W1:Y:S10]  /*03e0*/  LDCU UR51, c[0x0][0x3b0] ;  /* 0x00007600ff3377ac */ /* 0x000e740008000800 */
[----:B------:R-:W-:Y:S01]  /*03f0*/  @!P1 IMAD.IADD R0, R0, 0x1, -R5 ;  /* 0x0000000100009824 */ /* 0x000fe200078e0a05 */
[----:B------:R-:W1:Y:S01]  /*0400*/  LDCU UR52, c[0x0][0x3b0] ;  /* 0x00007600ff3477ac */ /* 0x000e620008000800 */
[----:B------:R-:W-:Y:S01]  /*0410*/  @!P1 VIADD R3, R3, 0x1 ;  /* 0x0000000103039836 */ /* 0x000fe20000000000 */
[----:B------:R-:W-:-:S02]  /*0420*/  ISETP.NE.AND P1, PT, R4, RZ, PT ;  /* 0x000000ff0400720c */ /* 0x000fc40003f25270 */
[----:B------:R-:W-:Y:S01]  /*0430*/  ISETP.GE.U32.AND P0, PT, R0, R5, PT ;  /* 0x000000050000720c */ /* 0x000fe20003f06070 */
[----:B------:R-:W1:Y:S01]  /*0440*/  LDCU UR53, c[0x0][0x3b0] ;  /* 0x00007600ff3577ac */ /* 0x000e620008000800 */
[-C--:B------:R-:W-:Y:S01]  /*0450*/  LOP3.LUT R0, R7, R4.reuse, RZ, 0x3c, !PT ;  /* 0x0000000407007212 */ /* 0x080fe200078e3cff */
[----:B------:R-:W1:Y:S03]  /*0460*/  LDCU UR54, c[0x0][0x3b0] ;  /* 0x00007600ff3677ac */ /* 0x000e660008000800 */
[----:B------:R-:W-:Y:S01]  /*0470*/  ISETP.GE.AND P2, PT, R0, RZ, PT ;  /* 0x000000ff0000720c */ /* 0x000fe20003f46270 */
[----:B------:R-:W-:Y:S01]  /*0480*/  VIADD R0, R11, 0xff ;  /* 0x000000ff0b007836 */ /* 0x000fe20000000000 */
[----:B------:R-:W1:Y:S05]  /*0490*/  LDCU UR55, c[0x0][0x3b0] ;  /* 0x00007600ff3777ac */ /* 0x000e6a0008000800 */
[----:B------:R-:W-:Y:S01]  /*04a0*/  @P0 VIADD R3, R3, 0x1 ;  /* 0x0000000103030836 */ /* 0x000fe20000000000 */
[----:B------:R-:W1:Y:S03]  /*04b0*/  LDCU UR56, c[0x0][0x3b0] ;  /* 0x00007600ff3877ac */ /* 0x000e660008000800 */
[----:B------:R-:W-:Y:S01]  /*04c0*/  IMAD.MOV.U32 R2, RZ, RZ, R3 ;  /* 0x000000ffff027224 */ /* 0x000fe200078e0003 */
[----:B------:R-:W-:Y:S01]  /*04d0*/  SHF.R.S32.HI R3, RZ, 0x1f, R0 ;  /* 0x0000001fff037819 */ /* 0x000fe20000011400 */
[----:B------:R-:W1:Y:S02]  /*04e0*/  LDCU UR57, c[0x0][0x3b0] ;  /* 0x00007600ff3977ac */ /* 0x000e640008000800 */
[----:B------:R-:W-:Y:S01]  /*04f0*/  @!P2 IMAD.MOV R2, RZ, RZ, -R2 ;  /* 0x000000ffff02a224 */ /* 0x000fe200078e0a02 */
[----:B------:R-:W-:Y:S01]  /*0500*/  @!P1 LOP3.LUT R2, RZ, R4, RZ, 0x33, !PT ;  /* 0x00000004ff029212 */ /* 0x000fe200078e33ff */
[----:B------:R-:W1:Y:S01]  /*0510*/  LDCU UR58, c[0x0][0x3b0] ;  /* 0x00007600ff3a77ac */ /* 0x000e620008000800 */
[----:B------:R-:W-:-:S02]  /*0520*/  LEA.HI R3, R3, R0, RZ, 0x8 ;  /* 0x0000000003037211 */ /* 0x000fc400078f40ff */
[----:B------:R-:W-:Y:S01]  /*0530*/  IABS R0, R13 ;  /* 0x0000000d00007213 */ /* 0x000fe20000000000 */
[----:B------:R-:W-:Y:S01]  /*0540*/  IMAD.SHL.U32 R12, R2, 0x8, RZ ;  /* 0x00000008020c7824 */ /* 0x000fe200078e00ff */
[----:B------:R-:W1:Y:S01]  /*0550*/  LDCU UR59, c[0x0][0x3b0] ;  /* 0x00007600ff3b77ac */ /* 0x000e620008000800 */
[----:B------:R-:W-:-:S03]  /*0560*/  IMAD.MOV R2, RZ, RZ, -R2 ;  /* 0x000000ffff027224 */ /* 0x000fc600078e0a02 */
[----:B------:R-:W-:Y:S01]  /*0570*/  LEA.HI.SX32 R3, R3, -R12, 0x18 ;  /* 0x8000000c03037211 */ /* 0x000fe200078fc2ff */
[----:B------:R-:W-:Y:S01]  /*0580*/  IMAD R16, R4, R2, R7 ;  /* 0x0000000204107224 */ /* 0x000fe200078e0207 */
[----:B------:R-:W1:Y:S01]  /*0590*/  LDCU UR60, c[0x0][0x3b0] ;  /* 0x00007600ff3c77ac */ /* 0x000e620008000800 */
[----:B------:R-:W-:Y:S01]  /*05a0*/  IMAD.MOV.U32 R2, RZ, RZ, RZ ;  /* 0x000000ffff027224 */ /* 0x000fe200078e00ff */
[----:B------:R-:W-:Y:S01]  /*05b0*/  VIMNMX R17, PT, PT, R3, 0x8, PT ;  /* 0x0000000803117848 */ /* 0x000fe20003fe0100 */
[----:B------:R-:W1:Y:S01]  /*05c0*/  I2F.RP R7, R0 ;  /* 0x0000000000077306 */ /* 0x000e620000209400 */
[----:B------:R-:W-:Y:S01]  /*05d0*/  IABS R4, R16 ;  /* 0x0000001000047213 */ /* 0x000fe20000000000 */
[----:B------:R-:W2:Y:S01]  /*05e0*/  LDCU UR61, c[0x0][0x3b0] ;  /* 0x00007600ff3d77ac */ /* 0x000ea20008000800 */
[-C--:B------:R-:W-:Y:S02]  /*05f0*/  IABS R10, R17.reuse ;  /* 0x00000011000a7213 */ /* 0x080fe40000000000 */
[----:B------:R-:W-:Y:S01]  /*0600*/  IABS R6, R17 ;  /* 0x0000001100067213 */ /* 0x000fe20000000000 */
[----:B------:R-:W2:Y:S02]  /*0610*/  LDCU UR62, c[0x0][0x3b0] ;  /* 0x00007600ff3e77ac */ /* 0x000ea40008000800 */
[----:B------:R-:W2:Y:S01]  /*0620*/  I2F.RP R5, R10 ;  /* 0x0000000a00057306 */ /* 0x000ea20000209400 */
[----:B------:R-:W3:Y:S01]  /*0630*/  LDCU UR63, c[0x0][0x3b0] ;  /* 0x00007600ff3f77ac */ /* 0x000ee20008000800 */
[----:B------:R-:W3:Y:S06]  /*0640*/  LDCU UR64, c[0x0][0x3b0] ;  /* 0x00007600ff4077ac */ /* 0x000eec0008000800 */
[----:B-1----:R-:W1:Y:S01]  /*0650*/  MUFU.RCP R7, R7 ;  /* 0x0000000700077308 */ /* 0x002e620000001000 */
[----:B------:R-:W3:Y:S01]  /*0660*/  LDCU UR65, c[0x0][0x3b0] ;  /* 0x00007600ff4177ac */ /* 0x000ee20008000800 */
[----:B------:R-:W3:Y:S06]  /*0670*/  LDCU UR66, c[0x0][0x3b0] ;  /* 0x00007600ff4277ac */ /* 0x000eec0008000800 */
[----:B--2---:R-:W2:Y:S01]  /*0680*/  MUFU.RCP R5, R5 ;  /* 0x0000000500057308 */ /* 0x004ea20000001000 */
[----:B------:R-:W3:Y:S01]  /*0690*/  LDCU UR67, c[0x0][0x3b0] ;  /* 0x00007600ff4377ac */ /* 0x000ee20008000800 */
[----:B------:R-:W3:Y:S01]  /*06a0*/  LDCU UR68, c[0x0][0x3b0] ;  /* 0x00007600ff4477ac */ /* 0x000ee20008000800 */
[----:B-1----:R-:W-:Y:S01]  /*06b0*/  VIADD R8, R7, 0xffffffe ;  /* 0x0ffffffe07087836 */ /* 0x002fe20000000000 */
[----:B------:R-:W1:Y:S01]  /*06c0*/  LDCU UR69, c[0x0][0x3b0] ;  /* 0x00007600ff4577ac */ /* 0x000e620008000800 */
[----:B------:R-:W1:Y:S01]  /*06d0*/  LDCU UR70, c[0x0][0x3b0] ;  /* 0x00007600ff4677ac */ /* 0x000e620008000800 */
[----:B--2---:R-:W-:Y:S01]  /*06e0*/  VIADD R3, R5, 0xffffffe ;  /* 0x0ffffffe05037836 */ /* 0x004fe20000000000 */
[----:B------:R-:W2:Y:S01]  /*06f0*/  LDCU UR71, c[0x0][0x3b0] ;  /* 0x00007600ff4777ac */ /* 0x000ea20008000800 */
[----:B------:R-:W1:Y:S04]  /*0700*/  LDCU UR72, c[0x0][0x3b0] ;  /* 0x00007600ff4877ac */ /* 0x000e680008000800 */
[----:B------:R-:W1:Y:S01]  /*0710*/  F2I.FTZ.U32.TRUNC.NTZ R3, R3 ;  /* 0x0000000300037305 */ /* 0x000e62000021f000 */
[----:B------:R-:W2:Y:S01]  /*0720*/  LDCU UR73, c[0x0][0x3b0] ;  /* 0x00007600ff4977ac */ /* 0x000ea20008000800 */
[----:B------:R-:W2:Y:S01]  /*0730*/  LDCU UR74, c[0x0][0x3b0] ;  /* 0x00007600ff4a77ac */ /* 0x000ea20008000800 */
[----:B------:R-:W2:Y:S01]  /*0740*/  LDCU UR75, c[0x0][0x3b0] ;  /* 0x00007600ff4b77ac */ /* 0x000ea20008000800 */
[--C-:B-1----:R-:W-:Y:S01]  /*0750*/  IMAD.MOV R9, RZ, RZ, -R3.reuse ;  /* 0x000000ffff097224 */ /* 0x102fe200078e0a03 */
[----:B------:R-:W1:Y:S03]  /*0760*/  LDCU UR41, c[0x0][0x3b0] ;  /* 0x00007600ff2977ac */ /* 0x000e660008000800 */
[----:B------:R-:W-:Y:S01]  /*0770*/  IMAD R5, R9, R10, RZ ;  /* 0x0000000a09057224 */ /* 0x000fe200078e02ff */
[----:B------:R-:W1:Y:S03]  /*0780*/  LDCU UR40, c[0x0][0x3b0] ;  /* 0x00007600ff2877ac */ /* 0x000e660008000800 */
[----:B------:R-:W-:Y:S01]  /*0790*/  IMAD.HI.U32 R2, R3, R5, R2 ;  /* 0x0000000503027227 */ /* 0x000fe200078e0002 */
[----:B------:R-:W1:Y:S03]  /*07a0*/  LDCU UR15, c[0x0][0x3b0] ;  /* 0x00007600ff0f77ac */ /* 0x000e660008000800 */
[----:B------:R-:W-:Y:S01]  /*07b0*/  IMAD.MOV.U32 R3, RZ, RZ, R4 ;  /* 0x000000ffff037224 */ /* 0x000fe200078e0004 */
[----:B------:R-:W1:Y:S01]  /*07c0*/  LDCU UR6, c[0x0][0x3b0] ;  /* 0x00007600ff0677ac */ /* 0x000e620008000800 */
[----:B------:R-:W-:-:S02]  /*07d0*/  IMAD.MOV R4, RZ, RZ, -R6 ;  /* 0x000000ffff047224 */ /* 0x000fc400078e0a06 */
[----:B------:R-:W-:Y:S01]  /*07e0*/  IMAD.HI.U32 R2, R2, R3, RZ ;  /* 0x0000000302027227 */ /* 0x000fe200078e00ff */
[----:B------:R-:W1:Y:S01]  /*07f0*/  I2F.RP R6, R244 ;  /* 0x000000f400067306 */ /* 0x000e620000209400 */
[----:B------:R-:W2:Y:S02]  /*0800*/  LDCU UR7, c[0x0][0x3b0] ;  /* 0x00007600ff0777ac */ /* 0x000ea40008000800 */
[----:B------:R-:W-:Y:S01]  /*0810*/  IMAD R3, R2, R4, R3 ;  /* 0x0000000402037224 */ /* 0x000fe200078e0203 */
[----:B------:R-:W-:Y:S01]  /*0820*/  LOP3.LUT R4, R16, R17, RZ, 0x3c, !PT ;  /* 0x0000001110047212 */ /* 0x000fe200078e3cff */
[----:B------:R-:W2:Y:S03]  /*0830*/  LDCU UR8, c[0x0][0x3b0] ;  /* 0x00007600ff0877ac */ /* 0x000ea60008000800 */
[----:B------:R-:W-:Y:S01]  /*0840*/  ISETP.GT.U32.AND P1, PT, R10, R3, PT ;  /* 0x000000030a00720c */ /* 0x000fe20003f24070 */
[----:B------:R-:W2:Y:S01]  /*0850*/  LDCU UR9, c[0x0][0x3b0] ;  /* 0x00007600ff0977ac */ /* 0x000ea20008000800 */
[----:B------:R-:W-:Y:S01]  /*0860*/  ISETP.GE.AND P2, PT, R4, RZ, PT ;  /* 0x000000ff0400720c */ /* 0x000fe20003f46270 */
[----:B------:R-:W-:Y:S01]  /*0870*/  IMAD.MOV.U32 R4, RZ, RZ, RZ ;  /* 0x000000ffff047224 */ /* 0x000fe200078e00ff */
[----:B------:R-:W2:Y:S01]  /*0880*/  LDCU UR10, c[0x0][0x3b0] ;  /* 0x00007600ff0a77ac */ /* 0x000ea20008000800 */
[----:B-1----:R-:W1:Y:S01]  /*0890*/  MUFU.RCP R6, R6 ;  /* 0x0000000600067308 */ /* 0x002e620000001000 */
[----:B------:R-:W2:Y:S07]  /*08a0*/  LDCU UR11, c[0x0][0x3b0] ;  /* 0x00007600ff0b77ac */ /* 0x000eae0008000800 */
[----:B------:R-:W-:Y:S01]  /*08b0*/  @!P1 IMAD.IADD R3, R3, 0x1, -R10 ;  /* 0x0000000103039824 */ /* 0x000fe200078e0a0a */
[----:B------:R-:W2:Y:S01]  /*08c0*/  LDCU UR12, c[0x0][0x3b0] ;  /* 0x00007600ff0c77ac */ /* 0x000ea20008000800 */
[----:B------:R-:W-:Y:S01]  /*08d0*/  @!P1 VIADD R2, R2, 0x1 ;  /* 0x0000000102029836 */ /* 0x000fe20000000000 */
[----:B------:R-:W-:-:S02]  /*08e0*/  ISETP.NE.AND P1, PT, R17, RZ, PT ;  /* 0x000000ff1100720c */ /* 0x000fc40003f25270 */
[----:B------:R-:W-:Y:S01]  /*08f0*/  ISETP.GE.U32.AND P0, PT, R3, R10, PT ;  /* 0x0000000a0300720c */ /* 0x000fe20003f06070 */
[----:B------:R-:W2:Y:S01]  /*0900*/  LDCU UR13, c[0x0][0x3b0] ;  /* 0x00007600ff0d77ac */ /* 0x000ea20008000800 */
[----:B------:R-:W2:Y:S01]  /*0910*/  F2I.FTZ.U32.TRUNC.NTZ R3, R8 ;  /* 0x0000000800037305 */ /* 0x000ea2000021f000 */
[----:B------:R-:W3:Y:S01]  /*0920*/  LDCU UR14, c[0x0][0x3b0] ;  /* 0x00007600ff0e77ac */ /* 0x000ee20008000800 */
[----:B-1----:R-:W-:Y:S01]  /*0930*/  VIADD R5, R6, 0xffffffe ;  /* 0x0ffffffe06057836 */ /* 0x002fe20000000000 */
[----:B------:R-:W1:Y:S05]  /*0940*/  LDCU UR77, c[0x0][0x3b0] ;  /* 0x00007600ff4d77ac */ /* 0x000e6a0008000800 */
[----:B------:R-:W1:Y:S03]  /*0950*/  F2I.FTZ.U32.TRUNC.NTZ R5, R5 ;  /* 0x0000000500057305 */ /* 0x000e66000021f000 */
[----:B------:R-:W-:Y:S01]  /*0960*/  @P0 VIADD R2, R2, 0x1 ;  /* 0x0000000102020836 */ /* 0x000fe20000000000 */
[----:B------:R-:W3:Y:S03]  /*0970*/  LDCU UR5, c[0x0][0x3b0] ;  /* 0x00007600ff0577ac */ /* 0x000ee60008000800 */
[----:B------:R-:W-:Y:S01]  /*0980*/  IMAD.MOV.U32 R14, RZ, RZ, R2 ;  /* 0x000000ffff0e7224 */ /* 0x000fe200078e0002 */
[----:B------:R-:W3:Y:S01]  /*0990*/  LDCU UR4, c[0x0][0x3a4] ;  /* 0x00007480ff0477ac */ /* 0x000ee20008000800 */
[----:B--2---:R-:W-:-:S02]  /*09a0*/  IMAD.MOV R9, RZ, RZ, -R3 ;  /* 0x000000ffff097224 */ /* 0x004fc400078e0a03 */
[----:B------:R-:W-:Y:S01]  /*09b0*/  @!P2 IMAD.MOV R14, RZ, RZ, -R14 ;  /* 0x000000ffff0ea224 */ /* 0x000fe200078e0a0e */
[----:B------:R-:W-:Y:S01]  /*09c0*/  @!P1 LOP3.LUT R14, RZ, R17, RZ, 0x33, !PT ;  /* 0x00000011ff0e9212 */ /* 0x000fe200078e33ff */
[----:B------:R-:W-:Y:S02]  /*09d0*/  IMAD R9, R9, R0, RZ ;  /* 0x0000000009097224 */ /* 0x000fe400078e02ff */
[----:B------:R-:W-:Y:S02]  /*09e0*/  IMAD.MOV.U32 R2, RZ, RZ, RZ ;  /* 0x000000ffff027224 */ /* 0x000fe400078e00ff */
[----:B------:R-:W-:Y:S02]  /*09f0*/  IMAD.SHL.U32 R38, R14, 0x200, RZ ;  /* 0x000002000e267824 */ /* 0x000fe400078e00ff */
[----:B-1----:R-:W-:Y:S02]  /*0a00*/  IMAD.MOV R7, RZ, RZ, -R5 ;  /* 0x000000ffff077224 */ /* 0x002fe400078e0a05 */
[C---:B------:R-:W-:Y:S01]  /*0a10*/  VIADD R13, R38.reuse, 0x1 ;  /* 0x00000001260d7836 */ /* 0x040fe20000000000 */
[----:B------:R-:W-:Y:S01]  /*0a20*/  STL [R1+0x2bb8], R38 ;  /* 0x002bb82601007387 */ /* 0x000fe20000100800 */
[----:B------:R-:W-:Y:S01]  /*0a30*/  VIADD R15, R38, 0x2 ;  /* 0x00000002260f7836 */ /* 0x000fe20000000000 */
[----:B------:R-:W-:Y:S01]  /*0a40*/  IABS R11, R38 ;  /* 0x00000026000b7213 */ /* 0x000fe20000000000 */
[----:B------:R-:W-:Y:S01]  /*0a50*/  IMAD.HI.U32 R2, R3, R9, R2 ;  /* 0x0000000903027227 */ /* 0x000fe200078e0002 */
[----:B------:R1:W-:Y:S03]  /*0a60*/  STL [R1+0x790c], R13 ;  /* 0x00790c0d01007387 */ /* 0x0003e60000100800 */
[----:B------:R-:W-:Y:S01]  /*0a70*/  IMAD R7, R7, R244, RZ ;  /* 0x000000f407077224 */ /* 0x000fe200078e02ff */
[----:B------:R2:W-:Y:S01]  /*0a80*/  STL [R1+0x7908], R15 ;  /* 0x0079080f01007387 */ /* 0x0005e20000100800 */
[----:B------:R-:W-:-:S04]  /*0a90*/  IMAD.HI.U32 R6, R2, R11, RZ ;  /* 0x0000000b02067227 */ /* 0x000fc800078e00ff */
[----:B------:R-:W-:Y:S01]  /*0aa0*/  IMAD.HI.U32 R22, R5, R7, R4 ;  /* 0x0000000705167227 */ /* 0x000fe200078e0004 */
[----:B-1----:R-:W-:-:S03]  /*0ab0*/  IABS R13, R13 ;  /* 0x0000000d000d7213 */ /* 0x002fc60000000000 */
[----:B------:R-:W-:Y:S01]  /*0ac0*/  IMAD.MOV.U32 R5, RZ, RZ, R3 ;  /* 0x000000ffff057224 */ /* 0x000fe200078e0003 */
[----:B--2---:R-:W-:Y:S01]  /*0ad0*/  IABS R15, R15 ;  /* 0x0000000f000f7213 */ /* 0x004fe20000000000 */
[C---:B------:R-:W-:Y:S01]  /*0ae0*/  IMAD.HI.U32 R7, R2.reuse, R13, RZ ;  /* 0x0000000d02077227 */ /* 0x040fe200078e00ff */
[----:B------:R-:W-:Y:S03]  /*0af0*/  STL [R1+0x310], R22 ;  /* 0x0003101601007387 */ /* 0x000fe60000100800 */
[----:B------:R-:W-:-:S04]  /*0b00*/  IMAD.HI.U32 R8, R2, R15, RZ ;  /* 0x0000000f02087227 */ /* 0x000fc800078e00ff */
[----:B------:R-:W-:Y:S02]  /*0b10*/  IMAD.MOV R6, RZ, RZ, -R6 ;  /* 0x000000ffff067224 */ /* 0x000fe400078e0a06 */
[----:B------:R-:W-:Y:S02]  /*0b20*/  IMAD.MOV R7, RZ, RZ, -R7 ;  /* 0x000000ffff077224 */ /* 0x000fe400078e0a07 */
[----:B------:R-:W-:Y:S02]  /*0b30*/  IMAD.MOV R8, RZ, RZ, -R8 ;  /* 0x000000ffff087224 */ /* 0x000fe400078e0a08 */
[----:B------:R-:W-:-:S04]  /*0b40*/  IMAD.HI.U32 R9, R3, R9, R4 ;  /* 0x0000000903097227 */ /* 0x000fc800078e0004 */
[C---:B------:R-:W-:Y:S02]  /*0b50*/  IMAD R5, R0.reuse, R6, R11 ;  /* 0x0000000600057224 */ /* 0x040fe400078e020b */
[C---:B------:R-:W-:Y:S02]  /*0b60*/  IMAD R4, R0.reuse, R7, R13 ;  /* 0x0000000700047224 */ /* 0x040fe400078e020d */
[----:B------:R-:W-:Y:S01]  /*0b70*/  IMAD R3, R0, R8, R15 ;  /* 0x0000000800037224 */ /* 0x000fe200078e020f */
[----:B------:R1:W-:Y:S01]  /*0b80*/  STL [R1+0x308], R5 ;  /* 0x0003080501007387 */ /* 0x0003e20000100800 */
[C---:B------:R-:W-:Y:S02]  /*0b90*/  VIADD R7, R38.reuse, 0x3 ;  /* 0x0000000326077836 */ /* 0x040fe40000000000 */
[C---:B------:R-:W-:Y:S01]  /*0ba0*/  VIADD R6, R38.reuse, 0x4 ;  /* 0x0000000426067836 */ /* 0x040fe20000000000 */
[----:B------:R2:W-:Y:S01]  /*0bb0*/  STL [R1+0x304], R4 ;  /* 0x0003040401007387 */ /* 0x0005e20000100800 */
[----:B------:R-:W-:Y:S01]  /*0bc0*/  IMAD.MOV R14, RZ, RZ, -R14 ;  /* 0x000000ffff0e7224 */ /* 0x000fe200078e0a0e */
[----:B------:R-:W-:Y:S01]  /*0bd0*/  IABS R11, R7 ;  /* 0x00000007000b7213 */ /* 0x000fe20000000000 */
[C---:B------:R-:W-:Y:S01]  /*0be0*/  VIADD R10, R38.reuse, 0x26 ;  /* 0x00000026260a7836 */ /* 0x040fe20000000000 */
[----:B------:R3:W-:Y:S01]  /*0bf0*/  STL [R1+0x300], R3 ;  /* 0x0003000301007387 */ /* 0x0007e20000100800 */
[----:B------:R-:W-:Y:S01]  /*0c00*/  IABS R13, R6 ;  /* 0x00000006000d7213 */ /* 0x000fe20000000000 */
[----:B-1----:R-:W-:-:S02]  /*0c10*/  VIADD R5, R38, 0x5 ;  /* 0x0000000526057836 */ /* 0x002fc40000000000 */
[----:B------:R-:W-:Y:S01]  /*0c20*/  STL [R1+0x7904], R7 ;  /* 0x0079040701007387 */ /* 0x000fe20000100800 */
[----:B------:R-:W-:Y:S02]  /*0c30*/  IMAD R14, R17, R14, R16 ;  /* 0x0000000e110e7224 */ /* 0x000fe400078e0210 */
[C---:B--2---:R-:W-:Y:S01]  /*0c40*/  VIADD R4, R38.reuse, 0x6 ;  /* 0x0000000626047836 */ /* 0x044fe20000000000 */
[----:B------:R1:W-:Y:S01]  /*0c50*/  STL [R1+0x7900], R6 ;  /* 0x0079000601007387 */ /* 0x0003e20000100800 */
[----:B------:R-:W-:Y:S01]  /*0c60*/  IABS R15, R5 ;  /* 0x00000005000f7213 */ /* 0x000fe20000000000 */
[----:B---3--:R-:W-:Y:S02]  /*0c70*/  VIADD R3, R38, 0x7 ;  /* 0x0000000726037836 */ /* 0x008fe40000000000 */
[----:B------:R2:W-:Y:S01]  /*0c80*/  STL [R1+0x78fc], R5 ;  /* 0x0078fc0501007387 */ /* 0x0005e20000100800 */
[----:B------:R-:W-:Y:S01]  /*0c90*/  IABS R17, R4 ;  /* 0x0000000400117213 */ /* 0x000fe20000000000 */
[----:B------:R-:W-:Y:S01]  /*0ca0*/  IMAD.IADD R14, R12, 0x1, R14 ;  /* 0x000000010c0e7824 */ /* 0x000fe200078e020e */
[----:B------:R-:W-:Y:S01]  /*0cb0*/  IABS R19, R3 ;  /* 0x0000000300137213 */ /* 0x000fe20000000000 */
[----:B------:R3:W-:Y:S01]  /*0cc0*/  STL [R1+0x78f8], R4 ;  /* 0x0078f80401007387 */ /* 0x0007e20000100800 */
[----:B------:R-:W-:-:S02]  /*0cd0*/  VIADD R12, R38, 0x4a ;  /* 0x0000004a260c7836 */ /* 0x000fc40000000000 */
[C---:B-1----:R-:W-:Y:S01]  /*0ce0*/  IMAD.HI.U32 R6, R2.reuse, R17, RZ ;  /* 0x0000001102067227 */ /* 0x042fe200078e00ff */
[----:B------:R1:W-:Y:S03]  /*0cf0*/  STL [R1+0x78f4], R3 ;  /* 0x0078f40301007387 */ /* 0x0003e60000100800 */
[----:B--2---:R-:W-:-:S04]  /*0d00*/  IMAD.HI.U32 R5, R2, R15, RZ ;  /* 0x0000000f02057227 */ /* 0x004fc800078e00ff */
[----:B---3--:R-:W-:-:S04]  /*0d10*/  IMAD.HI.U32 R4, R2, R13, RZ ;  /* 0x0000000d02047227 */ /* 0x008fc800078e00ff */
[----:B-1----:R-:W-:-:S04]  /*0d20*/  IMAD.HI.U32 R3, R2, R11, RZ ;  /* 0x0000000b02037227 */ /* 0x002fc800078e00ff */
[----:B------:R-:W-:Y:S02]  /*0d30*/  IMAD.MOV R3, RZ, RZ, -R3 ;  /* 0x000000ffff037224 */ /* 0x000fe400078e0a03 */
[----:B------:R-:W-:Y:S02]  /*0d40*/  IMAD.MOV R4, RZ, RZ, -R4 ;  /* 0x000000ffff047224 */ /* 0x000fe400078e0a04 */
[----:B------:R-:W-:-:S04]  /*0d50*/  IMAD.HI.U32 R7, R2, R19, RZ ;  /* 0x0000001302077227 */ /* 0x000fc800078e00ff */
[C---:B------:R-:W-:Y:S02]  /*0d60*/  IMAD R8, R0.reuse, R3, R11 ;  /* 0x0000000300087224 */ /* 0x040fe400078e020b */
[----:B------:R-:W-:Y:S02]  /*0d70*/  IMAD.MOV R5, RZ, RZ, -R5 ;  /* 0x000000ffff057224 */ /* 0x000fe400078e0a05 */
[C---:B------:R-:W-:Y:S01]  /*0d80*/  IMAD R3, R0.reuse, R4, R13 ;  /* 0x0000000400037224 */ /* 0x040fe200078e020d */
[----:B------:R1:W-:Y:S01]  /*0d90*/  STL [R1+0x2fc], R8 ;  /* 0x0002fc0801007387 */ /* 0x0003e20000100800 */
[----:B------:R-:W-:Y:S02]  /*0da0*/  IMAD.MOV R6, RZ, RZ, -R6 ;  /* 0x000000ffff067224 */ /* 0x000fe400078e0a06 */
[----:B------:R-:W-:Y:S01]  /*0db0*/  IMAD.MOV R7, RZ, RZ, -R7 ;  /* 0x000000ffff077224 */ /* 0x000fe200078e0a07 */
[----:B------:R2:W-:Y:S01]  /*0dc0*/  STL [R1+0x2f8], R3 ;  /* 0x0002f80301007387 */ /* 0x0005e20000100800 */
[----:B------:R-:W-:-:S02]  /*0dd0*/  IMAD R5, R0, R5, R15 ;  /* 0x0000000500057224 */ /* 0x000fc400078e020f */
[----:B------:R-:W-:Y:S02]  /*0de0*/  IMAD R4, R0, R6, R17 ;  /* 0x0000000600047224 */ /* 0x000fe400078e0211 */
[C---:B------:R-:W-:Y:S01]  /*0df0*/  VIADD R6, R38.reuse, 0x9 ;  /* 0x0000000926067836 */ /* 0x040fe20000000000 */
[----:B------:R3:W-:Y:S01]  /*0e00*/  STL [R1+0x2f4], R5 ;  /* 0x0002f40501007387 */ /* 0x0007e20000100800 */
[C---:B-1----:R-:W-:Y:S02]  /*0e10*/  VIADD R8, R38.reuse, 0x8 ;  /* 0x0000000826087836 */ /* 0x042fe40000000000 */
[----:B------:R-:W-:Y:S01]  /*0e20*/  VIADD R21, R38, 0x81 ;  /* 0x0000008126157836 */ /* 0x000fe20000000000 */
[----:B------:R1:W-:Y:S01]  /*0e30*/  STL [R1+0x2f0], R4 ;  /* 0x0002f00401007387 */ /* 0x0003e20000100800 */
[----:B--2---:R-:W-:Y:S01]  /*0e40*/  IMAD R3, R0, R7, R19 ;  /* 0x0000000700037224 */ /* 0x004fe200078e0213 */
[----:B------:R-:W-:Y:S01]  /*0e50*/  IABS R11, R8 ;  /* 0x00000008000b7213 */ /* 0x000fe20000000000 */
[C---:B------:R-:W-:Y:S01]  /*0e60*/  VIADD R37, R38.reuse, 0xbc ;  /* 0x000000bc26257836 */ /* 0x040fe20000000000 */
[----:B------:R-:W-:Y:S01]  /*0e70*/  IABS R13, R6 ;  /* 0x00000006000d7213 */ /* 0x000fe20000000000 */
[C---:B------:R-:W-:Y:S01]  /*0e80*/  VIADD R36, R38.reuse, 0xbd ;  /* 0x000000bd26247836 */ /* 0x040fe20000000000 */
[----:B------:R2:W-:Y:S01]  /*0e90*/  STL [R1+0x2ec], R3 ;  /* 0x0002ec0301007387 */ /* 0x0005e20000100800 */
[C---:B---3--:R-:W-:Y:S01]  /*0ea0*/  VIADD R5, R38.reuse, 0xa ;  /* 0x0000000a26057836 */ /* 0x048fe20000000000 */
[----:B------:R-:W-:Y:S01]  /*0eb0*/  IABS R249, R37 ;  /* 0x0000002500f97213 */ /* 0x000fe20000000000 */
[C---:B------:R-:W-:Y:S01]  /*0ec0*/  VIADD R35, R38.reuse, 0xbe ;  /* 0x000000be26237836 */ /* 0x040fe20000000000 */
[----:B------:R-:W-:Y:S01]  /*0ed0*/  STL [R1+0x78f0], R8 ;  /* 0x0078f00801007387 */ /* 0x000fe20000100800 */
[----:B-1----:R-:W-:Y:S01]  /*0ee0*/  VIADD R4, R38, 0xb ;  /* 0x0000000b26047836 */ /* 0x002fe20000000000 */
[----:B------:R-:W-:-:S02]  /*0ef0*/  IABS R15, R5 ;  /* 0x00000005000f7213 */ /* 0x000fc40000000000 */
[----:B------:R1:W-:Y:S01]  /*0f00*/  STL [R1+0x78ec], R6 ;  /* 0x0078ec0601007387 */ /* 0x0003e20000100800 */
[----:B------:R-:W-:Y:S01]  /*0f10*/  IABS R248, R36 ;  /* 0x0000002400f87213 */ /* 0x000fe20000000000 */
[----:B--2---:R-:W-:Y:S01]  /*0f20*/  VIADD R3, R38, 0xc ;  /* 0x0000000c26037836 */ /* 0x004fe20000000000 */
[----:B------:R-:W-:Y:S01]  /*0f30*/  IABS R17, R4 ;  /* 0x0000000400117213 */ /* 0x000fe20000000000 */
[----:B------:R2:W-:Y:S01]  /*0f40*/  STL [R1+0x78e8], R5 ;  /* 0x0078e80501007387 */ /* 0x0005e20000100800 */
[----:B------:R-:W-:Y:S02]  /*0f50*/  IABS R247, R35 ;  /* 0x0000002300f77213 */ /* 0x000fe40000000000 */
[----:B------:R-:W-:Y:S01]  /*0f60*/  IABS R19, R3 ;  /* 0x0000000300137213 */ /* 0x000fe20000000000 */
[----:B------:R3:W-:Y:S01]  /*0f70*/  STL [R1+0x78e4], R4 ;  /* 0x0078e40401007387 */ /* 0x0007e20000100800 */
[----:B-1----:R-:W-:-:S03]  /*0f80*/  IMAD.HI.U32 R6, R2, R17, RZ ;  /* 0x0000001102067227 */ /* 0x002fc600078e00ff */
[----:B------:R1:W-:Y:S01]  /*0f90*/  STL [R1+0x78e0], R3 ;  /* 0x0078e00301007387 */ /* 0x0003e20000100800 */
[----:B--2---:R-:W-:-:S04]  /*0fa0*/  IMAD.HI.U32 R5, R2, R15, RZ ;  /* 0x0000000f02057227 */ /* 0x004fc800078e00ff */
[----:B---3--:R-:W-:-:S04]  /*0fb0*/  IMAD.HI.U32 R4, R2, R13, RZ ;  /* 0x0000000d02047227 */ /* 0x008fc800078e00ff */
[----:B-1----:R-:W-:-:S04]  /*0fc0*/  IMAD.HI.U32 R3, R2, R11, RZ ;  /* 0x0000000b02037227 */ /* 0x002fc800078e00ff */
[----:B------:R-:W-:Y:S02]  /*0fd0*/  IMAD.MOV R3, RZ, RZ, -R3 ;  /* 0x000000ffff037224 */ /* 0x000fe400078e0a03 */
[----:B------:R-:W-:Y:S02]  /*0fe0*/  IMAD.MOV R4, RZ, RZ, -R4 ;  /* 0x000000ffff047224 */ /* 0x000fe400078e0a04 */
[----:B------:R-:W-:-:S04]  /*0ff0*/  IMAD.HI.U32 R7, R2, R19, RZ ;  /* 0x0000001302077227 */ /* 0x000fc800078e00ff */
[----:B------:R-:W-:Y:S02]  /*1000*/  IMAD.MOV R5, RZ, RZ, -R5 ;  /* 0x000000ffff057224 */ /* 0x000fe400078e0a05 */
[C---:B------:R-:W-:Y:S02]  /*1010*/  IMAD R8, R0.reuse, R3, R11 ;  /* 0x0000000300087224 */ /* 0x040fe400078e020b */
[C---:B------:R-:W-:Y:S02]  /*1020*/  IMAD R3, R0.reuse, R4, R13 ;  /* 0x0000000400037224 */ /* 0x040fe400078e020d */
[----:B------:R-:W-:Y:S01]  /*1030*/  IMAD.MOV R6, RZ, RZ, -R6 ;  /* 0x000000ffff067224 */ /* 0x000fe200078e0a06 */
[----:B------:R1:W-:Y:S01]  /*1040*/  STL [R1+0x2e8], R8 ;  /* 0x0002e80801007387 */ /* 0x0003e20000100800 */
[----:B------:R-:W-:Y:S02]  /*1050*/  IMAD.MOV R7, RZ, RZ, -R7 ;  /* 0x000000ffff077224 */ /* 0x000fe400078e0a07 */
[C---:B------:R-:W-:Y:S01]  /*1060*/  IMAD R5, R0.reuse, R5, R15 ;  /* 0x0000000500057224 */ /* 0x040fe200078e020f */
[----:B------:R2:W-:Y:S01]  /*1070*/  STL [R1+0x2e4], R3 ;  /* 0x0002e40301007387 */ /* 0x0005e20000100800 */
[----:B------:R-:W-:-:S02]  /*1080*/  IMAD R4, R0, R6, R17 ;  /* 0x0000000600047224 */ /* 0x000fc400078e0211 */
[C---:B------:R-:W-:Y:S01]  /*1090*/  VIADD R6, R38.reuse, 0xe ;  /* 0x0000000e26067836 */ /* 0x040fe20000000000 */
[----:B------:R3:W-:Y:S01]  /*10a0*/  STL [R1+0x2e0], R5 ;  /* 0x0002e00501007387 */ /* 0x0007e20000100800 */
[----:B-1----:R-:W-:-:S03]  /*10b0*/  VIADD R8, R38, 0xd ;  /* 0x0000000d26087836 */ /* 0x002fc60000000000 */
[----:B------:R1:W-:Y:S01]  /*10c0*/  STL [R1+0x2dc], R4 ;  /* 0x0002dc0401007387 */ /* 0x0003e20000100800 */
[----:B------:R-:W-:Y:S01]  /*10d0*/  IABS R13, R6 ;  /* 0x00000006000d7213 */ /* 0x000fe20000000000 */
[----:B--2---:R-:W-:Y:S01]  /*10e0*/  IMAD R3, R0, R7, R19 ;  /* 0x0000000700037224 */ /* 0x004fe200078e0213 */
[----:B------:R-:W-:Y:S01]  /*10f0*/  IABS R11, R8 ;  /* 0x00000008000b7213 */ /* 0x000fe20000000000 */
[----:B---3--:R-:W-:-:S03]  /*1100*/  VIADD R5, R38, 0xf ;  /* 0x0000000f26057836 */ /* 0x008fc60000000000 */
[----:B------:R2:W-:Y:S01]  /*1110*/  STL [R1+0x2d8], R3 ;  /* 0x0002d80301007387 */ /* 0x0005e20000100800 */
[----:B-1----:R-:W-:-:S03]  /*1120*/  VIADD R4, R38, 0x10 ;  /* 0x0000001026047836 */ /* 0x002fc60000000000 */
[----:B------:R-:W-:Y:S01]  /*1130*/  STL [R1+0x78dc], R8 ;  /* 0x0078dc0801007387 */ /* 0x000fe20000100800 */
[----:B------:R-:W-:-:S03]  /*1140*/  IABS R15, R5 ;  /* 0x00000005000f7213 */ /* 0x000fc60000000000 */
[----:B------:R1:W-:Y:S01]  /*1150*/  STL [R1+0x78d8], R6 ;  /* 0x0078d80601007387 */ /* 0x0003e20000100800 */
[----:B------:R-:W-:Y:S01]  /*1160*/  IABS R17, R4 ;  /* 0x0000000400117213 */ /* 0x000fe20000000000 */
[----:B--2---:R-:W-:Y:S02]  /*1170*/  VIADD R3, R38, 0x11 ;  /* 0x0000001126037836 */ /* 0x004fe40000000000 */
[----:B------:R2:W-:Y:S03]  /*1180*/  STL [R1+0x78d4], R5 ;  /* 0x0078d40501007387 */ /* 0x0005e60000100800 */
        /* <DEDUP_REMOVED lines=9> */
[----:B------:R-:W-:Y:S02]  /*1220*/  IMAD.MOV R4, RZ, RZ, -R4 ;  /* 0x000000ffff047224 */ /* 0x000fe400078e0a04 */
[----:B------:R-:W-:-:S04]  /*1230*/  IMAD.HI.U32 R7, R2, R19, RZ ;  /* 0x0000001302077227 */ /* 0x000fc800078e00ff */
[C---:B------:R-:W-:Y:S02]  /*1240*/  IMAD R8, R0.reuse, R3, R11 ;  /* 0x0000000300087224 */ /* 0x040fe400078e020b */
[C---:B------:R-:W-:Y:S02]  /*1250*/  IMAD R18, R0.reuse, R5, R15 ;  /* 0x0000000500127224 */ /* 0x040fe400078e020f */
[C---:B------:R-:W-:Y:S01]  /*1260*/  IMAD R3, R0.reuse, R4, R13 ;  /* 0x0000000400037224 */ /* 0x040fe200078e020d */
[----:B------:R1:W-:Y:S01]  /*1270*/  STL [R1+0x2d4], R8 ;  /* 0x0002d40801007387 */ /* 0x0003e20000100800 */
[----:B------:R-:W-:Y:S02]  /*1280*/  IMAD.MOV R6, RZ, RZ, -R6 ;  /* 0x000000ffff067224 */ /* 0x000fe400078e0a06 */
[----:B------:R-:W-:Y:S01]  /*1290*/  IMAD.MOV R7, RZ, RZ, -R7 ;  /* 0x000000ffff077224 */ /* 0x000fe200078e0a07 */
[----:B------:R-:W-:Y:S01]  /*12a0*/  STL [R1+0x7cbc], R18 ;  /* 0x007cbc1201007387 */ /* 0x000fe20000100800 */
[----:B------:R-:W-:-:S02]  /*12b0*/  IMAD R4, R0, R6, R17 ;  /* 0x0000000600047224 */ /* 0x000fc400078e0211 */
[C---:B------:R-:W-:Y:S01]  /*12c0*/  VIADD R6, R38.reuse, 0x13 ;  /* 0x0000001326067836 */ /* 0x040fe20000000000 */
[----:B------:R2:W-:Y:S01]  /*12d0*/  STL [R1+0x2d0], R3 ;  /* 0x0002d00301007387 */ /* 0x0005e20000100800 */
[C---:B------:R-:W-:Y:S02]  /*12e0*/  VIADD R5, R38.reuse, 0x14 ;  /* 0x0000001426057836 */ /* 0x040fe40000000000 */
[----:B-1----:R-:W-:Y:S01]  /*12f0*/  VIADD R8, R38, 0x12 ;  /* 0x0000001226087836 */ /* 0x002fe20000000000 */
[----:B------:R1:W-:Y:S01]  /*1300*/  STL [R1+0x2c8], R4 ;  /* 0x0002c80401007387 */ /* 0x0003e20000100800 */
[----:B------:R-:W-:Y:S02]  /*1310*/  IABS R13, R6 ;  /* 0x00000006000d7213 */ /* 0x000fe40000000000 */
[----:B------:R-:W-:Y:S02]  /*1320*/  IABS R15, R5 ;  /* 0x00000005000f7213 */ /* 0x000fe40000000000 */
[----:B------:R-:W-:Y:S01]  /*1330*/  IABS R11, R8 ;  /* 0x00000008000b7213 */ /* 0x000fe20000000000 */
[----:B--2---:R-:W-:-:S02]  /*1340*/  IMAD R3, R0, R7, R19 ;  /* 0x0000000700037224 */ /* 0x004fc400078e0213 */
[----:B-1----:R-:W-:-:S03]  /*1350*/  VIADD R4, R38, 0x15 ;  /* 0x0000001526047836 */ /* 0x002fc60000000000 */
[----:B------:R1:W-:Y:S04]  /*1360*/  STL [R1+0x2c4], R3 ;  /* 0x0002c40301007387 */ /* 0x0003e80000100800 */
[----:B------:R-:W-:Y:S01]  /*1370*/  STL [R1+0x78c8], R8 ;  /* 0x0078c80801007387 */ /* 0x000fe20000100800 */
[----:B------:R-:W-:-:S03]  /*1380*/  IABS R17, R4 ;  /* 0x0000000400117213 */ /* 0x000fc60000000000 */
[----:B------:R2:W-:Y:S01]  /*1390*/  STL [R1+0x78c4], R6 ;  /* 0x0078c40601007387 */ /* 0x0005e20000100800 */
[----:B-1----:R-:W-:-:S03]  /*13a0*/  VIADD R3, R38, 0x16 ;  /* 0x0000001626037836 */ /* 0x002fc60000000000 */
[----:B------:R1:W-:Y:S02]  /*13b0*/  STL [R1+0x78c0], R5 ;  /* 0x0078c00501007387 */ /* 0x0003e40000100800 */
[----:B------:R-:W-:Y:S02]  /*13c0*/  IABS R19, R3 ;  /* 0x0000000300137213 */ /* 0x000fe40000000000 */
[----:B------:R3:W-:Y:S01]  /*13d0*/  STL [R1+0x78bc], R4 ;  /* 0x0078bc0401007387 */ /* 0x0007e20000100800 */
[----:B--2---:R-:W-:-:S03]  /*13e0*/  IMAD.HI.U32 R6, R2, R17, RZ ;  /* 0x0000001102067227 */ /* 0x004fc600078e00ff */
[----:B------:R2:W-:Y:S01]  /*13f0*/  STL [R1+0x78b8], R3 ;  /* 0x0078b80301007387 */ /* 0x0005e20000100800 */
[----:B-1----:R-:W-:-:S04]  /*1400*/  IMAD.HI.U32 R5, R2, R15, RZ ;  /* 0x0000000f02057227 */ /* 0x002fc800078e00ff */
[----:B---3--:R-:W-:-:S04]  /*1410*/  IMAD.HI.U32 R4, R2, R13, RZ ;  /* 0x0000000d02047227 */ /* 0x008fc800078e00ff */
[----:B--2---:R-:W-:-:S04]  /*1420*/  IMAD.HI.U32 R3, R2, R11, RZ ;  /* 0x0000000b02037227 */ /* 0x004fc800078e00ff */
        /* <DEDUP_REMOVED lines=14> */
[----:B-1----:R-:W-:Y:S02]  /*1510*/  VIADD R8, R38, 0x17 ;  /* 0x0000001726087836 */ /* 0x002fe40000000000 */
[----:B--2---:R-:W-:Y:S01]  /*1520*/  IMAD R3, R0, R7, R19 ;  /* 0x0000000700037224 */ /* 0x004fe200078e0213 */
[----:B------:R1:W-:Y:S02]  /*1530*/  STL [R1+0x2b4], R4 ;  /* 0x0002b40401007387 */ /* 0x0003e40000100800 */
[----:B------:R-:W-:Y:S02]  /*1540*/  IABS R11, R8 ;  /* 0x00000008000b7213 */ /* 0x000fe40000000000 */
[----:B------:R-:W-:Y:S01]  /*1550*/  IABS R13, R6 ;  /* 0x00000006000d7213 */ /* 0x000fe20000000000 */
[----:B------:R2:W-:Y:S01]  /*1560*/  STL [R1+0x2b0], R3 ;  /* 0x0002b00301007387 */ /* 0x0005e20000100800 */
[----:B---3--:R-:W-:-:S03]  /*1570*/  VIADD R5, R38, 0x19 ;  /* 0x0000001926057836 */ /* 0x008fc60000000000 */
[----:B------:R-:W-:Y:S01]  /*1580*/  STL [R1+0x78b4], R8 ;  /* 0x0078b40801007387 */ /* 0x000fe20000100800 */
[C---:B-1----:R-:W-:Y:S01]  /*1590*/  VIADD R4, R38.reuse, 0x1a ;  /* 0x0000001a26047836 */ /* 0x042fe20000000000 */
[----:B------:R-:W-:Y:S02]  /*15a0*/  IABS R15, R5 ;  /* 0x00000005000f7213 */ /* 0x000fe40000000000 */
[----:B------:R1:W-:Y:S01]  /*15b0*/  STL [R1+0x78b0], R6 ;  /* 0x0078b00601007387 */ /* 0x0003e20000100800 */
[----:B--2---:R-:W-:Y:S01]  /*15c0*/  VIADD R3, R38, 0x1b ;  /* 0x0000001b26037836 */ /* 0x004fe20000000000 */
[----:B------:R-:W-:Y:S02]  /*15d0*/  IABS R17, R4 ;  /* 0x0000000400117213 */ /* 0x000fe40000000000 */
[----:B------:R2:W-:Y:S02]  /*15e0*/  STL [R1+0x78ac], R5 ;  /* 0x0078ac0501007387 */ /* 0x0005e40000100800 */
[----:B------:R-:W-:-:S02]  /*15f0*/  IABS R19, R3 ;  /* 0x0000000300137213 */ /* 0x000fc40000000000 */
        /* <DEDUP_REMOVED lines=9> */
[C---:B------:R-:W-:Y:S02]  /*1690*/  IMAD R8, R0.reuse, R3, R11 ;  /* 0x0000000300087224 */ /* 0x040fe400078e020b */
[C---:B------:R-:W-:Y:S02]  /*16a0*/  IMAD R3, R0.reuse, R4, R13 ;  /* 0x0000000400037224 */ /* 0x040fe400078e020d */
[----:B------:R-:W-:Y:S01]  /*16b0*/  IMAD.MOV R5, RZ, RZ, -R5 ;  /* 0x000000ffff057224 */ /* 0x000fe200078e0a05 */
        /* <DEDUP_REMOVED lines=10> */
[----:B------:R-:W-:Y:S01]  /*1760*/  IABS R13, R6 ;  /* 0x00000006000d7213 */ /* 0x000fe20000000000 */
[----:B--2---:R-:W-:Y:S01]  /*1770*/  IMAD R3, R0, R7, R19 ;  /* 0x0000000700037224 */ /* 0x004fe200078e0213 */
[----:B------:R-:W-:Y:S02]  /*1780*/  IABS R11, R8 ;  /* 0x00000008000b7213 */ /* 0x000fe40000000000 */
[----:B------:R-:W-:-:S02]  /*1790*/  IABS R15, R5 ;  /* 0x00000005000f7213 */ /* 0x000fc40000000000 */
[----:B------:R1:W-:Y:S01]  /*17a0*/  STL [R1+0x29c], R3 ;  /* 0x00029c0301007387 */ /* 0x0003e20000100800 */
[----:B---3--:R-:W-:-:S03]  /*17b0*/  VIADD R4, R38, 0x1f ;  /* 0x0000001f26047836 */ /* 0x008fc60000000000 */
[----:B------:R-:W-:Y:S02]  /*17c0*/  STL [R1+0x78a0], R8 ;  /* 0x0078a00801007387 */ /* 0x000fe40000100800 */
[----:B------:R-:W-:Y:S02]  /*17d0*/  IABS R17, R4 ;  /* 0x0000000400117213 */ /* 0x000fe40000000000 */
        /* <DEDUP_REMOVED lines=31> */
[----:B------:R3:W-:Y:S01]  /*19d0*/  STL [R1+0x788c], R8 ;  /* 0x00788c0801007387 */ /* 0x0007e20000100800 */
[C---:B-1----:R-:W-:Y:S01]  /*19e0*/  VIADD R4, R38.reuse, 0x24 ;  /* 0x0000002426047836 */ /* 0x042fe20000000000 */
[----:B------:R-:W-:Y:S02]  /*19f0*/  IABS R15, R5 ;  /* 0x00000005000f7213 */ /* 0x000fe40000000000 */
[----:B------:R1:W-:Y:S01]  /*1a00*/  STL [R1+0x7888], R6 ;  /* 0x0078880601007387 */ /* 0x0003e20000100800 */
[C---:B--2---:R-:W-:Y:S01]  /*1a10*/  VIADD R3, R38.reuse, 0x25 ;  /* 0x0000002526037836 */ /* 0x044fe20000000000 */
[----:B------:R-:W-:Y:S02]  /*1a20*/  IABS R17, R4 ;  /* 0x0000000400117213 */ /* 0x000fe40000000000 */
[----:B------:R2:W-:Y:S01]  /*1a30*/  STL [R1+0x7884], R5 ;  /* 0x0078840501007387 */ /* 0x0005e20000100800 */
[----:B---3--:R-:W-:Y:S01]  /*1a40*/  VIADD R8, R38, 0x27 ;  /* 0x0000002726087836 */ /* 0x008fe20000000000 */
        /* <DEDUP_REMOVED lines=9> */
[C---:B------:R-:W-:Y:S01]  /*1ae0*/  IMAD R3, R0.reuse, R3, R11 ;  /* 0x0000000300037224 */ /* 0x040fe200078e020b */
[----:B------:R-:W-:Y:S01]  /*1af0*/  IABS R11, R10 ;  /* 0x0000000a000b7213 */ /* 0x000fe20000000000 */
[----:B------:R-:W-:Y:S02]  /*1b00*/  IMAD.MOV R5, RZ, RZ, -R5 ;  /* 0x000000ffff057224 */ /* 0x000fe400078e0a05 */
[----:B------:R-:W-:Y:S01]  /*1b10*/  IMAD.MOV R6, RZ, RZ, -R6 ;  /* 0x000000ffff067224 */ /* 0x000fe200078e0a06 */
[----:B------:R1:W-:Y:S01]  /*1b20*/  STL [R1+0x284], R3 ;  /* 0x0002840301007387 */ /* 0x0003e20000100800 */
[C---:B------:R-:W-:Y:S01]  /*1b30*/  IMAD R18, R0.reuse, R4, R13 ;  /* 0x0000000400127224 */ /* 0x040fe200078e020d */
[----:B------:R-:W-:Y:S01]  /*1b40*/  IABS R13, R8 ;  /* 0x00000008000d7213 */ /* 0x000fe20000000000 */
[----:B------:R-:W-:-:S02]  /*1b50*/  IMAD R4, R0, R5, R15 ;  /* 0x0000000500047224 */ /* 0x000fc400078e020f */
[----:B------:R-:W-:-:S03]  /*1b60*/  IMAD.HI.U32 R7, R2, R19, RZ ;  /* 0x0000001302077227 */ /* 0x000fc600078e00ff */
[----:B------:R2:W-:Y:S01]  /*1b70*/  STL [R1+0x27c], R4 ;  /* 0x00027c0401007387 */ /* 0x0005e20000100800 */
[----:B------:R-:W-:Y:S02]  /*1b80*/  VIADD R5, R38, 0x28 ;  /* 0x0000002826057836 */ /* 0x000fe40000000000 */
[C---:B-1----:R-:W-:Y:S02]  /*1b90*/  IMAD R3, R0.reuse, R6, R17 ;  /* 0x0000000600037224 */ /* 0x042fe400078e0211 */
[----:B------:R-:W-:Y:S01]  /*1ba0*/  IMAD.MOV R7, RZ, RZ, -R7 ;  /* 0x000000ffff077224 */ /* 0x000fe200078e0a07 */
[----:B------:R-:W-:Y:S02]  /*1bb0*/  IABS R15, R5 ;  /* 0x00000005000f7213 */ /* 0x000fe40000000000 */
[----:B------:R1:W-:Y:S01]  /*1bc0*/  STL [R1+0x278], R3 ;  /* 0x0002780301007387 */ /* 0x0003e20000100800 */
[----:B------:R-:W-:Y:S02]  /*1bd0*/  IMAD R30, R0, R7, R19 ;  /* 0x00000007001e7224 */ /* 0x000fe400078e0213 */
[C---:B--2---:R-:W-:Y:S01]  /*1be0*/  VIADD R4, R38.reuse, 0x29 ;  /* 0x0000002926047836 */ /* 0x044fe20000000000 */
[----:B------:R-:W-:Y:S04]  /*1bf0*/  STL [R1+0x7878], R10 ;  /* 0x0078780a01007387 */ /* 0x000fe80000100800 */
[----:B------:R-:W-:Y:S01]  /*1c00*/  STL [R1+0x7874], R8 ;  /* 0x0078740801007387 */ /* 0x000fe20000100800 */
[----:B------:R-:W-:Y:S01]  /*1c10*/  IABS R17, R4 ;  /* 0x0000000400117213 */ /* 0x000fe20000000000 */
[----:B-1----:R-:W-:-:S02]  /*1c20*/  VIADD R3, R38, 0x2a ;  /* 0x0000002a26037836 */ /* 0x002fc40000000000 */
[----:B------:R1:W-:Y:S02]  /*1c30*/  STL [R1+0x7870], R5 ;  /* 0x0078700501007387 */ /* 0x0003e40000100800 */
[C---:B------:R-:W-:Y:S01]  /*1c40*/  IMAD.HI.U32 R6, R2.reuse, R17, RZ ;  /* 0x0000001102067227 */ /* 0x040fe200078e00ff */
[----:B------:R-:W-:Y:S01]  /*1c50*/  IABS R19, R3 ;  /* 0x0000000300137213 */ /* 0x000fe20000000000 */
[----:B------:R2:W-:Y:S02]  /*1c60*/  STL [R1+0x786c], R4 ;  /* 0x00786c0401007387 */ /* 0x0005e40000100800 */
[----:B------:R-:W-:Y:S02]  /*1c70*/  IMAD.MOV R6, RZ, RZ, -R6 ;  /* 0x000000ffff067224 */ /* 0x000fe400078e0a06 */
[----:B------:R3:W-:Y:S01]  /*1c80*/  STL [R1+0x7868], R3 ;  /* 0x0078680301007387 */ /* 0x0007e20000100800 */
[----:B------:R-:W-:-:S04]  /*1c90*/  IMAD.HI.U32 R7, R2, R19, RZ ;  /* 0x0000001302077227 */ /* 0x000fc800078e00ff */
[----:B-1----:R-:W-:-:S04]  /*1ca0*/  IMAD.HI.U32 R5, R2, R15, RZ ;  /* 0x0000000f02057227 */ /* 0x002fc800078e00ff */
[----:B--2---:R-:W-:-:S04]  /*1cb0*/  IMAD.HI.U32 R4, R2, R13, RZ ;  /* 0x0000000d02047227 */ /* 0x004fc800078e00ff */
[----:B---3--:R-:W-:-:S04]  /*1cc0*/  IMAD.HI.U32 R3, R2, R11, RZ ;  /* 0x0000000b02037227 */ /* 0x008fc800078e00ff */
[----:B------:R-:W-:Y:S02]  /*1cd0*/  IMAD.MOV R3, RZ, RZ, -R3 ;  /* 0x000000ffff037224 */ /* 0x000fe400078e0a03 */
[----:B------:R-:W-:Y:S02]  /*1ce0*/  IMAD.MOV R5, RZ, RZ, -R5 ;  /* 0x000000ffff057224 */ /* 0x000fe400078e0a05 */
[----:B------:R-:W-:Y:S02]  /*1cf0*/  IMAD.MOV R4, RZ, RZ, -R4 ;  /* 0x000000ffff047224 */ /* 0x000fe400078e0a04 */
[C---:B------:R-:W-:Y:S02]  /*1d00*/  IMAD R8, R0.reuse, R3, R11 ;  /* 0x0000000300087224 */ /* 0x040fe400078e020b */
[C---:B------:R-:W-:Y:S02]  /*1d10*/  IMAD R16, R0.reuse, R5, R15 ;  /* 0x0000000500107224 */ /* 0x040fe400078e020f */
[----:B------:R-:W-:Y:S01]  /*1d20*/  IMAD R3, R0, R4, R13 ;  /* 0x0000000400037224 */ /* 0x000fe200078e020d */
[----:B------:R1:W-:Y:S01]  /*1d30*/  STL [R1+0x270], R8 ;  /* 0x0002700801007387 */ /* 0x0003e20000100800 */
[----:B------:R-:W-:-:S02]  /*1d40*/  IMAD.MOV R7, RZ, RZ, -R7 ;  /* 0x000000ffff077224 */ /* 0x000fc400078e0a07 */
[----:B------:R-:W-:Y:S01]  /*1d50*/  IMAD R4, R0, R6, R17 ;  /* 0x0000000600047224 */ /* 0x000fe200078e0211 */
[----:B------:R-:W-:Y:S01]  /*1d60*/  STL [R1+0x7cc0], R16 ;  /* 0x007cc01001007387 */ /* 0x000fe20000100800 */
[C---:B------:R-:W-:Y:S02]  /*1d70*/  VIADD R6, R38.reuse, 0x2c ;  /* 0x0000002c26067836 */ /* 0x040fe40000000000 */
[C---:B------:R-:W-:Y:S01]  /*1d80*/  VIADD R5, R38.reuse, 0x2d ;  /* 0x0000002d26057836 */ /* 0x040fe20000000000 */
[----:B------:R2:W-:Y:S01]  /*1d90*/  STL [R1+0x26c], R3 ;  /* 0x00026c0301007387 */ /* 0x0005e20000100800 */
[C---:B------:R-:W-:Y:S01]  /*1da0*/  VIADD R10, R38.reuse, 0x44 ;  /* 0x00000044260a7836 */ /* 0x040fe20000000000 */
[----:B------:R-:W-:Y:S01]  /*1db0*/  IABS R13, R6 ;  /* 0x00000006000d7213 */ /* 0x000fe20000000000 */
[----:B-1----:R-:W-:Y:S01]  /*1dc0*/  VIADD R8, R38, 0x2b ;  /* 0x0000002b26087836 */ /* 0x002fe20000000000 */
[----:B------:R1:W-:Y:S01]  /*1dd0*/  STL [R1+0x264], R4 ;  /* 0x0002640401007387 */ /* 0x0003e20000100800 */
[----:B------:R-:W-:-:S03]  /*1de0*/  IABS R15, R5 ;  /* 0x00000005000f7213 */ /* 0x000fc60000000000 */
[----:B------:R-:W-:Y:S01]  /*1df0*/  IABS R11, R8 ;  /* 0x00000008000b7213 */ /* 0x000fe20000000000 */
[----:B--2---:R-:W-:Y:S02]  /*1e00*/  IMAD R3, R0, R7, R19 ;  /* 0x0000000700037224 */ /* 0x004fe400078e0213 */
        /* <DEDUP_REMOVED lines=161> */
[----:B------:R-:W-:-:S02]  /*2820*/  IMAD R8, R0, R4, R13 ;  /* 0x0000000400087224 */ /* 0x000fc400078e020d */
[----:B------:R-:W-:Y:S02]  /*2830*/  IMAD R4, R0, R5, R15 ;  /* 0x0000000500047224 */ /* 0x000fe400078e020f */
[----:B------:R-:W-:Y:S01]  /*2840*/  IMAD.HI.U32 R7, R2, R19, RZ ;  /* 0x0000001302077227 */ /* 0x000fe200078e00ff */
[----:B------:R2:W-:Y:S03]  /*2850*/  STL [R1+0x208], R8 ;  /* 0x0002080801007387 */ /* 0x0005e60000100800 */
[----:B------:R-:W-:Y:S01]  /*2860*/  VIADD R5, R38, 0x46 ;  /* 0x0000004626057836 */ /* 0x000fe20000000000 */
[----:B------:R3:W-:Y:S01]  /*2870*/  STL [R1+0x204], R4 ;  /* 0x0002040401007387 */ /* 0x0007e20000100800 */
[----:B-1----:R-:W-:Y:S02]  /*2880*/  IMAD R3, R0, R6, R17 ;  /* 0x0000000600037224 */ /* 0x002fe400078e0211 */
[----:B------:R-:W-:Y:S01]  /*2890*/  IMAD.MOV R7, RZ, RZ, -R7 ;  /* 0x000000ffff077224 */ /* 0x000fe200078e0a07 */
[----:B------:R-:W-:Y:S01]  /*28a0*/  IABS R15, R5 ;  /* 0x00000005000f7213 */ /* 0x000fe20000000000 */
[----:B--2---:R-:W-:Y:S01]  /*28b0*/  VIADD R8, R38, 0x45 ;  /* 0x0000004526087836 */ /* 0x004fe20000000000 */
[----:B------:R1:W-:Y:S01]  /*28c0*/  STL [R1+0x200], R3 ;  /* 0x0002000301007387 */ /* 0x0003e20000100800 */
[----:B------:R-:W-:-:S02]  /*28d0*/  IMAD R25, R0, R7, R19 ;  /* 0x0000000700197224 */ /* 0x000fc400078e0213 */
[----:B---3--:R-:W-:Y:S01]  /*28e0*/  VIADD R4, R38, 0x47 ;  /* 0x0000004726047836 */ /* 0x008fe20000000000 */
[----:B------:R2:W-:Y:S01]  /*28f0*/  STL [R1+0x7800], R10 ;  /* 0x0078000a01007387 */ /* 0x0005e20000100800 */
[----:B------:R-:W-:-:S03]  /*2900*/  IABS R13, R8 ;  /* 0x00000008000d7213 */ /* 0x000fc60000000000 */
[----:B------:R-:W-:Y:S01]  /*2910*/  STL [R1+0x77fc], R8 ;  /* 0x0077fc0801007387 */ /* 0x000fe20000100800 */
[----:B------:R-:W-:Y:S01]  /*2920*/  IABS R17, R4 ;  /* 0x0000000400117213 */ /* 0x000fe20000000000 */
[----:B-1----:R-:W-:Y:S02]  /*2930*/  VIADD R3, R38, 0x48 ;  /* 0x0000004826037836 */ /* 0x002fe40000000000 */
[----:B------:R1:W-:Y:S02]  /*2940*/  STL [R1+0x77f8], R5 ;  /* 0x0077f80501007387 */ /* 0x0003e40000100800 */
[----:B------:R-:W-:Y:S01]  /*2950*/  IMAD.HI.U32 R6, R2, R17, RZ ;  /* 0x0000001102067227 */ /* 0x000fe200078e00ff */
[----:B------:R-:W-:Y:S01]  /*2960*/  IABS R19, R3 ;  /* 0x0000000300137213 */ /* 0x000fe20000000000 */
[----:B------:R3:W-:Y:S02]  /*2970*/  STL [R1+0x77f4], R4 ;  /* 0x0077f40401007387 */ /* 0x0007e40000100800 */
[----:B--2---:R-:W-:-:S02]  /*2980*/  VIADD R10, R38, 0x4b ;  /* 0x0000004b260a7836 */ /* 0x004fc40000000000 */
[----:B------:R2:W-:Y:S01]  /*2990*/  STL [R1+0x77f0], R3 ;  /* 0x0077f00301007387 */ /* 0x0005e20000100800 */
[----:B------:R-:W-:-:S04]  /*29a0*/  IMAD.HI.U32 R7, R2, R19, RZ ;  /* 0x0000001302077227 */ /* 0x000fc800078e00ff */
[----:B-1----:R-:W-:-:S04]  /*29b0*/  IMAD.HI.U32 R5, R2, R15, RZ ;  /* 0x0000000f02057227 */ /* 0x002fc800078e00ff */
[----:B---3--:R-:W-:-:S04]  /*29c0*/  IMAD.HI.U32 R4, R2, R13, RZ ;  /* 0x0000000d02047227 */ /* 0x008fc800078e00ff */
[----:B--2---:R-:W-:-:S04]  /*29d0*/  IMAD.HI.U32 R3, R2, R11, RZ ;  /* 0x0000000b02037227 */ /* 0x004fc800078e00ff */
[----:B------:R-:W-:Y:S02]  /*29e0*/  IMAD.MOV R3, RZ, RZ, -R3 ;  /* 0x000000ffff037224 */ /* 0x000fe400078e0a03 */
[----:B------:R-:W-:Y:S02]  /*29f0*/  IMAD.MOV R4, RZ, RZ, -R4 ;  /* 0x000000ffff047224 */ /* 0x000fe400078e0a04 */
[C---:B------:R-:W-:Y:S02]  /*2a00*/  IMAD R8, R0.reuse, R3, R11 ;  /* 0x0000000300087224 */ /* 0x040fe400078e020b */
[----:B------:R-:W-:Y:S01]  /*2a10*/  IMAD R3, R0, R4, R13 ;  /* 0x0000000400037224 */ /* 0x000fe200078e020d */
[----:B------:R-:W-:Y:S01]  /*2a20*/  IABS R13, R12 ;  /* 0x0000000c000d7213 */ /* 0x000fe20000000000 */
[----:B------:R-:W-:Y:S01]  /*2a30*/  VIADD R11, R38, 0x49 ;  /* 0x00000049260b7836 */ /* 0x000fe20000000000 */
[----:B------:R1:W-:Y:S01]  /*2a40*/  STL [R1+0x1f8], R8 ;  /* 0x0001f80801007387 */ /* 0x0003e20000100800 */
[----:B------:R-:W-:-:S02]  /*2a50*/  IMAD.MOV R5, RZ, RZ, -R5 ;  /* 0x000000ffff057224 */ /* 0x000fc400078e0a05 */
[----:B------:R-:W-:Y:S01]  /*2a60*/  IMAD.MOV R6, RZ, RZ, -R6 ;  /* 0x000000ffff067224 */ /* 0x000fe200078e0a06 */
[----:B------:R2:W-:Y:S01]  /*2a70*/  STL [R1+0x1f4], R3 ;  /* 0x0001f40301007387 */ /* 0x0005e20000100800 */
[----:B------:R-:W-:Y:S02]  /*2a80*/  IMAD.MOV R7, RZ, RZ, -R7 ;  /* 0x000000ffff077224 */ /* 0x000fe400078e0a07 */
[C---:B------:R-:W-:Y:S01]  /*2a90*/  IMAD R24, R0.reuse, R5, R15 ;  /* 0x0000000500187224 */ /* 0x040fe200078e020f */
[----:B------:R3:W-:Y:S01]  /*2aa0*/  STL [R1+0x77ec], R11 ;  /* 0x0077ec0b01007387 */ /* 0x0007e20000100800 */
[----:B------:R-:W-:Y:S01]  /*2ab0*/  IMAD R20, R0, R6, R17 ;  /* 0x0000000600147224 */ /* 0x000fe200078e0211 */
[----:B------:R-:W-:Y:S01]  /*2ac0*/  IABS R15, R10 ;  /* 0x0000000a000f7213 */ /* 0x000fe20000000000 */
[----:B-1----:R-:W-:Y:S01]  /*2ad0*/  VIADD R8, R38, 0x4c ;  /* 0x0000004c26087836 */ /* 0x002fe20000000000 */
[----:B------:R-:W-:Y:S01]  /*2ae0*/  STL [R1+0x77e8], R12 ;  /* 0x0077e80c01007387 */ /* 0x000fe20000100800 */
[----:B------:R-:W-:-:S02]  /*2af0*/  IMAD R16, R0, R7, R19 ;  /* 0x0000000700107224 */ /* 0x000fc400078e0213 */
[----:B--2---:R-:W-:Y:S01]  /*2b00*/  VIADD R3, R38, 0x4d ;  /* 0x0000004d26037836 */ /* 0x004fe20000000000 */
[----:B------:R-:W-:Y:S01]  /*2b10*/  IABS R17, R8 ;  /* 0x0000000800117213 */ /* 0x000fe20000000000 */
[----:B------:R-:W-:Y:S01]  /*2b20*/  STL [R1+0x77e4], R10 ;  /* 0x0077e40a01007387 */ /* 0x000fe20000100800 */
[----:B---3--:R-:W-:Y:S01]  /*2b30*/  IABS R11, R11 ;  /* 0x0000000b000b7213 */ /* 0x008fe20000000000 */
[C---:B------:R-:W-:Y:S01]  /*2b40*/  IMAD.HI.U32 R4, R2.reuse, R13, RZ ;  /* 0x0000000d02047227 */ /* 0x040fe200078e00ff */
[----:B------:R-:W-:Y:S01]  /*2b50*/  IABS R19, R3 ;  /* 0x0000000300137213 */ /* 0x000fe20000000000 */
[----:B------:R-:W-:Y:S02]  /*2b60*/  STL [R1+0x77e0], R8 ;  /* 0x0077e00801007387 */ /* 0x000fe40000100800 */
[C---:B------:R-:W-:Y:S02]  /*2b70*/  IMAD.HI.U32 R5, R2.reuse, R15, RZ ;  /* 0x0000000f02057227 */ /* 0x040fe400078e00ff */
[----:B------:R1:W-:Y:S02]  /*2b80*/  STL [R1+0x77dc], R3 ;  /* 0x0077dc0301007387 */ /* 0x0003e40000100800 */
[----:B------:R-:W-:-:S04]  /*2b90*/  IMAD.HI.U32 R6, R2, R17, RZ ;  /* 0x0000001102067227 */ /* 0x000fc800078e00ff */
[----:B------:R-:W-:Y:S02]  /*2ba0*/  IMAD.MOV R4, RZ, RZ, -R4 ;  /* 0x000000ffff047224 */ /* 0x000fe400078e0a04 */
[----:B------:R-:W-:Y:S02]  /*2bb0*/  IMAD.MOV R5, RZ, RZ, -R5 ;  /* 0x000000ffff057224 */ /* 0x000fe400078e0a05 */
[----:B-1----:R-:W-:-:S04]  /*2bc0*/  IMAD.HI.U32 R3, R2, R11, RZ ;  /* 0x0000000b02037227 */ /* 0x002fc800078e00ff */
[----:B------:R-:W-:Y:S02]  /*2bd0*/  IMAD.MOV R3, RZ, RZ, -R3 ;  /* 0x000000ffff037224 */ /* 0x000fe400078e0a03 */
[----:B------:R-:W-:Y:S02]  /*2be0*/  IMAD.MOV R6, RZ, RZ, -R6 ;  /* 0x000000ffff067224 */ /* 0x000fe400078e0a06 */
[C---:B------:R-:W-:Y:S02]  /*2bf0*/  IMAD R8, R0.reuse, R4, R13 ;  /* 0x0000000400087224 */ /* 0x040fe400078e020d */
[C---:B------:R-:W-:Y:S02]  /*2c00*/  IMAD R31, R0.reuse, R3, R11 ;  /* 0x00000003001f7224 */ /* 0x040fe400078e020b */
[C---:B------:R-:W-:Y:S01]  /*2c10*/  IMAD R4, R0.reuse, R5, R15 ;  /* 0x0000000500047224 */ /* 0x040fe200078e020f */
[----:B------:R1:W-:Y:S01]  /*2c20*/  STL [R1+0x1e0], R8 ;  /* 0x0001e00801007387 */ /* 0x0003e20000100800 */
[----:B------:R-:W-:-:S02]  /*2c30*/  IMAD R3, R0, R6, R17 ;  /* 0x0000000600037224 */ /* 0x000fc400078e0211 */
[----:B------:R-:W-:Y:S01]  /*2c40*/  IMAD.HI.U32 R7, R2, R19, RZ ;  /* 0x0000001302077227 */ /* 0x000fe200078e00ff */
[----:B------:R2:W-:Y:S03]  /*2c50*/  STL [R1+0x1dc], R4 ;  /* 0x0001dc0401007387 */ /* 0x0005e60000100800 */
[C---:B------:R-:W-:Y:S01]  /*2c60*/  VIADD R10, R38.reuse, 0x4e ;  /* 0x0000004e260a7836 */ /* 0x040fe20000000000 */
[----:B------:R3:W-:Y:S01]  /*2c70*/  STL [R1+0x1d8], R3 ;  /* 0x0001d80301007387 */ /* 0x0007e20000100800 */
[C---:B------:R-:W-:Y:S02]  /*2c80*/  VIADD R5, R38.reuse, 0x50 ;  /* 0x0000005026057836 */ /* 0x040fe40000000000 */
[C---:B-1----:R-:W-:Y:S01]  /*2c90*/  VIADD R8, R38.reuse, 0x4f ;  /* 0x0000004f26087836 */ /* 0x042fe20000000000 */
[----:B------:R-:W-:Y:S01]  /*2ca0*/  STL [R1+0x77d8], R10 ;  /* 0x0077d80a01007387 */ /* 0x000fe20000100800 */
[----:B------:R-:W-:Y:S01]  /*2cb0*/  IMAD.MOV R7, RZ, RZ, -R7 ;  /* 0x000000ffff077224 */ /* 0x000fe200078e0a07 */
[----:B------:R-:W-:Y:S01]  /*2cc0*/  IABS R11, R10 ;  /* 0x0000000a000b7213 */ /* 0x000fe20000000000 */
[C---:B--2---:R-:W-:Y:S01]  /*2cd0*/  VIADD R4, R38.reuse, 0x51 ;  /* 0x0000005126047836 */ /* 0x044fe20000000000 */
[----:B------:R-:W-:Y:S01]  /*2ce0*/  STL [R1+0x77d4], R8 ;  /* 0x0077d40801007387 */ /* 0x000fe20000100800 */
[----:B------:R-:W-:Y:S01]  /*2cf0*/  IABS R13, R8 ;  /* 0x00000008000d7213 */ /* 0x000fe20000000000 */
[----:B---3--:R-:W-:Y:S01]  /*2d00*/  VIADD R3, R38, 0x52 ;  /* 0x0000005226037836 */ /* 0x008fe20000000000 */
[----:B------:R-:W-:Y:S01]  /*2d10*/  IABS R15, R5 ;  /* 0x00000005000f7213 */ /* 0x000fe20000000000 */
[----:B------:R1:W-:Y:S01]  /*2d20*/  STL [R1+0x77d0], R5 ;  /* 0x0077d00501007387 */ /* 0x0003e20000100800 */
[----:B------:R-:W-:Y:S01]  /*2d30*/  IMAD R26, R0, R7, R19 ;  /* 0x00000007001a7224 */ /* 0x000fe200078e0213 */
[----:B------:R-:W-:-:S02]  /*2d40*/  IABS R17, R4 ;  /* 0x0000000400117213 */ /* 0x000fc40000000000 */
[----:B------:R2:W-:Y:S01]  /*2d50*/  STL [R1+0x77cc], R4 ;  /* 0x0077cc0401007387 */ /* 0x0005e20000100800 */
[----:B------:R-:W-:Y:S02]  /*2d60*/  IABS R19, R3 ;  /* 0x0000000300137213 */ /* 0x000fe40000000000 */
[C---:B------:R-:W-:Y:S01]  /*2d70*/  IMAD.HI.U32 R6, R2.reuse, R17, RZ ;  /* 0x0000001102067227 */ /* 0x040fe200078e00ff */
[----:B------:R3:W-:Y:S03]  /*2d80*/  STL [R1+0x77c8], R3 ;  /* 0x0077c80301007387 */ /* 0x0007e60000100800 */
[----:B-1----:R-:W-:-:S04]  /*2d90*/  IMAD.HI.U32 R5, R2, R15, RZ ;  /* 0x0000000f02057227 */ /* 0x002fc800078e00ff */
[----:B--2---:R-:W-:-:S04]  /*2da0*/  IMAD.HI.U32 R4, R2, R13, RZ ;  /* 0x0000000d02047227 */ /* 0x004fc800078e00ff */
[----:B---3--:R-:W-:-:S04]  /*2db0*/  IMAD.HI.U32 R3, R2, R11, RZ ;  /* 0x0000000b02037227 */ /* 0x008fc800078e00ff */
        /* <DEDUP_REMOVED lines=215> */
[----:B------:R-:W-:Y:S02]  /*3b30*/  IMAD.MOV R6, RZ, RZ, -R6 ;  /* 0x000000ffff067224 */ /* 0x000fe400078e0a06 */
[C---:B------:R-:W-:Y:S01]  /*3b40*/  IMAD R3, R0.reuse, R4, R13 ;  /* 0x0000000400037224 */ /* 0x040fe200078e020d */
[----:B------:R1:W-:Y:S01]  /*3b50*/  STL [R1+0x158], R8 ;  /* 0x0001580801007387 */ /* 0x0003e20000100800 */
[----:B------:R-:W-:Y:S02]  /*3b60*/  IMAD.MOV R7, RZ, RZ, -R7 ;  /* 0x000000ffff077224 */ /* 0x000fe400078e0a07 */
[C---:B------:R-:W-:Y:S01]  /*3b70*/  IMAD R5, R0.reuse, R5, R15 ;  /* 0x0000000500057224 */ /* 0x040fe200078e020f */
[----:B------:R2:W-:Y:S01]  /*3b80*/  STL [R1+0x154], R3 ;  /* 0x0001540301007387 */ /* 0x0005e20000100800 */
[----:B------:R-:W-:-:S02]  /*3b90*/  IMAD R4, R0, R6, R17 ;  /* 0x0000000600047224 */ /* 0x000fc400078e0211 */
[C---:B------:R-:W-:Y:S01]  /*3ba0*/  VIADD R6, R38.reuse, 0x72 ;  /* 0x0000007226067836 */ /* 0x040fe20000000000 */
[----:B------:R3:W-:Y:S01]  /*3bb0*/  STL [R1+0x150], R5 ;  /* 0x0001500501007387 */ /* 0x0007e20000100800 */
[C---:B------:R-:W-:Y:S02]  /*3bc0*/  VIADD R17, R38.reuse, 0x83 ;  /* 0x0000008326117836 */ /* 0x040fe40000000000 */
[----:B-1----:R-:W-:Y:S01]  /*3bd0*/  VIADD R8, R38, 0x71 ;  /* 0x0000007126087836 */ /* 0x002fe20000000000 */
[----:B------:R1:W-:Y:S01]  /*3be0*/  STL [R1+0x14c], R4 ;  /* 0x00014c0401007387 */ /* 0x0003e20000100800 */
[----:B------:R-:W-:Y:S01]  /*3bf0*/  IABS R11, R6 ;  /* 0x00000006000b7213 */ /* 0x000fe20000000000 */
[----:B--2---:R-:W-:Y:S02]  /*3c00*/  IMAD R3, R0, R7, R19 ;  /* 0x0000000700037224 */ /* 0x004fe400078e0213 */
[----:B------:R-:W-:Y:S01]  /*3c10*/  IABS R13, R8 ;  /* 0x00000008000d7213 */ /* 0x000fe20000000000 */
[----:B------:R-:W-:-:S02]  /*3c20*/  VIADD R19, R38, 0x82 ;  /* 0x0000008226137836 */ /* 0x000fc40000000000 */
[C---:B---3--:R-:W-:Y:S01]  /*3c30*/  VIADD R5, R38.reuse, 0x73 ;  /* 0x0000007326057836 */ /* 0x048fe20000000000 */
[----:B------:R2:W-:Y:S01]  /*3c40*/  STL [R1+0x148], R3 ;  /* 0x0001480301007387 */ /* 0x0005e20000100800 */
[----:B-1----:R-:W-:-:S03]  /*3c50*/  VIADD R4, R38, 0x74 ;  /* 0x0000007426047836 */ /* 0x002fc60000000000 */
[----:B------:R1:W-:Y:S01]  /*3c60*/  STL [R1+0x774c], R8 ;  /* 0x00774c0801007387 */ /* 0x0003e20000100800 */
[----:B------:R-:W-:-:S03]  /*3c70*/  IABS R7, R5 ;  /* 0x0000000500077213 */ /* 0x000fc60000000000 */
[----:B------:R3:W-:Y:S01]  /*3c80*/  STL [R1+0x7748], R6 ;  /* 0x0077480601007387 */ /* 0x0007e20000100800 */
[----:B--2---:R-:W-:-:S03]  /*3c90*/  VIADD R3, R38, 0x75 ;  /* 0x0000007526037836 */ /* 0x004fc60000000000 */
[----:B------:R2:W-:Y:S01]  /*3ca0*/  STL [R1+0x7744], R5 ;  /* 0x0077440501007387 */ /* 0x0005e20000100800 */
[----:B-1----:R-:W-:-:S03]  /*3cb0*/  IMAD.HI.U32 R8, R2, R7, RZ ;  /* 0x0000000702087227 */ /* 0x002fc600078e00ff */
[----:B------:R1:W-:Y:S01]  /*3cc0*/  STL [R1+0x7740], R4 ;  /* 0x0077400401007387 */ /* 0x0003e20000100800 */
[----:B---3--:R-:W-:-:S03]  /*3cd0*/  IMAD.HI.U32 R6, R2, R11, RZ ;  /* 0x0000000b02067227 */ /* 0x008fc600078e00ff */
[----:B------:R3:W-:Y:S01]  /*3ce0*/  STL [R1+0x773c], R3 ;  /* 0x00773c0301007387 */ /* 0x0007e20000100800 */
[----:B--2---:R-:W-:Y:S01]  /*3cf0*/  IABS R5, R4 ;  /* 0x0000000400057213 */ /* 0x004fe20000000000 */
[----:B------:R-:W-:Y:S02]  /*3d00*/  IMAD.MOV R6, RZ, RZ, -R6 ;  /* 0x000000ffff067224 */ /* 0x000fe400078e0a06 */
[----:B------:R-:W-:Y:S02]  /*3d10*/  IMAD.MOV R8, RZ, RZ, -R8 ;  /* 0x000000ffff087224 */ /* 0x000fe400078e0a08 */
[----:B-1----:R-:W-:Y:S01]  /*3d20*/  IMAD.HI.U32 R4, R2, R13, RZ ;  /* 0x0000000d02047227 */ /* 0x002fe200078e00ff */
[----:B---3--:R-:W-:-:S03]  /*3d30*/  IABS R3, R3 ;  /* 0x0000000300037213 */ /* 0x008fc60000000000 */
[----:B------:R-:W-:Y:S02]  /*3d40*/  IMAD.MOV R4, RZ, RZ, -R4 ;  /* 0x000000ffff047224 */ /* 0x000fe400078e0a04 */
[----:B------:R-:W-:-:S04]  /*3d50*/  IMAD.HI.U32 R10, R2, R5, RZ ;  /* 0x00000005020a7227 */ /* 0x000fc800078e00ff */
[----:B------:R-:W-:-:S04]  /*3d60*/  IMAD.HI.U32 R12, R2, R3, RZ ;  /* 0x00000003020c7227 */ /* 0x000fc800078e00ff */
[C---:B------:R-:W-:Y:S02]  /*3d70*/  IMAD R4, R0.reuse, R4, R13 ;  /* 0x0000000400047224 */ /* 0x040fe400078e020d */
[----:B------:R-:W-:Y:S02]  /*3d80*/  IMAD.MOV R10, RZ, RZ, -R10 ;  /* 0x000000ffff0a7224 */ /* 0x000fe400078e0a0a */
[----:B------:R-:W-:Y:S01]  /*3d90*/  IMAD.MOV R12, RZ, RZ, -R12 ;  /* 0x000000ffff0c7224 */ /* 0x000fe200078e0a0c */
[----:B------:R1:W-:Y:S01]  /*3da0*/  STL [R1+0x144], R4 ;  /* 0x0001440401007387 */ /* 0x0003e20000100800 */
[C---:B------:R-:W-:Y:S02]  /*3db0*/  IMAD R11, R0.reuse, R6, R11 ;  /* 0x00000006000b7224 */ /* 0x040fe400078e020b */
[C---:B------:R-:W-:Y:S02]  /*3dc0*/  IMAD R6, R0.reuse, R8, R7 ;  /* 0x0000000800067224 */ /* 0x040fe400078e0207 */
[----:B------:R-:W-:Y:S01]  /*3dd0*/  IMAD R3, R0, R12, R3 ;  /* 0x0000000c00037224 */ /* 0x000fe200078e0203 */
[----:B------:R-:W-:Y:S01]  /*3de0*/  STL [R1+0x140], R11 ;  /* 0x0001400b01007387 */ /* 0x000fe20000100800 */
[----:B------:R-:W-:-:S02]  /*3df0*/  VIADD R8, R38, 0x76 ;  /* 0x0000007626087836 */ /* 0x000fc40000000000 */
[----:B------:R-:W-:Y:S01]  /*3e00*/  VIADD R7, R38, 0x77 ;  /* 0x0000007726077836 */ /* 0x000fe20000000000 */
[----:B------:R2:W-:Y:S01]  /*3e10*/  STL [R1+0x13c], R6 ;  /* 0x00013c0601007387 */ /* 0x0005e20000100800 */
[----:B-1----:R-:W-:Y:S01]  /*3e20*/  IMAD R4, R0, R10, R5 ;  /* 0x0000000a00047224 */ /* 0x002fe200078e0205 */
[----:B------:R-:W-:Y:S01]  /*3e30*/  IABS R12, R8 ;  /* 0x00000008000c7213 */ /* 0x000fe20000000000 */
[----:B------:R-:W-:Y:S01]  /*3e40*/  VIADD R5, R38, 0x79 ;  /* 0x0000007926057836 */ /* 0x000fe20000000000 */
[----:B------:R-:W-:Y:S02]  /*3e50*/  IABS R10, R7 ;  /* 0x00000007000a7213 */ /* 0x000fe40000000000 */
[----:B------:R1:W-:Y:S01]  /*3e60*/  STL [R1+0x138], R4 ;  /* 0x0001380401007387 */ /* 0x0003e20000100800 */
[----:B------:R-:W-:-:S03]  /*3e70*/  IMAD.HI.U32 R13, R2, R12, RZ ;  /* 0x0000000c020d7227 */ /* 0x000fc600078e00ff */
[----:B------:R3:W-:Y:S01]  /*3e80*/  STL [R1+0x134], R3 ;  /* 0x0001340301007387 */ /* 0x0007e20000100800 */
[----:B--2---:R-:W-:Y:S02]  /*3e90*/  VIADD R6, R38, 0x78 ;  /* 0x0000007826067836 */ /* 0x004fe40000000000 */
[----:B------:R-:W-:Y:S01]  /*3ea0*/  IMAD.HI.U32 R11, R2, R10, RZ ;  /* 0x0000000a020b7227 */ /* 0x000fe200078e00ff */
[----:B------:R-:W-:Y:S03]  /*3eb0*/  STL [R1+0x7738], R8 ;  /* 0x0077380801007387 */ /* 0x000fe60000100800 */
[----:B------:R-:W-:Y:S01]  /*3ec0*/  IMAD.MOV R13, RZ, RZ, -R13 ;  /* 0x000000ffff0d7224 */ /* 0x000fe200078e0a0d */
[----:B------:R2:W-:Y:S01]  /*3ed0*/  STL [R1+0x7734], R7 ;  /* 0x0077340701007387 */ /* 0x0005e20000100800 */
[----:B------:R-:W-:Y:S02]  /*3ee0*/  IMAD.MOV R11, RZ, RZ, -R11 ;  /* 0x000000ffff0b7224 */ /* 0x000fe400078e0a0b */
[----:B-1----:R-:W-:Y:S01]  /*3ef0*/  VIADD R4, R38, 0x7a ;  /* 0x0000007a26047836 */ /* 0x002fe20000000000 */
[----:B------:R-:W-:Y:S01]  /*3f00*/  STL [R1+0x7730], R6 ;  /* 0x0077300601007387 */ /* 0x000fe20000100800 */
[----:B------:R-:W-:-:S02]  /*3f10*/  IMAD R12, R0, R13, R12 ;  /* 0x0000000d000c7224 */ /* 0x000fc400078e020c */
[----:B------:R-:W-:Y:S01]  /*3f20*/  IMAD R10, R0, R11, R10 ;  /* 0x0000000b000a7224 */ /* 0x000fe200078e020a */
[----:B------:R1:W-:Y:S01]  /*3f30*/  STL [R1+0x772c], R5 ;  /* 0x00772c0501007387 */ /* 0x0003e20000100800 */
[----:B---3--:R-:W-:Y:S01]  /*3f40*/  IABS R3, R4 ;  /* 0x0000000400037213 */ /* 0x008fe20000000000 */
[----:B------:R-:W-:Y:S01]  /*3f50*/  VIADD R11, R38, 0x7e ;  /* 0x0000007e260b7836 */ /* 0x000fe20000000000 */
[----:B--2---:R-:W-:Y:S01]  /*3f60*/  IABS R7, R6 ;  /* 0x0000000600077213 */ /* 0x004fe20000000000 */
[----:B------:R2:W-:Y:S04]  /*3f70*/  STL [R1+0x7728], R4 ;  /* 0x0077280401007387 */ /* 0x0005e80000100800 */
[----:B------:R-:W-:Y:S01]  /*3f80*/  IMAD.HI.U32 R8, R2, R7, RZ ;  /* 0x0000000702087227 */ /* 0x000fe200078e00ff */
[----:B------:R3:W-:Y:S01]  /*3f90*/  STL [R1+0x130], R12 ;  /* 0x0001300c01007387 */ /* 0x0007e20000100800 */
[----:B-1----:R-:W-:-:S02]  /*3fa0*/  IABS R5, R5 ;  /* 0x0000000500057213 */ /* 0x002fc40000000000 */
[----:B------:R-:W-:Y:S01]  /*3fb0*/  IMAD.MOV R8, RZ, RZ, -R8 ;  /* 0x000000ffff087224 */ /* 0x000fe200078e0a08 */
[----:B------:R1:W-:Y:S01]  /*3fc0*/  STL [R1+0x12c], R10 ;  /* 0x00012c0a01007387 */ /* 0x0003e20000100800 */
[----:B--2---:R-:W-:-:S04]  /*3fd0*/  IMAD.HI.U32 R4, R2, R3, RZ ;  /* 0x0000000302047227 */ /* 0x004fc800078e00ff */
[----:B------:R-:W-:-:S04]  /*3fe0*/  IMAD.HI.U32 R6, R2, R5, RZ ;  /* 0x0000000502067227 */ /* 0x000fc800078e00ff */
[----:B------:R-:W-:Y:S02]  /*3ff0*/  IMAD.MOV R6, RZ, RZ, -R6 ;  /* 0x000000ffff067224 */ /* 0x000fe400078e0a06 */
[C---:B------:R-:W-:Y:S02]  /*4000*/  IMAD R7, R0.reuse, R8, R7 ;  /* 0x0000000800077224 */ /* 0x040fe400078e0207 */
[----:B------:R-:W-:Y:S02]  /*4010*/  IMAD R5, R0, R6, R5 ;  /* 0x0000000600057224 */ /* 0x000fe400078e0205 */
[C---:B---3--:R-:W-:Y:S01]  /*4020*/  VIADD R12, R38.reuse, 0x7b ;  /* 0x0000007b260c7836 */ /* 0x048fe20000000000 */
[----:B------:R2:W-:Y:S01]  /*4030*/  STL [R1+0x128], R7 ;  /* 0x0001280701007387 */ /* 0x0005e20000100800 */
[C---:B-1----:R-:W-:Y:S02]  /*4040*/  VIADD R10, R38.reuse, 0x7c ;  /* 0x0000007c260a7836 */ /* 0x042fe40000000000 */
[----:B------:R-:W-:Y:S01]  /*4050*/  IMAD.MOV R4, RZ, RZ, -R4 ;  /* 0x000000ffff047224 */ /* 0x000fe200078e0a04 */
[----:B------:R1:W-:Y:S01]  /*4060*/  STL [R1+0x124], R5 ;  /* 0x0001240501007387 */ /* 0x0003e20000100800 */
[----:B------:R-:W-:-:S02]  /*4070*/  VIADD R8, R38, 0x7f ;  /* 0x0000007f26087836 */ /* 0x000fc40000000000 */
[----:B------:R-:W-:Y:S01]  /*4080*/  IMAD R32, R0, R4, R3 ;  /* 0x0000000400207224 */ /* 0x000fe200078e0203 */
[----:B------:R3:W-:Y:S01]  /*4090*/  STL [R1+0x7724], R12 ;  /* 0x0077240c01007387 */ /* 0x0007e20000100800 */
[----:B--2---:R-:W-:Y:S01]  /*40a0*/  VIADD R7, R38, 0x7d ;  /* 0x0000007d26077836 */ /* 0x004fe20000000000 */
[----:B------:R-:W-:Y:S02]  /*40b0*/  IABS R3, R8 ;  /* 0x0000000800037213 */ /* 0x000fe40000000000 */
[----:B------:R2:W-:Y:S01]  /*40c0*/  STL [R1+0x7720], R10 ;  /* 0x0077200a01007387 */ /* 0x0005e20000100800 */
[----:B-1----:R-:W-:-:S03]  /*40d0*/  IABS R5, R11 ;  /* 0x0000000b00057213 */ /* 0x002fc60000000000 */
[----:B------:R1:W-:Y:S01]  /*40e0*/  STL [R1+0x771c], R7 ;  /* 0x00771c0701007387 */ /* 0x0003e20000100800 */
[C---:B------:R-:W-:Y:S01]  /*40f0*/  IMAD.HI.U32 R4, R2.reuse, R3, RZ ;  /* 0x0000000302047227 */ /* 0x040fe200078e00ff */
[----:B---3--:R-:W-:Y:S02]  /*4100*/  IABS R12, R12 ;  /* 0x0000000c000c7213 */ /* 0x008fe40000000000 */
[----:B------:R3:W-:Y:S01]  /*4110*/  STL [R1+0x7718], R11 ;  /* 0x0077180b01007387 */ /* 0x0007e20000100800 */
[C---:B------:R-:W-:Y:S01]  /*4120*/  IMAD.HI.U32 R6, R2.reuse, R5, RZ ;  /* 0x0000000502067227 */ /* 0x040fe200078e00ff */
[----:B--2---:R-:W-:Y:S02]  /*4130*/  IABS R10, R10 ;  /* 0x0000000a000a7213 */ /* 0x004fe40000000000 */
[----:B------:R2:W-:Y:S01]  /*4140*/  STL [R1+0x7714], R8 ;  /* 0x0077140801007387 */ /* 0x0005e20000100800 */
[----:B------:R-:W-:Y:S01]  /*4150*/  IMAD.HI.U32 R13, R2, R12, RZ ;  /* 0x0000000c020d7227 */ /* 0x000fe200078e00ff */
[----:B-1----:R-:W-:-:S03]  /*4160*/  IABS R7, R7 ;  /* 0x0000000700077213 */ /* 0x002fc60000000000 */
[----:B------:R-:W-:Y:S02]  /*4170*/  IMAD.MOV R13, RZ, RZ, -R13 ;  /* 0x000000ffff0d7224 */ /* 0x000fe400078e0a0d */
[----:B---3--:R-:W-:-:S04]  /*4180*/  IMAD.HI.U32 R11, R2, R10, RZ ;  /* 0x0000000a020b7227 */ /* 0x008fc800078e00ff */
[----:B------:R-:W-:Y:S02]  /*4190*/  IMAD.MOV R11, RZ, RZ, -R11 ;  /* 0x000000ffff0b7224 */ /* 0x000fe400078e0a0b */
[----:B--2---:R-:W-:-:S04]  /*41a0*/  IMAD.HI.U32 R8, R2, R7, RZ ;  /* 0x0000000702087227 */ /* 0x004fc800078e00ff */
[C---:B------:R-:W-:Y:S02]  /*41b0*/  IMAD R12, R0.reuse, R13, R12 ;  /* 0x0000000d000c7224 */ /* 0x040fe400078e020c */
[----:B------:R-:W-:Y:S02]  /*41c0*/  IMAD R10, R0, R11, R10 ;  /* 0x0000000b000a7224 */ /* 0x000fe400078e020a */
[----:B------:R-:W-:Y:S01]  /*41d0*/  IMAD.MOV R8, RZ, RZ, -R8 ;  /* 0x000000ffff087224 */ /* 0x000fe200078e0a08 */
[----:B------:R1:W-:Y:S01]  /*41e0*/  STL [R1+0x11c], R12 ;  /* 0x00011c0c01007387 */ /* 0x0003e20000100800 */
[----:B------:R-:W-:Y:S02]  /*41f0*/  IMAD.MOV R6, RZ, RZ, -R6 ;  /* 0x000000ffff067224 */ /* 0x000fe400078e0a06 */
[----:B------:R-:W-:Y:S01]  /*4200*/  IMAD.MOV R4, RZ, RZ, -R4 ;  /* 0x000000ffff047224 */ /* 0x000fe200078e0a04 */
[----:B------:R2:W-:Y:S01]  /*4210*/  STL [R1+0x118], R10 ;  /* 0x0001180a01007387 */ /* 0x0005e20000100800 */
[----:B------:R-:W-:-:S02]  /*4220*/  VIADD R13, R38, 0x84 ;  /* 0x00000084260d7836 */ /* 0x000fc40000000000 */
[C---:B------:R-:W-:Y:S01]  /*4230*/  IMAD R34, R0.reuse, R8, R7 ;  /* 0x0000000800227224 */ /* 0x040fe200078e0207 */
[----:B------:R-:W-:Y:S01]  /*4240*/  IABS R7, R19 ;  /* 0x0000001300077213 */ /* 0x000fe20000000000 */
[C---:B------:R-:W-:Y:S01]  /*4250*/  IMAD R15, R0.reuse, R6, R5 ;  /* 0x00000006000f7224 */ /* 0x040fe200078e0205 */
[----:B------:R-:W-:Y:S01]  /*4260*/  IABS R5, R17 ;  /* 0x0000001100057213 */ /* 0x000fe20000000000 */
[----:B------:R-:W-:Y:S01]  /*4270*/  IMAD R28, R0, R4, R3 ;  /* 0x00000004001c7224 */ /* 0x000fe200078e0203 */
[----:B------:R-:W-:Y:S01]  /*4280*/  IABS R3, R13 ;  /* 0x0000000d00037213 */ /* 0x000fe20000000000 */
[----:B-1----:R-:W-:Y:S01]  /*4290*/  VIADD R12, R38, 0x80 ;  /* 0x00000080260c7836 */ /* 0x002fe20000000000 */
[----:B--2---:R-:W-:Y:S01]  /*42a0*/  IABS R10, R21 ;  /* 0x00000015000a7213 */ /* 0x004fe20000000000 */
[----:B------:R-:W-:-:S03]  /*42b0*/  IMAD.HI.U32 R8, R2, R7, RZ ;  /* 0x0000000702087227 */ /* 0x000fc600078e00ff */
[----:B------:R1:W-:Y:S01]  /*42c0*/  STL [R1+0x7710], R12 ;  /* 0x0077100c01007387 */ /* 0x0003e20000100800 */
[----:B------:R-:W-:-:S03]  /*42d0*/  IMAD.HI.U32 R11, R2, R10, RZ ;  /* 0x0000000a020b7227 */ /* 0x000fc600078e00ff */
[----:B------:R-:W-:Y:S01]  /*42e0*/  STL [R1+0x770c], R21 ;  /* 0x00770c1501007387 */ /* 0x000fe20000100800 */
[----:B------:R-:W-:-:S03]  /*42f0*/  IMAD.HI.U32 R6, R2, R5, RZ ;  /* 0x0000000502067227 */ /* 0x000fc600078e00ff */
[----:B------:R-:W-:Y:S01]  /*4300*/  STL [R1+0x7708], R19 ;  /* 0x0077081301007387 */ /* 0x000fe20000100800 */
[----:B------:R-:W-:Y:S01]  /*4310*/  IMAD.MOV R11, RZ, RZ, -R11 ;  /* 0x000000ffff0b7224 */ /* 0x000fe200078e0a0b */
[----:B-1----:R-:W-:Y:S01]  /*4320*/  IABS R12, R12 ;  /* 0x0000000c000c7213 */ /* 0x002fe20000000000 */
[----:B------:R-:W-:Y:S01]  /*4330*/  IMAD.HI.U32 R4, R2, R3, RZ ;  /* 0x0000000302047227 */ /* 0x000fe200078e00ff */
[----:B------:R-:W-:Y:S03]  /*4340*/  STL [R1+0x7704], R17 ;  /* 0x0077041101007387 */ /* 0x000fe60000100800 */
[----:B------:R-:W-:Y:S01]  /*4350*/  IMAD.MOV R8, RZ, RZ, -R8 ;  /* 0x000000ffff087224 */ /* 0x000fe200078e0a08 */
[----:B------:R1:W-:Y:S01]  /*4360*/  STL [R1+0x7700], R13 ;  /* 0x0077000d01007387 */ /* 0x0003e20000100800 */
[----:B------:R-:W-:Y:S02]  /*4370*/  IMAD.MOV R6, RZ, RZ, -R6 ;  /* 0x000000ffff067224 */ /* 0x000fe400078e0a06 */
[----:B------:R-:W-:-:S02]  /*4380*/  IMAD R10, R0, R11, R10 ;  /* 0x0000000b000a7224 */ /* 0x000fc400078e020a */
[----:B------:R-:W-:Y:S02]  /*4390*/  IMAD.MOV R4, RZ, RZ, -R4 ;  /* 0x000000ffff047224 */ /* 0x000fe400078e0a04 */
[C---:B------:R-:W-:Y:S01]  /*43a0*/  IMAD R7, R0.reuse, R8, R7 ;  /* 0x0000000800077224 */ /* 0x040fe200078e0207 */
[----:B------:R2:W-:Y:S01]  /*43b0*/  STL [R1+0x104], R10 ;  /* 0x0001040a01007387 */ /* 0x0005e20000100800 */
[----:B------:R-:W-:Y:S02]  /*43c0*/  IMAD R5, R0, R6, R5 ;  /* 0x0000000600057224 */ /* 0x000fe400078e0205 */
[----:B-1----:R-:W-:Y:S01]  /*43d0*/  IMAD.HI.U32 R13, R2, R12, RZ ;  /* 0x0000000c020d7227 */ /* 0x002fe200078e00ff */
[----:B------:R1:W-:Y:S03]  /*43e0*/  STL [R1+0x100], R7 ;  /* 0x0001000701007387 */ /* 0x0003e60000100800 */
[----:B------:R-:W-:Y:S01]  /*43f0*/  IMAD R3, R0, R4, R3 ;  /* 0x0000000400037224 */ /* 0x000fe200078e0203 */
[----:B------:R3:W-:Y:S01]  /*4400*/  STL [R1+0xfc], R5 ;  /* 0x0000fc0501007387 */ /* 0x0007e20000100800 */
[----:B------:R-:W-:-:S02]  /*4410*/  IMAD.MOV R13, RZ, RZ, -R13 ;  /* 0x000000ffff0d7224 */ /* 0x000fc400078e0a0d */
[C---:B--2---:R-:W-:Y:S01]  /*4420*/  VIADD R10, R38.reuse, 0x85 ;  /* 0x00000085260a7836 */ /* 0x044fe20000000000 */
[----:B------:R-:W-:Y:S01]  /*4430*/  STL [R1+0xf8], R3 ;  /* 0x0000f80301007387 */ /* 0x000fe20000100800 */
[C---:B------:R-:W-:Y:S02]  /*4440*/  VIADD R8, R38.reuse, 0x86 ;  /* 0x0000008626087836 */ /* 0x040fe40000000000 */
[----:B-1----:R-:W-:Y:S01]  /*4450*/  VIADD R7, R38, 0x87 ;  /* 0x0000008726077836 */ /* 0x002fe20000000000 */
[----:B------:R1:W-:Y:S01]  /*4460*/  STL [R1+0x76fc], R10 ;  /* 0x0076fc0a01007387 */ /* 0x0003e20000100800 */
[----:B------:R-:W-:Y:S01]  /*4470*/  IMAD R27, R0, R13, R12 ;  /* 0x0000000d001b7224 */ /* 0x000fe200078e020c */
[----:B------:R-:W-:Y:S01]  /*4480*/  IABS R12, R10 ;  /* 0x0000000a000c7213 */ /* 0x000fe20000000000 */
[C---:B---3--:R-:W-:Y:S01]  /*4490*/  VIADD R5, R38.reuse, 0x88 ;  /* 0x0000008826057836 */ /* 0x048fe20000000000 */
[----:B------:R-:W-:Y:S01]  /*44a0*/  STL [R1+0x76f8], R8 ;  /* 0x0076f80801007387 */ /* 0x000fe20000100800 */
[----:B------:R-:W-:-:S02]  /*44b0*/  VIADD R6, R38, 0x89 ;  /* 0x0000008926067836 */ /* 0x000fc40000000000 */
[C---:B------:R-:W-:Y:S01]  /*44c0*/  IMAD.HI.U32 R13, R2.reuse, R12, RZ ;  /* 0x0000000c020d7227 */ /* 0x040fe200078e00ff */
[----:B------:R2:W-:Y:S01]  /*44d0*/  STL [R1+0x76f4], R7 ;  /* 0x0076f40701007387 */ /* 0x0005e20000100800 */
[----:B-1----:R-:W-:Y:S02]  /*44e0*/  IABS R10, R8 ;  /* 0x00000008000a7213 */ /* 0x002fe40000000000 */
[----:B------:R-:W-:Y:S01]  /*44f0*/  IMAD.MOV R13, RZ, RZ, -R13 ;  /* 0x000000ffff0d7224 */ /* 0x000fe200078e0a0d */
[----:B------:R1:W-:Y:S01]  /*4500*/  STL [R1+0x76f0], R5 ;  /* 0x0076f00501007387 */ /* 0x0003e20000100800 */
[----:B------:R-:W-:Y:S01]  /*4510*/  IABS R3, R6 ;  /* 0x0000000600037213 */ /* 0x000fe20000000000 */
[----:B------:R-:W-:Y:S02]  /*4520*/  IMAD.HI.U32 R11, R2, R10, RZ ;  /* 0x0000000a020b7227 */ /* 0x000fe400078e00ff */
[----:B------:R3:W-:Y:S01]  /*4530*/  STL [R1+0x76ec], R6 ;  /* 0x0076ec0601007387 */ /* 0x0007e20000100800 */
[----:B--2---:R-:W-:Y:S01]  /*4540*/  IABS R7, R7 ;  /* 0x0000000700077213 */ /* 0x004fe20000000000 */
[----:B------:R-:W-:-:S02]  /*4550*/  IMAD.MOV R11, RZ, RZ, -R11 ;  /* 0x000000ffff0b7224 */ /* 0x000fc400078e0a0b */
[----:B------:R-:W-:Y:S01]  /*4560*/  IMAD.HI.U32 R4, R2, R3, RZ ;  /* 0x0000000302047227 */ /* 0x000fe200078e00ff */
[----:B-1----:R-:W-:-:S03]  /*4570*/  IABS R5, R5 ;  /* 0x0000000500057213 */ /* 0x002fc60000000000 */
[----:B------:R-:W-:-:S04]  /*4580*/  IMAD.HI.U32 R8, R2, R7, RZ ;  /* 0x0000000702087227 */ /* 0x000fc800078e00ff */
[----:B---3--:R-:W-:-:S04]  /*4590*/  IMAD.HI.U32 R6, R2, R5, RZ ;  /* 0x0000000502067227 */ /* 0x008fc800078e00ff */
[----:B------:R-:W-:Y:S02]  /*45a0*/  IMAD.MOV R8, RZ, RZ, -R8 ;  /* 0x000000ffff087224 */ /* 0x000fe400078e0a08 */
[C---:B------:R-:W-:Y:S02]  /*45b0*/  IMAD R12, R0.reuse, R13, R12 ;  /* 0x0000000d000c7224 */ /* 0x040fe400078e020c */
[----:B------:R-:W-:Y:S02]  /*45c0*/  IMAD.MOV R6, RZ, RZ, -R6 ;  /* 0x000000ffff067224 */ /* 0x000fe400078e0a06 */
[C---:B------:R-:W-:Y:S01]  /*45d0*/  IMAD R10, R0.reuse, R11, R10 ;  /* 0x0000000b000a7224 */ /* 0x040fe200078e020a */
[----:B------:R-:W-:Y:S01]  /*45e0*/  STL [R1+0xf4], R12 ;  /* 0x0000f40c01007387 */ /* 0x000fe20000100800 */
[----:B------:R-:W-:Y:S02]  /*45f0*/  IMAD.MOV R4, RZ, RZ, -R4 ;  /* 0x000000ffff047224 */ /* 0x000fe400078e0a04 */
[C---:B------:R-:W-:Y:S01]  /*4600*/  IMAD R7, R0.reuse, R8, R7 ;  /* 0x0000000800077224 */ /* 0x040fe200078e0207 */
[----:B------:R1:W-:Y:S01]  /*4610*/  STL [R1+0xf0], R10 ;  /* 0x0000f00a01007387 */ /* 0x0003e20000100800 */
[----:B------:R-:W-:-:S02]  /*4620*/  IMAD R5, R0, R6, R5 ;  /* 0x0000000600057224 */ /* 0x000fc400078e0205 */
[----:B------:R-:W-:Y:S01]  /*4630*/  IMAD R3, R0, R4, R3 ;  /* 0x0000000400037224 */ /* 0x000fe200078e0203 */
[----:B------:R2:W-:Y:S01]  /*4640*/  STL [R1+0xec], R7 ;  /* 0x0000ec0701007387 */ /* 0x0005e20000100800 */
[C---:B------:R-:W-:Y:S02]  /*4650*/  VIADD R8, R38.reuse, 0x8b ;  /* 0x0000008b26087836 */ /* 0x040fe40000000000 */
[C---:B------:R-:W-:Y:S01]  /*4660*/  VIADD R6, R38.reuse, 0x8e ;  /* 0x0000008e26067836 */ /* 0x040fe20000000000 */
[----:B------:R3:W-:Y:S01]  /*4670*/  STL [R1+0xe8], R5 ;  /* 0x0000e80501007387 */ /* 0x0007e20000100800 */
[----:B-1----:R-:W-:-:S03]  /*4680*/  VIADD R10, R38, 0x8a ;  /* 0x0000008a260a7836 */ /* 0x002fc60000000000 */
[----:B------:R1:W-:Y:S01]  /*4690*/  STL [R1+0xe4], R3 ;  /* 0x0000e40301007387 */ /* 0x0003e20000100800 */
[C---:B--2---:R-:W-:Y:S01]  /*46a0*/  VIADD R7, R38.reuse, 0x8c ;  /* 0x0000008c26077836 */ /* 0x044fe20000000000 */
[----:B------:R-:W-:Y:S02]  /*46b0*/  IABS R12, R10 ;  /* 0x0000000a000c7213 */ /* 0x000fe40000000000 */
[----:B------:R2:W-:Y:S01]  /*46c0*/  STL [R1+0x76e8], R10 ;  /* 0x0076e80a01007387 */ /* 0x0005e20000100800 */
[----:B---3--:R-:W-:-:S03]  /*46d0*/  VIADD R5, R38, 0x8d ;  /* 0x0000008d26057836 */ /* 0x008fc60000000000 */
[----:B------:R-:W-:Y:S01]  /*46e0*/  STL [R1+0x76e4], R8 ;  /* 0x0076e40801007387 */ /* 0x000fe20000100800 */
[C---:B------:R-:W-:Y:S01]  /*46f0*/  IMAD.HI.U32 R13, R2.reuse, R12, RZ ;  /* 0x0000000c020d7227 */ /* 0x040fe200078e00ff */
[----:B-1----:R-:W-:Y:S02]  /*4700*/  IABS R3, R6 ;  /* 0x0000000600037213 */ /* 0x002fe40000000000 */
[----:B------:R1:W-:Y:S01]  /*4710*/  STL [R1+0x76e0], R7 ;  /* 0x0076e00701007387 */ /* 0x0003e20000100800 */
[----:B------:R-:W-:Y:S01]  /*4720*/  IMAD.MOV R13, RZ, RZ, -R13 ;  /* 0x000000ffff0d7224 */ /* 0x000fe200078e0a0d */
[----:B--2---:R-:W-:Y:S01]  /*4730*/  IABS R10, R8 ;  /* 0x00000008000a7213 */ /* 0x004fe20000000000 */
[C---:B------:R-:W-:Y:S01]  /*4740*/  IMAD.HI.U32 R4, R2.reuse, R3, RZ ;  /* 0x0000000302047227 */ /* 0x040fe200078e00ff */
[----:B------:R2:W-:Y:S03]  /*4750*/  STL [R1+0x76dc], R5 ;  /* 0x0076dc0501007387 */ /* 0x0005e60000100800 */
[----:B------:R-:W-:Y:S01]  /*4760*/  IMAD.HI.U32 R11, R2, R10, RZ ;  /* 0x0000000a020b7227 */ /* 0x000fe200078e00ff */
[----:B------:R3:W-:Y:S01]  /*4770*/  STL [R1+0x76d8], R6 ;  /* 0x0076d80601007387 */ /* 0x0007e20000100800 */
[----:B-1----:R-:W-:-:S02]  /*4780*/  IABS R7, R7 ;  /* 0x0000000700077213 */ /* 0x002fc40000000000 */
[----:B------:R-:W-:Y:S02]  /*4790*/  IMAD.MOV R11, RZ, RZ, -R11 ;  /* 0x000000ffff0b7224 */ /* 0x000fe400078e0a0b */
[----:B------:R-:W-:Y:S01]  /*47a0*/  IMAD R12, R0, R13, R12 ;  /* 0x0000000d000c7224 */ /* 0x000fe200078e020c */
[----:B--2---:R-:W-:Y:S01]  /*47b0*/  IABS R5, R5 ;  /* 0x0000000500057213 */ /* 0x004fe20000000000 */
[----:B------:R-:W-:-:S03]  /*47c0*/  IMAD.HI.U32 R8, R2, R7, RZ ;  /* 0x0000000702087227 */ /* 0x000fc600078e00ff */
[----:B------:R-:W-:Y:S01]  /*47d0*/  STL [R1+0xe0], R12 ;  /* 0x0000e00c01007387 */ /* 0x000fe20000100800 */
[----:B---3--:R-:W-:-:S04]  /*47e0*/  IMAD.HI.U32 R6, R2, R5, RZ ;  /* 0x0000000502067227 */ /* 0x008fc800078e00ff */
[----:B------:R-:W-:Y:S02]  /*47f0*/  IMAD.MOV R8, RZ, RZ, -R8 ;  /* 0x000000ffff087224 */ /* 0x000fe400078e0a08 */
[----:B------:R-:W-:Y:S02]  /*4800*/  IMAD.MOV R6, RZ, RZ, -R6 ;  /* 0x000000ffff067224 */ /* 0x000fe400078e0a06 */
[C---:B------:R-:W-:Y:S02]  /*4810*/  IMAD R10, R0.reuse, R11, R10 ;  /* 0x0000000b000a7224 */ /* 0x040fe400078e020a */
        /* <DEDUP_REMOVED lines=275> */
[----:B------:R1:W-:Y:S01]  /*5950*/  STL [R1+0x34], R12 ;  /* 0x0000340c01007387 */ /* 0x0003e20000100800 */
[----:B------:R-:W-:Y:S02]  /*5960*/  IMAD.MOV R8, RZ, RZ, -R8 ;  /* 0x000000ffff087224 */ /* 0x000fe400078e0a08 */
[C---:B------:R-:W-:Y:S02]  /*5970*/  IMAD R10, R0.reuse, R11, R10 ;  /* 0x0000000b000a7224 */ /* 0x040fe400078e020a */
[----:B------:R-:W-:Y:S02]  /*5980*/  IMAD R7, R0, R8, R7 ;  /* 0x0000000800077224 */ /* 0x000fe400078e0207 */
[----:B---3--:R-:W-:Y:S01]  /*5990*/  IMAD.HI.U32 R6, R2, R5, RZ ;  /* 0x0000000502067227 */ /* 0x008fe200078e00ff */
[----:B------:R-:W-:Y:S03]  /*59a0*/  STL [R1+0x30], R10 ;  /* 0x0000300a01007387 */ /* 0x000fe60000100800 */
[----:B------:R-:W-:Y:S01]  /*59b0*/  IMAD.MOV R6, RZ, RZ, -R6 ;  /* 0x000000ffff067224 */ /* 0x000fe200078e0a06 */
[----:B------:R2:W-:Y:S01]  /*59c0*/  STL [R1+0x2c], R7 ;  /* 0x00002c0701007387 */ /* 0x0005e20000100800 */
[----:B------:R-:W-:-:S02]  /*59d0*/  IMAD.MOV R4, RZ, RZ, -R4 ;  /* 0x000000ffff047224 */ /* 0x000fc400078e0a04 */
[----:B------:R-:W-:Y:S02]  /*59e0*/  IMAD R5, R0, R6, R5 ;  /* 0x0000000600057224 */ /* 0x000fe400078e0205 */
[C---:B------:R-:W-:Y:S02]  /*59f0*/  VIADD R11, R38.reuse, 0xb7 ;  /* 0x000000b7260b7836 */ /* 0x040fe40000000000 */
[C---:B-1----:R-:W-:Y:S01]  /*5a00*/  VIADD R12, R38.reuse, 0xb9 ;  /* 0x000000b9260c7836 */ /* 0x042fe20000000000 */
[----:B------:R-:W-:Y:S01]  /*5a10*/  STL [R1+0x28], R5 ;  /* 0x0000280501007387 */ /* 0x000fe20000100800 */
[C---:B------:R-:W-:Y:S02]  /*5a20*/  VIADD R8, R38.reuse, 0xb8 ;  /* 0x000000b826087836 */ /* 0x040fe40000000000 */
[C---:B--2---:R-:W-:Y:S01]  /*5a30*/  VIADD R7, R38.reuse, 0xbb ;  /* 0x000000bb26077836 */ /* 0x044fe20000000000 */
[----:B------:R1:W-:Y:S01]  /*5a40*/  STL [R1+0x7634], R11 ;  /* 0x0076340b01007387 */ /* 0x0003e20000100800 */
[----:B------:R-:W-:Y:S01]  /*5a50*/  VIADD R10, R38, 0xba ;  /* 0x000000ba260a7836 */ /* 0x000fe20000000000 */
[----:B------:R-:W-:Y:S01]  /*5a60*/  IABS R6, R12 ;  /* 0x0000000c00067213 */ /* 0x000fe20000000000 */
[----:B------:R-:W-:Y:S01]  /*5a70*/  IMAD R19, R0, R4, R3 ;  /* 0x0000000400137224 */ /* 0x000fe200078e0203 */
[----:B------:R-:W-:Y:S01]  /*5a80*/  IABS R250, R7 ;  /* 0x0000000700fa7213 */ /* 0x000fe20000000000 */
[----:B------:R2:W-:Y:S01]  /*5a90*/  STL [R1+0x7630], R8 ;  /* 0x0076300801007387 */ /* 0x0005e20000100800 */
[----:B------:R-:W-:Y:S01]  /*5aa0*/  IABS R4, R10 ;  /* 0x0000000a00047213 */ /* 0x000fe20000000000 */
[----:B------:R-:W-:-:S02]  /*5ab0*/  VIADD R13, R38, 0xbf ;  /* 0x000000bf260d7836 */ /* 0x000fc40000000000 */
[C---:B------:R-:W-:Y:S01]  /*5ac0*/  IMAD.HI.U32 R3, R2.reuse, R250, RZ ;  /* 0x000000fa02037227 */ /* 0x040fe200078e00ff */
[----:B------:R3:W-:Y:S01]  /*5ad0*/  STL [R1+0x762c], R12 ;  /* 0x00762c0c01007387 */ /* 0x0007e20000100800 */
[----:B-1----:R-:W-:Y:S02]  /*5ae0*/  IABS R11, R11 ;  /* 0x0000000b000b7213 */ /* 0x002fe40000000000 */
[----:B------:R-:W-:Y:S01]  /*5af0*/  IMAD.MOV R3, RZ, RZ, -R3 ;  /* 0x000000ffff037224 */ /* 0x000fe200078e0a03 */
[----:B------:R-:W-:Y:S01]  /*5b00*/  STL [R1+0x7628], R10 ;  /* 0x0076280a01007387 */ /* 0x000fe20000100800 */
[----:B------:R-:W-:Y:S01]  /*5b10*/  IMAD.HI.U32 R5, R2, R4, RZ ;  /* 0x0000000402057227 */ /* 0x000fe200078e00ff */
[----:B------:R-:W-:Y:S02]  /*5b20*/  IABS R246, R13 ;  /* 0x0000000d00f67213 */ /* 0x000fe40000000000 */
[----:B------:R1:W-:Y:S01]  /*5b30*/  STL [R1+0x7624], R7 ;  /* 0x0076240701007387 */ /* 0x0003e20000100800 */
[----:B------:R-:W-:Y:S01]  /*5b40*/  IMAD R250, R0, R3, R250 ;  /* 0x0000000300fa7224 */ /* 0x000fe200078e02fa */
[----:B--2---:R-:W-:Y:S01]  /*5b50*/  IABS R8, R8 ;  /* 0x0000000800087213 */ /* 0x004fe20000000000 */
[----:B------:R-:W-:-:S02]  /*5b60*/  VIADD R3, R38, 0xc0 ;  /* 0x000000c026037836 */ /* 0x000fc40000000000 */
[----:B------:R-:W-:Y:S01]  /*5b70*/  IMAD.MOV R5, RZ, RZ, -R5 ;  /* 0x000000ffff057224 */ /* 0x000fe200078e0a05 */
[----:B------:R-:W-:Y:S01]  /*5b80*/  STL [R1+0x7c8c], R250 ;  /* 0x007c8cfa01007387 */ /* 0x000fe20000100800 */
[C---:B---3--:R-:W-:Y:S01]  /*5b90*/  IMAD.HI.U32 R12, R2.reuse, R11, RZ ;  /* 0x0000000b020c7227 */ /* 0x048fe200078e00ff */
[----:B------:R-:W-:Y:S02]  /*5ba0*/  IABS R245, R3 ;  /* 0x0000000300f57213 */ /* 0x000fe40000000000 */
[----:B------:R-:W-:Y:S01]  /*5bb0*/  STL [R1+0x7620], R37 ;  /* 0x0076202501007387 */ /* 0x000fe20000100800 */
[----:B-1----:R-:W-:-:S03]  /*5bc0*/  IMAD.HI.U32 R7, R2, R6, RZ ;  /* 0x0000000602077227 */ /* 0x002fc600078e00ff */
[----:B------:R-:W-:Y:S01]  /*5bd0*/  STL [R1+0x761c], R36 ;  /* 0x00761c2401007387 */ /* 0x000fe20000100800 */
[----:B------:R-:W-:Y:S02]  /*5be0*/  IMAD.MOV R7, RZ, RZ, -R7 ;  /* 0x000000ffff077224 */ /* 0x000fe400078e0a07 */
[C---:B------:R-:W-:Y:S01]  /*5bf0*/  IMAD R21, R0.reuse, R5, R4 ;  /* 0x0000000500157224 */ /* 0x040fe200078e0204 */
[----:B------:R-:W-:Y:S01]  /*5c00*/  STL [R1+0x7618], R35 ;  /* 0x0076182301007387 */ /* 0x000fe20000100800 */
[----:B------:R-:W-:Y:S02]  /*5c10*/  IMAD R29, R0, R7, R6 ;  /* 0x00000007001d7224 */ /* 0x000fe400078e0206 */
[C---:B------:R-:W-:Y:S01]  /*5c20*/  IMAD.HI.U32 R7, R2.reuse, R249, RZ ;  /* 0x000000f902077227 */ /* 0x040fe200078e00ff */
[----:B------:R-:W-:Y:S03]  /*5c30*/  STL [R1+0x7614], R13 ;  /* 0x0076140d01007387 */ /* 0x000fe60000100800 */
[C---:B------:R-:W-:Y:S01]  /*5c40*/  IMAD.HI.U32 R6, R2.reuse, R248, RZ ;  /* 0x000000f802067227 */ /* 0x040fe200078e00ff */
[----:B------:R1:W-:Y:S03]  /*5c50*/  STL [R1+0x7610], R3 ;  /* 0x0076100301007387 */ /* 0x0003e60000100800 */
[----:B------:R-:W-:-:S04]  /*5c60*/  IMAD.HI.U32 R5, R2, R247, RZ ;  /* 0x000000f702057227 */ /* 0x000fc800078e00ff */
[----:B------:R-:W-:-:S04]  /*5c70*/  IMAD.HI.U32 R4, R2, R246, RZ ;  /* 0x000000f602047227 */ /* 0x000fc800078e00ff */
[----:B-1----:R-:W-:-:S04]  /*5c80*/  IMAD.HI.U32 R3, R2, R245, RZ ;  /* 0x000000f502037227 */ /* 0x002fc800078e00ff */
[----:B------:R-:W-:Y:S02]  /*5c90*/  IMAD.MOV R7, RZ, RZ, -R7 ;  /* 0x000000ffff077224 */ /* 0x000fe400078e0a07 */
[----:B------:R-:W-:Y:S02]  /*5ca0*/  IMAD.MOV R6, RZ, RZ, -R6 ;  /* 0x000000ffff067224 */ /* 0x000fe400078e0a06 */
[----:B------:R-:W-:Y:S02]  /*5cb0*/  IMAD.MOV R5, RZ, RZ, -R5 ;  /* 0x000000ffff057224 */ /* 0x000fe400078e0a05 */
[----:B------:R-:W-:Y:S02]  /*5cc0*/  IMAD.MOV R4, RZ, RZ, -R4 ;  /* 0x000000ffff047224 */ /* 0x000fe400078e0a04 */
[----:B------:R-:W-:Y:S02]  /*5cd0*/  IMAD.MOV R3, RZ, RZ, -R3 ;  /* 0x000000ffff037224 */ /* 0x000fe400078e0a03 */
[----:B------:R-:W-:-:S02]  /*5ce0*/  IMAD R249, R0, R7, R249 ;  /* 0x0000000700f97224 */ /* 0x000fc400078e02f9 */
[C---:B------:R-:W-:Y:S02]  /*5cf0*/  IMAD R248, R0.reuse, R6, R248 ;  /* 0x0000000600f87224 */ /* 0x040fe400078e02f8 */
[C---:B------:R-:W-:Y:S01]  /*5d00*/  IMAD R247, R0.reuse, R5, R247 ;  /* 0x0000000500f77224 */ /* 0x040fe200078e02f7 */
[----:B------:R-:W-:Y:S01]  /*5d10*/  STL [R1+0x7c90], R249 ;  /* 0x007c90f901007387 */ /* 0x000fe20000100800 */
[C---:B------:R-:W-:Y:S02]  /*5d20*/  IMAD R246, R0.reuse, R4, R246 ;  /* 0x0000000400f67224 */ /* 0x040fe400078e02f6 */
[----:B------:R-:W-:Y:S01]  /*5d30*/  IMAD R245, R0, R3, R245 ;  /* 0x0000000300f57224 */ /* 0x000fe200078e02f5 */
[----:B------:R-:W-:Y:S01]  /*5d40*/  STL [R1+0x7c94], R248 ;  /* 0x007c94f801007387 */ /* 0x000fe20000100800 */
[----:B------:R-:W-:-:S03]  /*5d50*/  IMAD.HI.U32 R10, R2, R8, RZ ;  /* 0x00000008020a7227 */ /* 0x000fc600078e00ff */
[----:B------:R-:W-:Y:S01]  /*5d60*/  STL [R1+0x7c98], R247 ;  /* 0x007c98f701007387 */ /* 0x000fe20000100800 */
[----:B------:R-:W-:Y:S02]  /*5d70*/  IMAD.MOV R12, RZ, RZ, -R12 ;  /* 0x000000ffff0c7224 */ /* 0x000fe400078e0a0c */
[----:B------:R-:W-:Y:S01]  /*5d80*/  IMAD.MOV R10, RZ, RZ, -R10 ;  /* 0x000000ffff0a7224 */ /* 0x000fe200078e0a0a */
[----:B------:R-:W-:Y:S01]  /*5d90*/  STL [R1+0x7c9c], R246 ;  /* 0x007c9cf601007387 */ /* 0x000fe20000100800 */
[C---:B------:R-:W-:Y:S02]  /*5da0*/  IMAD R17, R0.reuse, R12, R11 ;  /* 0x0000000c00117224 */ /* 0x040fe400078e020b */
[----:B------:R-:W-:Y:S01]  /*5db0*/  IMAD R33, R0, R10, R8 ;  /* 0x0000000a00217224 */ /* 0x000fe200078e0208 */
[----:B------:R1:W-:Y:S04]  /*5dc0*/  STL [R1+0x7ca0], R245 ;  /* 0x007ca0f501007387 */ /* 0x0003e80000100800 */
[----:B-1----:R-:W2:Y:S01]  /*5dd0*/  LDL R245, [R1+0x2bb8] ;  /* 0x002bb80001f57983 */ /* 0x002ea20000100800 */
[----:B------:R-:W-:-:S02]  /*5de0*/  IMAD.MOV.U32 R249, RZ, RZ, R19 ;  /* 0x000000fffff97224 */ /* 0x000fc400078e0013 */
[----:B------:R-:W-:Y:S02]  /*5df0*/  IMAD.MOV.U32 R19, RZ, RZ, R31 ;  /* 0x000000ffff137224 */ /* 0x000fe400078e001f */
[----:B------:R-:W-:Y:S02]  /*5e00*/  IMAD.MOV.U32 R250, RZ, RZ, R34 ;  /* 0x000000fffffa7224 */ /* 0x000fe400078e0022 */
[----:B------:R-:W-:Y:S02]  /*5e10*/  IMAD.MOV.U32 R248, RZ, RZ, R33 ;  /* 0x000000fffff87224 */ /* 0x000fe400078e0021 */
[----:B------:R-:W-:Y:S02]  /*5e20*/  IMAD.MOV.U32 R247, RZ, RZ, R32 ;  /* 0x000000fffff77224 */ /* 0x000fe400078e0020 */
[----:B------:R-:W-:Y:S02]  /*5e30*/  IMAD.MOV.U32 R246, RZ, RZ, R27 ;  /* 0x000000fffff67224 */ /* 0x000fe400078e001b */
[----:B--2---:R-:W-:-:S02]  /*5e40*/  VIADD R13, R245, 0xc1 ;  /* 0x000000c1f50d7836 */ /* 0x004fc40000000000 */
[C---:B------:R-:W-:Y:S02]  /*5e50*/  VIADD R12, R245.reuse, 0xc2 ;  /* 0x000000c2f50c7836 */ /* 0x040fe40000000000 */
[C---:B------:R-:W-:Y:S01]  /*5e60*/  VIADD R11, R245.reuse, 0xc3 ;  /* 0x000000c3f50b7836 */ /* 0x040fe20000000000 */
[----:B------:R-:W-:Y:S01]  /*5e70*/  IABS R243, R13 ;  /* 0x0000000d00f37213 */ /* 0x000fe20000000000 */
[C---:B------:R-:W-:Y:S01]  /*5e80*/  VIADD R10, R245.reuse, 0xc4 ;  /* 0x000000c4f50a7836 */ /* 0x040fe20000000000 */
[----:B------:R-:W-:Y:S01]  /*5e90*/  IABS R242, R12 ;  /* 0x0000000c00f27213 */ /* 0x000fe20000000000 */
[----:B------:R-:W-:Y:S01]  /*5ea0*/  VIADD R8, R245, 0xc5 ;  /* 0x000000c5f5087836 */ /* 0x000fe20000000000 */
[----:B------:R-:W-:Y:S01]  /*5eb0*/  IABS R241, R11 ;  /* 0x0000000b00f17213 */ /* 0x000fe20000000000 */
[C---:B------:R-:W-:Y:S01]  /*5ec0*/  IMAD.HI.U32 R7, R2.reuse, R243, RZ ;  /* 0x000000f302077227 */ /* 0x040fe200078e00ff */
[----:B------:R-:W-:Y:S01]  /*5ed0*/  IABS R240, R10 ;  /* 0x0000000a00f07213 */ /* 0x000fe20000000000 */
[----:B------:R1:W-:Y:S01]  /*5ee0*/  STL [R1+0x760c], R13 ;  /* 0x00760c0d01007387 */ /* 0x0003e20000100800 */
[----:B------:R-:W-:Y:S01]  /*5ef0*/  IABS R239, R8 ;  /* 0x0000000800ef7213 */ /* 0x000fe20000000000 */
[----:B------:R-:W-:-:S02]  /*5f00*/  IMAD.HI.U32 R6, R2, R242, RZ ;  /* 0x000000f202067227 */ /* 0x000fc400078e00ff */
[----:B------:R2:W-:Y:S02]  /*5f10*/  STL [R1+0x7608], R12 ;  /* 0x0076080c01007387 */ /* 0x0005e40000100800 */
[C---:B------:R-:W-:Y:S02]  /*5f20*/  IMAD.HI.U32 R5, R2.reuse, R241, RZ ;  /* 0x000000f102057227 */ /* 0x040fe400078e00ff */
[----:B------:R-:W-:Y:S02]  /*5f30*/  STL [R1+0x7604], R11 ;  /* 0x0076040b01007387 */ /* 0x000fe40000100800 */
[----:B------:R-:W-:Y:S02]  /*5f40*/  IMAD.HI.U32 R4, R2, R240, RZ ;  /* 0x000000f002047227 */ /* 0x000fe400078e00ff */
[----:B------:R-:W-:Y:S02]  /*5f50*/  STL [R1+0x7600], R10 ;  /* 0x0076000a01007387 */ /* 0x000fe40000100800 */
[----:B-1----:R-:W-:-:S02]  /*5f60*/  VIADD R13, R245, 0xc6 ;  /* 0x000000c6f50d7836 */ /* 0x002fc40000000000 */
[----:B------:R-:W-:Y:S01]  /*5f70*/  IMAD.HI.U32 R3, R2, R239, RZ ;  /* 0x000000ef02037227 */ /* 0x000fe200078e00ff */
[----:B------:R1:W-:Y:S02]  /*5f80*/  STL [R1+0x75fc], R8 ;  /* 0x0075fc0801007387 */ /* 0x0003e40000100800 */
[----:B------:R-:W-:Y:S01]  /*5f90*/  IABS R238, R13 ;  /* 0x0000000d00ee7213 */ /* 0x000fe20000000000 */
[----:B------:R-:W-:Y:S02]  /*5fa0*/  IMAD.MOV R7, RZ, RZ, -R7 ;  /* 0x000000ffff077224 */ /* 0x000fe400078e0a07 */
[----:B------:R-:W-:Y:S02]  /*5fb0*/  IMAD.MOV R6, RZ, RZ, -R6 ;  /* 0x000000ffff067224 */ /* 0x000fe400078e0a06 */
[----:B------:R-:W-:Y:S02]  /*5fc0*/  IMAD.MOV R5, RZ, RZ, -R5 ;  /* 0x000000ffff057224 */ /* 0x000fe400078e0a05 */
[----:B------:R-:W-:-:S02]  /*5fd0*/  IMAD.MOV R4, RZ, RZ, -R4 ;  /* 0x000000ffff047224 */ /* 0x000fc400078e0a04 */
[----:B------:R-:W-:Y:S02]  /*5fe0*/  IMAD.MOV R3, RZ, RZ, -R3 ;  /* 0x000000ffff037224 */ /* 0x000fe400078e0a03 */
[C---:B------:R-:W-:Y:S02]  /*5ff0*/  IMAD R243, R0.reuse, R7, R243 ;  /* 0x0000000700f37224 */ /* 0x040fe400078e02f3 */
        /* <DEDUP_REMOVED lines=8> */
[C---:B--2---:R-:W-:Y:S02]  /*6080*/  VIADD R12, R245.reuse, 0xc7 ;  /* 0x000000c7f50c7836 */ /* 0x044fe40000000000 */
[C---:B-1----:R-:W-:Y:S01]  /*6090*/  VIADD R8, R245.reuse, 0xca ;  /* 0x000000caf5087836 */ /* 0x042fe20000000000 */
[----:B------:R-:W-:Y:S01]  /*60a0*/  STL [R1+0x7cb0], R240 ;  /* 0x007cb0f001007387 */ /* 0x000fe20000100800 */
[C---:B------:R-:W-:Y:S01]  /*60b0*/  VIADD R11, R245.reuse, 0xc8 ;  /* 0x000000c8f50b7836 */ /* 0x040fe20000000000 */
[----:B------:R-:W-:Y:S01]  /*60c0*/  IABS R237, R12 ;  /* 0x0000000c00ed7213 */ /* 0x000fe20000000000 */
[----:B------:R-:W-:Y:S01]  /*60d0*/  VIADD R10, R245, 0xc9 ;  /* 0x000000c9f50a7836 */ /* 0x000fe20000000000 */
[----:B------:R-:W-:Y:S01]  /*60e0*/  STL [R1+0x7cb4], R239 ;  /* 0x007cb4ef01007387 */ /* 0x000fe20000100800 */
[----:B------:R-:W-:Y:S01]  /*60f0*/  IMAD.MOV R7, RZ, RZ, -R7 ;  /* 0x000000ffff077224 */ /* 0x000fe200078e0a07 */
[----:B------:R-:W-:Y:S01]  /*6100*/  IABS R234, R8 ;  /* 0x0000000800ea7213 */ /* 0x000fe20000000000 */
[----:B------:R-:W-:Y:S01]  /*6110*/  IMAD.HI.U32 R6, R2, R237, RZ ;  /* 0x000000ed02067227 */ /* 0x000fe200078e00ff */
[----:B------:R1:W-:Y:S01]  /*6120*/  STL [R1+0x75f8], R13 ;  /* 0x0075f80d01007387 */ /* 0x0003e20000100800 */
[----:B------:R-:W-:-:S02]  /*6130*/  IABS R236, R11 ;  /* 0x0000000b00ec7213 */ /* 0x000fc40000000000 */
[----:B------:R-:W-:Y:S01]  /*6140*/  IMAD R238, R0, R7, R238 ;  /* 0x0000000700ee7224 */ /* 0x000fe200078e02ee */
[----:B------:R2:W-:Y:S01]  /*6150*/  STL [R1+0x75f4], R12 ;  /* 0x0075f40c01007387 */ /* 0x0005e20000100800 */
[----:B------:R-:W-:Y:S01]  /*6160*/  IABS R235, R10 ;  /* 0x0000000a00eb7213 */ /* 0x000fe20000000000 */
[----:B------:R-:W-:Y:S02]  /*6170*/  IMAD.HI.U32 R3, R2, R234, RZ ;  /* 0x000000ea02037227 */ /* 0x000fe400078e00ff */
[----:B------:R3:W-:Y:S02]  /*6180*/  STL [R1+0x75f0], R11 ;  /* 0x0075f00b01007387 */ /* 0x0007e40000100800 */
[----:B-1----:R-:W-:Y:S02]  /*6190*/  VIADD R13, R245, 0xcb ;  /* 0x000000cbf50d7836 */ /* 0x002fe40000000000 */
[----:B------:R1:W-:Y:S01]  /*61a0*/  STL [R1+0x75ec], R10 ;  /* 0x0075ec0a01007387 */ /* 0x0003e20000100800 */
[----:B------:R-:W-:-:S02]  /*61b0*/  IMAD.MOV R3, RZ, RZ, -R3 ;  /* 0x000000ffff037224 */ /* 0x000fc400078e0a03 */
[C---:B--2---:R-:W-:Y:S01]  /*61c0*/  VIADD R12, R245.reuse, 0xcc ;  /* 0x000000ccf50c7836 */ /* 0x044fe20000000000 */
[----:B------:R2:W-:Y:S01]  /*61d0*/  STL [R1+0x75e8], R8 ;  /* 0x0075e80801007387 */ /* 0x0005e20000100800 */
[----:B------:R-:W-:Y:S01]  /*61e0*/  IMAD.HI.U32 R4, R2, R235, RZ ;  /* 0x000000eb02047227 */ /* 0x000fe200078e00ff */
[----:B------:R-:W-:Y:S02]  /*61f0*/  IABS R233, R13 ;  /* 0x0000000d00e97213 */ /* 0x000fe40000000000 */
[----:B------:R-:W-:Y:S01]  /*6200*/  STL [R1+0x7cb8], R238 ;  /* 0x007cb8ee01007387 */ /* 0x000fe20000100800 */
[C---:B---3--:R-:W-:Y:S01]  /*6210*/  VIADD R11, R245.reuse, 0xcd ;  /* 0x000000cdf50b7836 */ /* 0x048fe20000000000 */
[----:B------:R-:W-:Y:S01]  /*6220*/  IABS R232, R12 ;  /* 0x0000000c00e87213 */ /* 0x000fe20000000000 */
[C---:B-1----:R-:W-:Y:S01]  /*6230*/  VIADD R10, R245.reuse, 0xce ;  /* 0x000000cef50a7836 */ /* 0x042fe20000000000 */
[----:B------:R1:W-:Y:S01]  /*6240*/  STL [R1+0x75e4], R13 ;  /* 0x0075e40d01007387 */ /* 0x0003e20000100800 */
[----:B------:R-:W-:Y:S01]  /*6250*/  IMAD R234, R0, R3, R234 ;  /* 0x0000000300ea7224 */ /* 0x000fe200078e02ea */
[----:B------:R-:W-:Y:S01]  /*6260*/  IABS R231, R11 ;  /* 0x0000000b00e77213 */ /* 0x000fe20000000000 */
[----:B--2---:R-:W-:Y:S01]  /*6270*/  VIADD R8, R245, 0xcf ;  /* 0x000000cff5087836 */ /* 0x004fe20000000000 */
[----:B------:R2:W-:Y:S01]  /*6280*/  STL [R1+0x75e0], R12 ;  /* 0x0075e00c01007387 */ /* 0x0005e20000100800 */
[----:B------:R-:W-:Y:S01]  /*6290*/  IMAD.HI.U32 R5, R2, R236, RZ ;  /* 0x000000ec02057227 */ /* 0x000fe200078e00ff */
[----:B------:R-:W-:-:S02]  /*62a0*/  IABS R230, R10 ;  /* 0x0000000a00e67213 */ /* 0x000fc40000000000 */
[----:B------:R-:W-:Y:S01]  /*62b0*/  IABS R229, R8 ;  /* 0x0000000800e57213 */ /* 0x000fe20000000000 */
[----:B------:R3:W-:Y:S01]  /*62c0*/  STL [R1+0x75dc], R11 ;  /* 0x0075dc0b01007387 */ /* 0x0007e20000100800 */
[C---:B-1----:R-:W-:Y:S02]  /*62d0*/  VIADD R13, R245.reuse, 0xd0 ;  /* 0x000000d0f50d7836 */ /* 0x042fe40000000000 */
[----:B------:R-:W-:Y:S01]  /*62e0*/  IMAD.MOV R4, RZ, RZ, -R4 ;  /* 0x000000ffff047224 */ /* 0x000fe200078e0a04 */
[----:B------:R1:W-:Y:S01]  /*62f0*/  STL [R1+0x75d8], R10 ;  /* 0x0075d80a01007387 */ /* 0x0003e20000100800 */
[C---:B--2---:R-:W-:Y:S01]  /*6300*/  VIADD R12, R245.reuse, 0xd1 ;  /* 0x000000d1f50c7836 */ /* 0x044fe20000000000 */
[----:B------:R-:W-:Y:S01]  /*6310*/  IABS R228, R13 ;  /* 0x0000000d00e47213 */ /* 0x000fe20000000000 */
[----:B------:R-:W-:Y:S01]  /*6320*/  IMAD.HI.U32 R3, R2, R229, RZ ;  /* 0x000000e502037227 */ /* 0x000fe200078e00ff */
[----:B------:R2:W-:Y:S02]  /*6330*/  STL [R1+0x75d4], R8 ;  /* 0x0075d40801007387 */ /* 0x0005e40000100800 */
[----:B------:R-:W-:Y:S01]  /*6340*/  IABS R227, R12 ;  /* 0x0000000c00e37213 */ /* 0x000fe20000000000 */
[----:B---3--:R-:W-:Y:S01]  /*6350*/  VIADD R11, R245, 0xd2 ;  /* 0x000000d2f50b7836 */ /* 0x008fe20000000000 */
[----:B------:R3:W-:Y:S01]  /*6360*/  STL [R1+0x75d0], R13 ;  /* 0x0075d00d01007387 */ /* 0x0007e20000100800 */
[----:B------:R-:W-:-:S02]  /*6370*/  IMAD.MOV R5, RZ, RZ, -R5 ;  /* 0x000000ffff057224 */ /* 0x000fc400078e0a05 */
[C---:B-1----:R-:W-:Y:S01]  /*6380*/  VIADD R10, R245.reuse, 0xd3 ;  /* 0x000000d3f50a7836 */ /* 0x042fe20000000000 */
[----:B------:R1:W-:Y:S01]  /*6390*/  STL [R1+0x75cc], R12 ;  /* 0x0075cc0c01007387 */ /* 0x0003e20000100800 */
[----:B------:R-:W-:Y:S01]  /*63a0*/  IMAD R235, R0, R4, R235 ;  /* 0x0000000400eb7224 */ /* 0x000fe200078e02eb */
[----:B------:R-:W-:Y:S01]  /*63b0*/  IABS R226, R11 ;  /* 0x0000000b00e27213 */ /* 0x000fe20000000000 */
[----:B--2---:R-:W-:Y:S01]  /*63c0*/  VIADD R8, R245, 0xd4 ;  /* 0x000000d4f5087836 */ /* 0x004fe20000000000 */
[----:B------:R-:W-:Y:S01]  /*63d0*/  STL [R1+0x75c8], R11 ;  /* 0x0075c80b01007387 */ /* 0x000fe20000100800 */
[----:B------:R-:W-:Y:S01]  /*63e0*/  IMAD.MOV R3, RZ, RZ, -R3 ;  /* 0x000000ffff037224 */ /* 0x000fe200078e0a03 */
[----:B------:R-:W-:Y:S01]  /*63f0*/  IABS R225, R10 ;  /* 0x0000000a00e17213 */ /* 0x000fe20000000000 */
[----:B------:R-:W-:Y:S01]  /*6400*/  IMAD.HI.U32 R4, R2, R230, RZ ;  /* 0x000000e602047227 */ /* 0x000fe200078e00ff */
[----:B------:R-:W-:Y:S01]  /*6410*/  IABS R224, R8 ;  /* 0x0000000800e07213 */ /* 0x000fe20000000000 */
[----:B------:R-:W-:Y:S02]  /*6420*/  STL [R1+0x75c4], R10 ;  /* 0x0075c40a01007387 */ /* 0x000fe40000100800 */
[----:B------:R-:W-:-:S02]  /*6430*/  IMAD.MOV R6, RZ, RZ, -R6 ;  /* 0x000000ffff067224 */ /* 0x000fc400078e0a06 */
[----:B------:R-:W-:Y:S01]  /*6440*/  IMAD.HI.U32 R7, R2, R233, RZ ;  /* 0x000000e902077227 */ /* 0x000fe200078e00ff */
[----:B------:R2:W-:Y:S03]  /*6450*/  STL [R1+0x75c0], R8 ;  /* 0x0075c00801007387 */ /* 0x0005e60000100800 */
[C---:B---3--:R-:W-:Y:S02]  /*6460*/  VIADD R13, R245.reuse, 0xd5 ;  /* 0x000000d5f50d7836 */ /* 0x048fe40000000000 */
[C---:B------:R-:W-:Y:S02]  /*6470*/  IMAD R236, R0.reuse, R5, R236 ;  /* 0x0000000500ec7224 */ /* 0x040fe400078e02ec */
[----:B------:R-:W-:Y:S01]  /*6480*/  IMAD R229, R0, R3, R229 ;  /* 0x0000000300e57224 */ /* 0x000fe200078e02e5 */
[----:B------:R3:W-:Y:S01]  /*6490*/  STL [R1+0x75bc], R13 ;  /* 0x0075bc0d01007387 */ /* 0x0007e20000100800 */
[C---:B-1----:R-:W-:Y:S01]  /*64a0*/  VIADD R12, R245.reuse, 0xd6 ;  /* 0x000000d6f50c7836 */ /* 0x042fe20000000000 */
[----:B------:R-:W-:Y:S01]  /*64b0*/  IABS R223, R13 ;  /* 0x0000000d00df7213 */ /* 0x000fe20000000000 */
[----:B--2---:R-:W-:-:S02]  /*64c0*/  VIADD R8, R245, 0xd9 ;  /* 0x000000d9f5087836 */ /* 0x004fc40000000000 */
[C---:B------:R-:W-:Y:S01]  /*64d0*/  IMAD.HI.U32 R5, R2.reuse, R231, RZ ;  /* 0x000000e702057227 */ /* 0x040fe200078e00ff */
[----:B------:R1:W-:Y:S01]  /*64e0*/  STL [R1+0x75b8], R12 ;  /* 0x0075b80c01007387 */ /* 0x0003e20000100800 */
[----:B------:R-:W-:Y:S02]  /*64f0*/  IABS R222, R12 ;  /* 0x0000000c00de7213 */ /* 0x000fe40000000000 */
[----:B------:R-:W-:Y:S01]  /*6500*/  IMAD.MOV R4, RZ, RZ, -R4 ;  /* 0x000000ffff047224 */ /* 0x000fe200078e0a04 */
[----:B------:R-:W-:Y:S01]  /*6510*/  IABS R219, R8 ;  /* 0x0000000800db7213 */ /* 0x000fe20000000000 */
[----:B------:R-:W-:-:S04]  /*6520*/  IMAD.HI.U32 R3, R2, R224, RZ ;  /* 0x000000e002037227 */ /* 0x000fc800078e00ff */
[C---:B------:R-:W-:Y:S02]  /*6530*/  VIADD R11, R245.reuse, 0xd7 ;  /* 0x000000d7f50b7836 */ /* 0x040fe40000000000 */
[----:B------:R-:W-:Y:S02]  /*6540*/  IMAD R237, R0, R6, R237 ;  /* 0x0000000600ed7224 */ /* 0x000fe400078e02ed */
[----:B------:R-:W-:Y:S01]  /*6550*/  VIADD R10, R245, 0xd8 ;  /* 0x000000d8f50a7836 */ /* 0x000fe20000000000 */
[----:B------:R-:W-:Y:S01]  /*6560*/  STL [R1+0x75b4], R11 ;  /* 0x0075b40b01007387 */ /* 0x000fe20000100800 */
[----:B------:R-:W-:Y:S01]  /*6570*/  IMAD.HI.U32 R6, R2, R232, RZ ;  /* 0x000000e802067227 */ /* 0x000fe200078e00ff */
[----:B------:R-:W-:Y:S02]  /*6580*/  IABS R221, R11 ;  /* 0x0000000b00dd7213 */ /* 0x000fe40000000000 */
[----:B------:R-:W-:Y:S01]  /*6590*/  STL [R1+0x75b0], R10 ;  /* 0x0075b00a01007387 */ /* 0x000fe20000100800 */
[----:B------:R-:W-:Y:S01]  /*65a0*/  IMAD.MOV R7, RZ, RZ, -R7 ;  /* 0x000000ffff077224 */ /* 0x000fe200078e0a07 */
[----:B------:R-:W-:Y:S01]  /*65b0*/  IABS R220, R10 ;  /* 0x0000000a00dc7213 */ /* 0x000fe20000000000 */
[----:B------:R-:W-:Y:S01]  /*65c0*/  IMAD.MOV R5, RZ, RZ, -R5 ;  /* 0x000000ffff057224 */ /* 0x000fe200078e0a05 */
[----:B------:R2:W-:Y:S01]  /*65d0*/  STL [R1+0x75ac], R8 ;  /* 0x0075ac0801007387 */ /* 0x0005e20000100800 */
[----:B------:R-:W-:-:S02]  /*65e0*/  IMAD R230, R0, R4, R230 ;  /* 0x0000000400e67224 */ /* 0x000fc400078e02e6 */
[----:B------:R-:W-:Y:S02]  /*65f0*/  IMAD.MOV R3, RZ, RZ, -R3 ;  /* 0x000000ffff037224 */ /* 0x000fe400078e0a03 */
[----:B------:R-:W-:-:S04]  /*6600*/  IMAD.HI.U32 R4, R2, R225, RZ ;  /* 0x000000e102047227 */ /* 0x000fc800078e00ff */
[----:B------:R-:W-:Y:S02]  /*6610*/  IMAD.MOV R6, RZ, RZ, -R6 ;  /* 0x000000ffff067224 */ /* 0x000fe400078e0a06 */
[----:B------:R-:W-:Y:S02]  /*6620*/  IMAD R233, R0, R7, R233 ;  /* 0x0000000700e97224 */ /* 0x000fe400078e02e9 */
[----:B------:R-:W-:-:S04]  /*6630*/  IMAD.HI.U32 R7, R2, R228, RZ ;  /* 0x000000e402077227 */ /* 0x000fc800078e00ff */
[C---:B---3--:R-:W-:Y:S02]  /*6640*/  VIADD R13, R245.reuse, 0xda ;  /* 0x000000daf50d7836 */ /* 0x048fe40000000000 */
[C---:B------:R-:W-:Y:S02]  /*6650*/  IMAD R231, R0.reuse, R5, R231 ;  /* 0x0000000500e77224 */ /* 0x040fe400078e02e7 */
[----:B------:R-:W-:Y:S01]  /*6660*/  IMAD R224, R0, R3, R224 ;  /* 0x0000000300e07224 */ /* 0x000fe200078e02e0 */
[----:B------:R3:W-:Y:S01]  /*6670*/  STL [R1+0x75a8], R13 ;  /* 0x0075a80d01007387 */ /* 0x0007e20000100800 */
[C---:B-1----:R-:W-:Y:S01]  /*6680*/  VIADD R12, R245.reuse, 0xdb ;  /* 0x000000dbf50c7836 */ /* 0x042fe20000000000 */
[----:B------:R-:W-:Y:S01]  /*6690*/  IABS R218, R13 ;  /* 0x0000000d00da7213 */ /* 0x000fe20000000000 */
[----:B--2---:R-:W-:Y:S02]  /*66a0*/  VIADD R8, R245, 0xde ;  /* 0x000000def5087836 */ /* 0x004fe40000000000 */
[----:B------:R-:W-:Y:S01]  /*66b0*/  IMAD.HI.U32 R5, R2, R226, RZ ;  /* 0x000000e202057227 */ /* 0x000fe200078e00ff */
[----:B------:R1:W-:Y:S01]  /*66c0*/  STL [R1+0x75a4], R12 ;  /* 0x0075a40c01007387 */ /* 0x0003e20000100800 */
[----:B------:R-:W-:-:S02]  /*66d0*/  IABS R217, R12 ;  /* 0x0000000c00d97213 */ /* 0x000fc40000000000 */
        /* <DEDUP_REMOVED lines=23> */
[----:B------:R-:W-:Y:S01]  /*6850*/  STL [R1+0x7594], R13 ;  /* 0x0075940d01007387 */ /* 0x000fe20000100800 */
[C---:B-1----:R-:W-:Y:S01]  /*6860*/  VIADD R12, R245.reuse, 0xe0 ;  /* 0x000000e0f50c7836 */ /* 0x042fe20000000000 */
[----:B------:R-:W-:Y:S01]  /*6870*/  IABS R213, R13 ;  /* 0x0000000d00d57213 */ /* 0x000fe20000000000 */
[----:B--2---:R-:W-:Y:S02]  /*6880*/  VIADD R8, R245, 0xe3 ;  /* 0x000000e3f5087836 */ /* 0x004fe40000000000 */
[----:B------:R-:W-:Y:S01]  /*6890*/  IMAD.HI.U32 R5, R2, R221, RZ ;  /* 0x000000dd02057227 */ /* 0x000fe200078e00ff */
[----:B------:R-:W-:Y:S01]  /*68a0*/  STL [R1+0x7590], R12 ;  /* 0x0075900c01007387 */ /* 0x000fe20000100800 */
        /* <DEDUP_REMOVED lines=21> */
[C---:B------:R-:W-:Y:S02]  /*6a00*/  IMAD R221, R0.reuse, R5, R221 ;  /* 0x0000000500dd7224 */ /* 0x040fe400078e02dd */
[----:B------:R-:W-:Y:S02]  /*6a10*/  IMAD R214, R0, R3, R214 ;  /* 0x0000000300d67224 */ /* 0x000fe400078e02d6 */
[----:B-1----:R-:W-:Y:S02]  /*6a20*/  VIADD R8, R245, 0xe8 ;  /* 0x000000e8f5087836 */ /* 0x002fe40000000000 */
[----:B------:R-:W-:-:S03]  /*6a30*/  IMAD.HI.U32 R5, R2, R216, RZ ;  /* 0x000000d802057227 */ /* 0x000fc600078e00ff */
[----:B------:R-:W-:Y:S01]  /*6a40*/  IABS R204, R8 ;  /* 0x0000000800cc7213 */ /* 0x000fe20000000000 */
[----:B------:R-:W-:Y:S02]  /*6a50*/  IMAD.MOV R4, RZ, RZ, -R4 ;  /* 0x000000ffff047224 */ /* 0x000fe400078e0a04 */
[----:B------:R-:W-:-:S04]  /*6a60*/  IMAD.HI.U32 R3, R2, R209, RZ ;  /* 0x000000d102037227 */ /* 0x000fc800078e00ff */
[----:B------:R-:W-:Y:S02]  /*6a70*/  IMAD R222, R0, R6, R222 ;  /* 0x0000000600de7224 */ /* 0x000fe400078e02de */
[----:B------:R-:W-:-:S04]  /*6a80*/  IMAD.HI.U32 R6, R2, R217, RZ ;  /* 0x000000d902067227 */ /* 0x000fc800078e00ff */
[----:B------:R-:W-:Y:S02]  /*6a90*/  IMAD.MOV R7, RZ, RZ, -R7 ;  /* 0x000000ffff077224 */ /* 0x000fe400078e0a07 */
[C---:B------:R-:W-:Y:S02]  /*6aa0*/  VIADD R13, R245.reuse, 0xe4 ;  /* 0x000000e4f50d7836 */ /* 0x040fe40000000000 */
[----:B------:R-:W-:Y:S02]  /*6ab0*/  IMAD.MOV R5, RZ, RZ, -R5 ;  /* 0x000000ffff057224 */ /* 0x000fe400078e0a05 */
[----:B------:R-:W-:Y:S01]  /*6ac0*/  IMAD R215, R0, R4, R215 ;  /* 0x0000000400d77224 */ /* 0x000fe200078e02d7 */
[----:B------:R-:W-:Y:S01]  /*6ad0*/  STL [R1+0x7580], R13 ;  /* 0x0075800d01007387 */ /* 0x000fe20000100800 */
[----:B------:R-:W-:Y:S01]  /*6ae0*/  IMAD.MOV R3, RZ, RZ, -R3 ;  /* 0x000000ffff037224 */ /* 0x000fe200078e0a03 */
[----:B------:R-:W-:Y:S01]  /*6af0*/  IABS R208, R13 ;  /* 0x0000000d00d07213 */ /* 0x000fe20000000000 */
[----:B------:R-:W-:-:S02]  /*6b00*/  VIADD R12, R245, 0xe5 ;  /* 0x000000e5f50c7836 */ /* 0x000fc40000000000 */
[C---:B------:R-:W-:Y:S02]  /*6b10*/  VIADD R10, R245.reuse, 0xe7 ;  /* 0x000000e7f50a7836 */ /* 0x040fe40000000000 */
[----:B------:R-:W-:Y:S01]  /*6b20*/  IMAD.HI.U32 R4, R2, R210, RZ ;  /* 0x000000d202047227 */ /* 0x000fe200078e00ff */
[----:B------:R-:W-:Y:S01]  /*6b30*/  STL [R1+0x757c], R12 ;  /* 0x00757c0c01007387 */ /* 0x000fe20000100800 */
[----:B------:R-:W-:Y:S02]  /*6b40*/  IABS R207, R12 ;  /* 0x0000000c00cf7213 */ /* 0x000fe40000000000 */
[----:B------:R-:W-:Y:S01]  /*6b50*/  VIADD R11, R245, 0xe6 ;  /* 0x000000e6f50b7836 */ /* 0x000fe20000000000 */
[----:B------:R-:W-:Y:S01]  /*6b60*/  IABS R205, R10 ;  /* 0x0000000a00cd7213 */ /* 0x000fe20000000000 */
[----:B------:R-:W-:Y:S02]  /*6b70*/  IMAD.MOV R6, RZ, RZ, -R6 ;  /* 0x000000ffff067224 */ /* 0x000fe400078e0a06 */
[----:B------:R-:W-:Y:S01]  /*6b80*/  IMAD R218, R0, R7, R218 ;  /* 0x0000000700da7224 */ /* 0x000fe200078e02da */
[----:B------:R-:W-:Y:S01]  /*6b90*/  STL [R1+0x7578], R11 ;  /* 0x0075780b01007387 */ /* 0x000fe20000100800 */
[----:B------:R-:W-:Y:S01]  /*6ba0*/  IMAD.HI.U32 R7, R2, R213, RZ ;  /* 0x000000d502077227 */ /* 0x000fe200078e00ff */
[----:B------:R-:W-:-:S02]  /*6bb0*/  IABS R206, R11 ;  /* 0x0000000b00ce7213 */ /* 0x000fc40000000000 */
[----:B------:R-:W-:Y:S01]  /*6bc0*/  STL [R1+0x7574], R10 ;  /* 0x0075740a01007387 */ /* 0x000fe20000100800 */
[C---:B------:R-:W-:Y:S02]  /*6bd0*/  IMAD R216, R0.reuse, R5, R216 ;  /* 0x0000000500d87224 */ /* 0x040fe400078e02d8 */
[----:B------:R-:W-:Y:S01]  /*6be0*/  IMAD R209, R0, R3, R209 ;  /* 0x0000000300d17224 */ /* 0x000fe200078e02d1 */
[----:B------:R1:W-:Y:S01]  /*6bf0*/  STL [R1+0x7570], R8 ;  /* 0x0075700801007387 */ /* 0x0003e20000100800 */
[----:B------:R-:W-:-:S04]  /*6c00*/  IMAD.HI.U32 R5, R2, R211, RZ ;  /* 0x000000d302057227 */ /* 0x000fc800078e00ff */
[----:B------:R-:W-:Y:S02]  /*6c10*/  IMAD.MOV R4, RZ, RZ, -R4 ;  /* 0x000000ffff047224 */ /* 0x000fe400078e0a04 */
[----:B------:R-:W-:-:S04]  /*6c20*/  IMAD.HI.U32 R3, R2, R204, RZ ;  /* 0x000000cc02037227 */ /* 0x000fc800078e00ff */
[----:B------:R-:W-:Y:S02]  /*6c30*/  IMAD R217, R0, R6, R217 ;  /* 0x0000000600d97224 */ /* 0x000fe400078e02d9 */
[----:B------:R-:W-:-:S04]  /*6c40*/  IMAD.HI.U32 R6, R2, R212, RZ ;  /* 0x000000d402067227 */ /* 0x000fc800078e00ff */
[----:B------:R-:W-:Y:S02]  /*6c50*/  IMAD.MOV R7, RZ, RZ, -R7 ;  /* 0x000000ffff077224 */ /* 0x000fe400078e0a07 */
[----:B------:R-:W-:Y:S02]  /*6c60*/  IMAD.MOV R5, RZ, RZ, -R5 ;  /* 0x000000ffff057224 */ /* 0x000fe400078e0a05 */
[----:B------:R-:W-:Y:S02]  /*6c70*/  IMAD R210, R0, R4, R210 ;  /* 0x0000000400d27224 */ /* 0x000fe400078e02d2 */
[----:B------:R-:W-:Y:S02]  /*6c80*/  IMAD.MOV R3, RZ, RZ, -R3 ;  /* 0x000000ffff037224 */ /* 0x000fe400078e0a03 */
[----:B-1----:R-:W-:Y:S02]  /*6c90*/  VIADD R8, R245, 0xed ;  /* 0x000000edf5087836 */ /* 0x002fe40000000000 */
[----:B------:R-:W-:-:S04]  /*6ca0*/  IMAD.HI.U32 R4, R2, R205, RZ ;  /* 0x000000cd02047227 */ /* 0x000fc800078e00ff */
[C---:B------:R-:W-:Y:S02]  /*6cb0*/  VIADD R13, R245.reuse, 0xe9 ;  /* 0x000000e9f50d7836 */ /* 0x040fe40000000000 */
[----:B------:R-:W-:Y:S02]  /*6cc0*/  IMAD.MOV R6, RZ, RZ, -R6 ;  /* 0x000000ffff067224 */ /* 0x000fe400078e0a06 */
[----:B------:R-:W-:Y:S01]  /*6cd0*/  IMAD R213, R0, R7, R213 ;  /* 0x0000000700d57224 */ /* 0x000fe200078e02d5 */
[----:B------:R-:W-:Y:S01]  /*6ce0*/  STL [R1+0x756c], R13 ;  /* 0x00756c0d01007387 */ /* 0x000fe20000100800 */
[----:B------:R-:W-:Y:S01]  /*6cf0*/  VIADD R12, R245, 0xea ;  /* 0x000000eaf50c7836 */ /* 0x000fe20000000000 */
[----:B------:R-:W-:Y:S01]  /*6d00*/  IABS R203, R13 ;  /* 0x0000000d00cb7213 */ /* 0x000fe20000000000 */
[----:B------:R-:W-:-:S03]  /*6d10*/  IMAD.HI.U32 R7, R2, R208, RZ ;  /* 0x000000d002077227 */ /* 0x000fc600078e00ff */
[----:B------:R-:W-:Y:S01]  /*6d20*/  STL [R1+0x7568], R12 ;  /* 0x0075680c01007387 */ /* 0x000fe20000100800 */
[C---:B------:R-:W-:Y:S01]  /*6d30*/  VIADD R11, R245.reuse, 0xeb ;  /* 0x000000ebf50b7836 */ /* 0x040fe20000000000 */
[----:B------:R-:W-:Y:S01]  /*6d40*/  IABS R202, R12 ;  /* 0x0000000c00ca7213 */ /* 0x000fe20000000000 */
[C---:B------:R-:W-:Y:S02]  /*6d50*/  IMAD R211, R0.reuse, R5, R211 ;  /* 0x0000000500d37224 */ /* 0x040fe400078e02d3 */
[----:B------:R-:W-:Y:S01]  /*6d60*/  IMAD R204, R0, R3, R204 ;  /* 0x0000000300cc7224 */ /* 0x000fe200078e02cc */
[----:B------:R-:W-:Y:S01]  /*6d70*/  IABS R3, R8 ;  /* 0x0000000800037213 */ /* 0x000fe20000000000 */
[----:B------:R-:W-:Y:S01]  /*6d80*/  VIADD R10, R245, 0xec ;  /* 0x000000ecf50a7836 */ /* 0x000fe20000000000 */
[----:B------:R-:W-:Y:S01]  /*6d90*/  STL [R1+0x7564], R11 ;  /* 0x0075640b01007387 */ /* 0x000fe20000100800 */
[----:B------:R-:W-:Y:S01]  /*6da0*/  IMAD.HI.U32 R5, R2, R206, RZ ;  /* 0x000000ce02057227 */ /* 0x000fe200078e00ff */
[----:B------:R-:W-:-:S02]  /*6db0*/  IABS R201, R11 ;  /* 0x0000000b00c97213 */ /* 0x000fc40000000000 */
[----:B------:R-:W-:Y:S01]  /*6dc0*/  STL [R1+0x7560], R10 ;  /* 0x0075600a01007387 */ /* 0x000fe20000100800 */
[----:B------:R-:W-:Y:S01]  /*6dd0*/  IMAD.MOV R4, RZ, RZ, -R4 ;  /* 0x000000ffff047224 */ /* 0x000fe200078e0a04 */
[----:B------:R-:W-:Y:S01]  /*6de0*/  IABS R200, R10 ;  /* 0x0000000a00c87213 */ /* 0x000fe20000000000 */
[----:B------:R-:W-:Y:S01]  /*6df0*/  IMAD R212, R0, R6, R212 ;  /* 0x0000000600d47224 */ /* 0x000fe200078e02d4 */
[----:B------:R1:W-:Y:S01]  /*6e00*/  STL [R1+0x755c], R8 ;  /* 0x00755c0801007387 */ /* 0x0003e20000100800 */
[----:B------:R-:W-:-:S04]  /*6e10*/  IMAD.HI.U32 R6, R2, R207, RZ ;  /* 0x000000cf02067227 */ /* 0x000fc800078e00ff */
[----:B------:R-:W-:Y:S02]  /*6e20*/  IMAD.MOV R7, RZ, RZ, -R7 ;  /* 0x000000ffff077224 */ /* 0x000fe400078e0a07 */
[----:B------:R-:W-:Y:S02]  /*6e30*/  IMAD.MOV R5, RZ, RZ, -R5 ;  /* 0x000000ffff057224 */ /* 0x000fe400078e0a05 */
[----:B------:R-:W-:Y:S02]  /*6e40*/  IMAD R205, R0, R4, R205 ;  /* 0x0000000400cd7224 */ /* 0x000fe400078e02cd */
[----:B------:R-:W-:-:S04]  /*6e50*/  IMAD.HI.U32 R4, R2, R3, RZ ;  /* 0x0000000302047227 */ /* 0x000fc800078e00ff */
[----:B------:R-:W-:Y:S02]  /*6e60*/  IMAD.MOV R6, RZ, RZ, -R6 ;  /* 0x000000ffff067224 */ /* 0x000fe400078e0a06 */
[----:B------:R-:W-:Y:S02]  /*6e70*/  IMAD R208, R0, R7, R208 ;  /* 0x0000000700d07224 */ /* 0x000fe400078e02d0 */
[----:B-1----:R-:W-:-:S04]  /*6e80*/  IMAD.HI.U32 R8, R2, R203, RZ ;  /* 0x000000cb02087227 */ /* 0x002fc800078e00ff */
[----:B------:R-:W-:-:S04]  /*6e90*/  IMAD.HI.U32 R7, R2, R202, RZ ;  /* 0x000000ca02077227 */ /* 0x000fc800078e00ff */
[----:B------:R-:W-:Y:S02]  /*6ea0*/  IMAD R206, R0, R5, R206 ;  /* 0x0000000500ce7224 */ /* 0x000fe400078e02ce */
[----:B------:R-:W-:-:S04]  /*6eb0*/  IMAD.HI.U32 R5, R2, R200, RZ ;  /* 0x000000c802057227 */ /* 0x000fc800078e00ff */
[----:B------:R-:W-:Y:S02]  /*6ec0*/  IMAD.MOV R4, RZ, RZ, -R4 ;  /* 0x000000ffff047224 */ /* 0x000fe400078e0a04 */
[----:B------:R-:W-:Y:S02]  /*6ed0*/  IMAD R207, R0, R6, R207 ;  /* 0x0000000600cf7224 */ /* 0x000fe400078e02cf */
[----:B------:R-:W-:Y:S02]  /*6ee0*/  IMAD.MOV R8, RZ, RZ, -R8 ;  /* 0x000000ffff087224 */ /* 0x000fe400078e0a08 */
[----:B------:R-:W-:-:S04]  /*6ef0*/  IMAD.HI.U32 R6, R2, R201, RZ ;  /* 0x000000c902067227 */ /* 0x000fc800078e00ff */
[----:B------:R-:W-:Y:S02]  /*6f00*/  IMAD.MOV R7, RZ, RZ, -R7 ;  /* 0x000000ffff077224 */ /* 0x000fe400078e0a07 */
[----:B------:R-:W-:Y:S02]  /*6f10*/  IMAD.MOV R5, RZ, RZ, -R5 ;  /* 0x000000ffff057224 */ /* 0x000fe400078e0a05 */
[C---:B------:R-:W-:Y:S02]  /*6f20*/  IMAD R3, R0.reuse, R4, R3 ;  /* 0x0000000400037224 */ /* 0x040fe400078e0203 */
[----:B------:R-:W-:Y:S02]  /*6f30*/  IMAD R203, R0, R8, R203 ;  /* 0x0000000800cb7224 */ /* 0x000fe400078e02cb */
[----:B------:R-:W-:Y:S01]  /*6f40*/  VIADD R10, R245, 0xee ;  /* 0x000000eef50a7836 */ /* 0x000fe20000000000 */
[----:B------:R-:W-:Y:S01]  /*6f50*/  STL [R1+0x440], R3 ;  /* 0x0004400301007387 */ /* 0x000fe20000100800 */
[----:B------:R-:W-:-:S02]  /*6f60*/  IMAD.MOV R6, RZ, RZ, -R6 ;  /* 0x000000ffff067224 */ /* 0x000fc400078e0a06 */
[C---:B------:R-:W-:Y:S01]  /*6f70*/  IMAD R202, R0.reuse, R7, R202 ;  /* 0x0000000700ca7224 */ /* 0x040fe200078e02ca */
[----:B------:R1:W-:Y:S01]  /*6f80*/  STL [R1+0x7558], R10 ;  /* 0x0075580a01007387 */ /* 0x0003e20000100800 */
[C---:B------:R-:W-:Y:S01]  /*6f90*/  VIADD R8, R245.reuse, 0xef ;  /* 0x000000eff5087836 */ /* 0x040fe20000000000 */
[----:B------:R-:W-:Y:S01]  /*6fa0*/  IABS R12, R10 ;  /* 0x0000000a000c7213 */ /* 0x000fe20000000000 */
[C---:B------:R-:W-:Y:S02]  /*6fb0*/  VIADD R7, R245.reuse, 0xf0 ;  /* 0x000000f0f5077836 */ /* 0x040fe40000000000 */
[C---:B------:R-:W-:Y:S01]  /*6fc0*/  IMAD R200, R0.reuse, R5, R200 ;  /* 0x0000000500c87224 */ /* 0x040fe200078e02c8 */
[----:B------:R-:W-:Y:S01]  /*6fd0*/  STL [R1+0x7554], R8 ;  /* 0x0075540801007387 */ /* 0x000fe20000100800 */
[C---:B------:R-:W-:Y:S02]  /*6fe0*/  VIADD R5, R245.reuse, 0xf1 ;  /* 0x000000f1f5057836 */ /* 0x040fe40000000000 */
[----:B------:R-:W-:Y:S01]  /*6ff0*/  IMAD R201, R0, R6, R201 ;  /* 0x0000000600c97224 */ /* 0x000fe200078e02c9 */
[----:B-1----:R-:W-:Y:S01]  /*7000*/  IABS R10, R8 ;  /* 0x00000008000a7213 */ /* 0x002fe20000000000 */
[----:B------:R-:W-:Y:S01]  /*7010*/  VIADD R6, R245, 0xf2 ;  /* 0x000000f2f5067836 */ /* 0x000fe20000000000 */
[----:B------:R1:W-:Y:S01]  /*7020*/  STL [R1+0x7550], R7 ;  /* 0x0075500701007387 */ /* 0x0003e20000100800 */
[----:B------:R-:W-:-:S03]  /*7030*/  IMAD.HI.U32 R13, R2, R12, RZ ;  /* 0x0000000c020d7227 */ /* 0x000fc600078e00ff */
[----:B------:R2:W-:Y:S01]  /*7040*/  STL [R1+0x754c], R5 ;  /* 0x00754c0501007387 */ /* 0x0005e20000100800 */
[----:B------:R-:W-:Y:S01]  /*7050*/  IABS R3, R6 ;  /* 0x0000000600037213 */ /* 0x000fe20000000000 */
[C---:B------:R-:W-:Y:S02]  /*7060*/  IMAD.HI.U32 R11, R2.reuse, R10, RZ ;  /* 0x0000000a020b7227 */ /* 0x040fe400078e00ff */
[----:B------:R3:W-:Y:S01]  /*7070*/  STL [R1+0x7548], R6 ;  /* 0x0075480601007387 */ /* 0x0007e20000100800 */
[----:B-1----:R-:W-:Y:S01]  /*7080*/  IABS R7, R7 ;  /* 0x0000000700077213 */ /* 0x002fe20000000000 */
[----:B------:R-:W-:Y:S02]  /*7090*/  IMAD.MOV R13, RZ, RZ, -R13 ;  /* 0x000000ffff0d7224 */ /* 0x000fe400078e0a0d */
[----:B------:R-:W-:Y:S01]  /*70a0*/  IMAD.MOV R11, RZ, RZ, -R11 ;  /* 0x000000ffff0b7224 */ /* 0x000fe200078e0a0b */
[----:B--2---:R-:W-:Y:S01]  /*70b0*/  IABS R5, R5 ;  /* 0x0000000500057213 */ /* 0x004fe20000000000 */
[----:B------:R-:W-:-:S04]  /*70c0*/  IMAD.HI.U32 R8, R2, R7, RZ ;  /* 0x0000000702087227 */ /* 0x000fc800078e00ff */
[----:B---3--:R-:W-:-:S04]  /*70d0*/  IMAD.HI.U32 R6, R2, R5, RZ ;  /* 0x0000000502067227 */ /* 0x008fc800078e00ff */
[----:B------:R-:W-:-:S04]  /*70e0*/  IMAD.HI.U32 R4, R2, R3, RZ ;  /* 0x0000000302047227 */ /* 0x000fc800078e00ff */
        /* <DEDUP_REMOVED lines=14> */
[----:B------:R-:W-:Y:S02]  /*71d0*/  IMAD.MOV.U32 R243, RZ, RZ, R247 ;  /* 0x000000fffff37224 */ /* 0x000fe400078e00f7 */
[----:B-1----:R-:W-:Y:S01]  /*71e0*/  VIADD R10, R245, 0xf3 ;  /* 0x000000f3f50a7836 */ /* 0x002fe20000000000 */
[----:B------:R1:W-:Y:S01]  /*71f0*/  STL [R1+0x43c], R3 ;  /* 0x00043c0301007387 */ /* 0x0003e20000100800 */
[----:B------:R-:W-:-:S02]  /*7200*/  IMAD.MOV.U32 R242, RZ, RZ, R28 ;  /* 0x000000fffff27224 */ /* 0x000fc400078e001c */
[C---:B--2---:R-:W-:Y:S01]  /*7210*/  VIADD R7, R245.reuse, 0xf5 ;  /* 0x000000f5f5077836 */ /* 0x044fe20000000000 */
[----:B------:R2:W-:Y:S01]  /*7220*/  STL [R1+0x7544], R10 ;  /* 0x0075440a01007387 */ /* 0x0005e20000100800 */
[----:B------:R-:W-:Y:S01]  /*7230*/  IABS R12, R10 ;  /* 0x0000000a000c7213 */ /* 0x000fe20000000000 */
[----:B---3--:R-:W-:Y:S02]  /*7240*/  VIADD R5, R245, 0xf6 ;  /* 0x000000f6f5057836 */ /* 0x008fe40000000000 */
[----:B------:R-:W-:Y:S01]  /*7250*/  STL [R1+0x7540], R8 ;  /* 0x0075400801007387 */ /* 0x000fe20000100800 */
[----:B------:R-:W-:Y:S01]  /*7260*/  IMAD.MOV.U32 R247, RZ, RZ, R248 ;  /* 0x000000fffff77224 */ /* 0x000fe200078e00f8 */
[----:B-1----:R-:W-:Y:S01]  /*7270*/  IABS R3, R6 ;  /* 0x0000000600037213 */ /* 0x002fe20000000000 */
[----:B------:R-:W-:Y:S01]  /*7280*/  IMAD.HI.U32 R13, R2, R12, RZ ;  /* 0x0000000c020d7227 */ /* 0x000fe200078e00ff */
[----:B------:R1:W-:Y:S01]  /*7290*/  STL [R1+0x753c], R7 ;  /* 0x00753c0701007387 */ /* 0x0003e20000100800 */
[----:B--2---:R-:W-:-:S02]  /*72a0*/  IABS R10, R8 ;  /* 0x00000008000a7213 */ /* 0x004fc40000000000 */
[----:B------:R-:W-:Y:S01]  /*72b0*/  IMAD.MOV R13, RZ, RZ, -R13 ;  /* 0x000000ffff0d7224 */ /* 0x000fe200078e0a0d */
[----:B------:R2:W-:Y:S01]  /*72c0*/  STL [R1+0x7538], R5 ;  /* 0x0075380501007387 */ /* 0x0005e20000100800 */
[----:B------:R-:W-:-:S03]  /*72d0*/  IMAD.HI.U32 R4, R2, R3, RZ ;  /* 0x0000000302047227 */ /* 0x000fc600078e00ff */
[----:B------:R3:W-:Y:S01]  /*72e0*/  STL [R1+0x7534], R6 ;  /* 0x0075340601007387 */ /* 0x0007e20000100800 */
[----:B------:R-:W-:Y:S01]  /*72f0*/  IMAD.HI.U32 R11, R2, R10, RZ ;  /* 0x0000000a020b7227 */ /* 0x000fe200078e00ff */
[----:B-1----:R-:W-:-:S03]  /*7300*/  IABS R7, R7 ;  /* 0x0000000700077213 */ /* 0x002fc60000000000 */
[----:B------:R-:W-:Y:S01]  /*7310*/  IMAD.MOV R11, RZ, RZ, -R11 ;  /* 0x000000ffff0b7224 */ /* 0x000fe200078e0a0b */
[----:B--2---:R-:W-:Y:S01]  /*7320*/  IABS R5, R5 ;  /* 0x0000000500057213 */ /* 0x004fe20000000000 */
        /* <DEDUP_REMOVED lines=80> */
[C---:B------:R-:W-:Y:S02]  /*7830*/  IMAD R10, R0.reuse, R11, R10 ;  /* 0x0000000b000a7224 */ /* 0x040fe400078e020a */
[----:B------:R-:W-:Y:S01]  /*7840*/  IMAD.MOV R6, RZ, RZ, -R6 ;  /* 0x000000ffff067224 */ /* 0x000fe200078e0a06 */
[----:B------:R1:W-:Y:S01]  /*7850*/  STL [R1+0x3e0], R12 ;  /* 0x0003e00c01007387 */ /* 0x0003e20000100800 */
[C---:B------:R-:W-:Y:S02]  /*7860*/  IMAD R7, R0.reuse, R8, R7 ;  /* 0x0000000800077224 */ /* 0x040fe400078e0207 */
[----:B------:R-:W-:Y:S01]  /*7870*/  IMAD R5, R0, R6, R5 ;  /* 0x0000000600057224 */ /* 0x000fe200078e0205 */
[----:B------:R2:W-:Y:S01]  /*7880*/  STL [R1+0x3f4], R10 ;  /* 0x0003f40a01007387 */ /* 0x0005e20000100800 */
[----:B------:R-:W-:-:S02]  /*7890*/  VIADD R11, R245, 0x103 ;  /* 0x00000103f50b7836 */ /* 0x000fc40000000000 */
[----:B------:R-:W-:Y:S01]  /*78a0*/  IMAD.MOV R4, RZ, RZ, -R4 ;  /* 0x000000ffff047224 */ /* 0x000fe200078e0a04 */
[----:B------:R3:W-:Y:S01]  /*78b0*/  STL [R1+0x3f8], R7 ;  /* 0x0003f80701007387 */ /* 0x0007e20000100800 */
[C---:B------:R-:W-:Y:S02]  /*78c0*/  VIADD R8, R245.reuse, 0x104 ;  /* 0x00000104f5087836 */ /* 0x040fe40000000000 */
[C---:B-1----:R-:W-:Y:S01]  /*78d0*/  VIADD R12, R245.reuse, 0x1ff ;  /* 0x000001fff50c7836 */ /* 0x042fe20000000000 */
[----:B------:R1:W-:Y:S01]  /*78e0*/  STL [R1+0x3fc], R5 ;  /* 0x0003fc0501007387 */ /* 0x0003e20000100800 */
[----:B------:R-:W-:Y:S01]  /*78f0*/  IMAD R251, R0, R4, R3 ;  /* 0x0000000400fb7224 */ /* 0x000fe200078e0203 */
[----:B------:R-:W-:Y:S01]  /*7900*/  IABS R3, R8 ;  /* 0x0000000800037213 */ /* 0x000fe20000000000 */
[C---:B--2---:R-:W-:Y:S01]  /*7910*/  VIADD R10, R245.reuse, 0x102 ;  /* 0x00000102f50a7836 */ /* 0x044fe20000000000 */
[----:B------:R-:W-:Y:S01]  /*7920*/  IABS R199, R12 ;  /* 0x0000000c00c77213 */ /* 0x000fe20000000000 */
[----:B------:R-:W-:-:S02]  /*7930*/  VIADD R13, R245, 0x1e1 ;  /* 0x000001e1f50d7836 */ /* 0x000fc40000000000 */
[----:B---3--:R-:W-:Y:S01]  /*7940*/  VIADD R7, R245, 0x1fe ;  /* 0x000001fef5077836 */ /* 0x008fe20000000000 */
[----:B------:R2:W-:Y:S01]  /*7950*/  STL [R1+0x7508], R10 ;  /* 0x0075080a01007387 */ /* 0x0005e20000100800 */
[C---:B------:R-:W-:Y:S01]  /*7960*/  IMAD.HI.U32 R4, R2.reuse, R3, RZ ;  /* 0x0000000302047227 */ /* 0x040fe200078e00ff */
[----:B-1----:R-:W-:Y:S02]  /*7970*/  IABS R5, R11 ;  /* 0x0000000b00057213 */ /* 0x002fe40000000000 */
[----:B------:R1:W-:Y:S01]  /*7980*/  STL [R1+0x7504], R11 ;  /* 0x0075040b01007387 */ /* 0x0003e20000100800 */
[----:B------:R-:W-:Y:S01]  /*7990*/  IMAD.MOV R4, RZ, RZ, -R4 ;  /* 0x000000ffff047224 */ /* 0x000fe200078e0a04 */
[----:B------:R-:W-:Y:S01]  /*79a0*/  IABS R30, R13 ;  /* 0x0000000d001e7213 */ /* 0x000fe20000000000 */
[----:B------:R-:W-:Y:S01]  /*79b0*/  IMAD.HI.U32 R6, R2, R5, RZ ;  /* 0x0000000502067227 */ /* 0x000fe200078e00ff */
[----:B------:R3:W-:Y:S01]  /*79c0*/  STL [R1+0x7a04], R7 ;  /* 0x007a040701007387 */ /* 0x0007e20000100800 */
[----:B--2---:R-:W-:-:S02]  /*79d0*/  IABS R10, R10 ;  /* 0x0000000a000a7213 */ /* 0x004fc40000000000 */
[----:B------:R-:W-:Y:S01]  /*79e0*/  IMAD.MOV R6, RZ, RZ, -R6 ;  /* 0x000000ffff067224 */ /* 0x000fe200078e0a06 */
[----:B------:R-:W-:Y:S01]  /*79f0*/  STL [R1+0x7a00], R12 ;  /* 0x007a000c01007387 */ /* 0x000fe20000100800 */
[----:B------:R-:W-:Y:S02]  /*7a00*/  IMAD R3, R0, R4, R3 ;  /* 0x0000000400037224 */ /* 0x000fe400078e0203 */
[----:B-1----:R-:W-:Y:S01]  /*7a10*/  IMAD.HI.U32 R11, R2, R10, RZ ;  /* 0x0000000a020b7227 */ /* 0x002fe200078e00ff */
[----:B------:R1:W-:Y:S01]  /*7a20*/  STL [R1+0x7500], R8 ;  /* 0x0075000801007387 */ /* 0x0003e20000100800 */
[----:B---3--:R-:W-:Y:S02]  /*7a30*/  IABS R7, R7 ;  /* 0x0000000700077213 */ /* 0x008fe40000000000 */
[----:B------:R-:W-:Y:S02]  /*7a40*/  IMAD.MOV R11, RZ, RZ, -R11 ;  /* 0x000000ffff0b7224 */ /* 0x000fe400078e0a0b */
[----:B------:R-:W-:-:S02]  /*7a50*/  IMAD R5, R0, R6, R5 ;  /* 0x0000000600057224 */ /* 0x000fc400078e0205 */
[----:B------:R-:W-:Y:S02]  /*7a60*/  IMAD R10, R0, R11, R10 ;  /* 0x0000000b000a7224 */ /* 0x000fe400078e020a */
[----:B------:R-:W-:Y:S02]  /*7a70*/  VIADD R6, R245, 0x109 ;  /* 0x00000109f5067836 */ /* 0x000fe40000000000 */
[C---:B-1----:R-:W-:Y:S01]  /*7a80*/  IMAD.HI.U32 R8, R9.reuse, R7, RZ ;  /* 0x0000000709087227 */ /* 0x042fe200078e00ff */
[----:B------:R1:W-:Y:S03]  /*7a90*/  STL [R1+0x3e8], R10 ;  /* 0x0003e80a01007387 */ /* 0x0003e60000100800 */
[----:B------:R-:W-:-:S04]  /*7aa0*/  IMAD.HI.U32 R9, R9, R199, RZ ;  /* 0x000000c709097227 */ /* 0x000fc800078e00ff */
[----:B------:R-:W-:Y:S02]  /*7ab0*/  IMAD.MOV R8, RZ, RZ, -R8 ;  /* 0x000000ffff087224 */ /* 0x000fe400078e0a08 */
[----:B------:R-:W-:Y:S02]  /*7ac0*/  IMAD.MOV R9, RZ, RZ, -R9 ;  /* 0x000000ffff097224 */ /* 0x000fe400078e0a09 */
[C---:B------:R-:W-:Y:S02]  /*7ad0*/  IMAD R7, R0.reuse, R8, R7 ;  /* 0x0000000800077224 */ /* 0x040fe400078e0207 */
[----:B------:R-:W-:Y:S02]  /*7ae0*/  IMAD R199, R0, R9, R199 ;  /* 0x0000000900c77224 */ /* 0x000fe400078e02c7 */
[C---:B------:R-:W-:Y:S01]  /*7af0*/  VIADD R9, R245.reuse, 0x105 ;  /* 0x00000105f5097836 */ /* 0x040fe20000000000 */
[----:B------:R2:W-:Y:S01]  /*7b00*/  STL [R1+0x444], R7 ;  /* 0x0004440701007387 */ /* 0x0005e20000100800 */
[----:B------:R-:W-:-:S02]  /*7b10*/  VIADD R8, R245, 0x106 ;  /* 0x00000106f5087836 */ /* 0x000fc40000000000 */
[----:B------:R-:W-:Y:S01]  /*7b20*/  IMAD.MOV.U32 R241, RZ, RZ, R243 ;  /* 0x000000fffff17224 */ /* 0x000fe200078e00f3 */
[----:B------:R3:W-:Y:S01]  /*7b30*/  STL [R1+0x3ec], R5 ;  /* 0x0003ec0501007387 */ /* 0x0007e20000100800 */
[----:B-1----:R-:W-:Y:S01]  /*7b40*/  IABS R10, R9 ;  /* 0x00000009000a7213 */ /* 0x002fe20000000000 */
[----:B------:R-:W-:Y:S02]  /*7b50*/  IMAD.MOV.U32 R243, RZ, RZ, R17 ;  /* 0x000000fffff37224 */ /* 0x000fe400078e0011 */
[----:B------:R1:W-:Y:S01]  /*7b60*/  STL [R1+0x3f0], R3 ;  /* 0x0003f00301007387 */ /* 0x0003e20000100800 */
[----:B------:R-:W-:Y:S02]  /*7b70*/  IMAD.MOV.U32 R17, RZ, RZ, R23 ;  /* 0x000000ffff117224 */ /* 0x000fe400078e0017 */
[----:B--2---:R-:W-:Y:S01]  /*7b80*/  VIADD R7, R245, 0x107 ;  /* 0x00000107f5077836 */ /* 0x004fe20000000000 */
[----:B------:R2:W-:Y:S01]  /*7b90*/  STL [R1+0x74fc], R9 ;  /* 0x0074fc0901007387 */ /* 0x0005e20000100800 */
[----:B------:R-:W-:-:S03]  /*7ba0*/  IMAD.HI.U32 R11, R2, R10, RZ ;  /* 0x0000000a020b7227 */ /* 0x000fc600078e00ff */
[----:B------:R-:W-:Y:S01]  /*7bb0*/  STL [R1+0x74f8], R8 ;  /* 0x0074f80801007387 */ /* 0x000fe20000100800 */
[----:B---3--:R-:W-:Y:S01]  /*7bc0*/  VIADD R5, R245, 0x108 ;  /* 0x00000108f5057836 */ /* 0x008fe20000000000 */
[----:B-1----:R-:W-:Y:S01]  /*7bd0*/  IABS R3, R6 ;  /* 0x0000000600037213 */ /* 0x002fe20000000000 */
[----:B------:R-:W-:Y:S01]  /*7be0*/  IMAD.MOV R11, RZ, RZ, -R11 ;  /* 0x000000ffff0b7224 */ /* 0x000fe200078e0a0b */
[----:B------:R1:W-:Y:S01]  /*7bf0*/  STL [R1+0x74f4], R7 ;  /* 0x0074f40701007387 */ /* 0x0003e20000100800 */
[----:B--2---:R-:W-:Y:S02]  /*7c00*/  IABS R9, R8 ;  /* 0x0000000800097213 */ /* 0x004fe40000000000 */
        /* <DEDUP_REMOVED lines=82> */
[C---:B------:R-:W-:Y:S02]  /*8130*/  IMAD R9, R0.reuse, R10, R9 ;  /* 0x0000000a00097224 */ /* 0x040fe400078e0209 */
[----:B------:R-:W-:Y:S02]  /*8140*/  IMAD.MOV R4, RZ, RZ, -R4 ;  /* 0x000000ffff047224 */ /* 0x000fe400078e0a04 */
[----:B------:R-:W-:Y:S01]  /*8150*/  IMAD.MOV R8, RZ, RZ, -R8 ;  /* 0x000000ffff087224 */ /* 0x000fe200078e0a08 */
[----:B------:R1:W-:Y:S01]  /*8160*/  STL [R1+0x3ac], R9 ;  /* 0x0003ac0901007387 */ /* 0x0003e20000100800 */
[C---:B------:R-:W-:Y:S02]  /*8170*/  IMAD R5, R0.reuse, R6, R5 ;  /* 0x0000000600057224 */ /* 0x040fe400078e0205 */
[----:B------:R-:W-:-:S02]  /*8180*/  IMAD R3, R0, R4, R3 ;  /* 0x0000000400037224 */ /* 0x000fc400078e0203 */
[----:B------:R-:W-:Y:S01]  /*8190*/  IMAD R252, R0, R8, R7 ;  /* 0x0000000800fc7224 */ /* 0x000fe200078e0207 */
[----:B------:R2:W-:Y:S01]  /*81a0*/  STL [R1+0x3b4], R5 ;  /* 0x0003b40501007387 */ /* 0x0005e20000100800 */
[C---:B------:R-:W-:Y:S02]  /*81b0*/  VIADD R8, R245.reuse, 0x115 ;  /* 0x00000115f5087836 */ /* 0x040fe40000000000 */
[C---:B------:R-:W-:Y:S01]  /*81c0*/  VIADD R7, R245.reuse, 0x116 ;  /* 0x00000116f5077836 */ /* 0x040fe20000000000 */
[----:B------:R3:W-:Y:S01]  /*81d0*/  STL [R1+0x3b8], R3 ;  /* 0x0003b80301007387 */ /* 0x0007e20000100800 */
[C---:B-1----:R-:W-:Y:S02]  /*81e0*/  VIADD R9, R245.reuse, 0x114 ;  /* 0x00000114f5097836 */ /* 0x042fe40000000000 */
[C---:B------:R-:W-:Y:S02]  /*81f0*/  VIADD R6, R245.reuse, 0x118 ;  /* 0x00000118f5067836 */ /* 0x040fe40000000000 */
[----:B--2---:R-:W-:Y:S01]  /*8200*/  VIADD R5, R245, 0x117 ;  /* 0x00000117f5057836 */ /* 0x004fe20000000000 */
[----:B------:R1:W-:Y:S01]  /*8210*/  STL [R1+0x74c0], R9 ;  /* 0x0074c00901007387 */ /* 0x0003e20000100800 */
[----:B------:R-:W-:-:S02]  /*8220*/  IABS R11, R9 ;  /* 0x00000009000b7213 */ /* 0x000fc40000000000 */
[----:B---3--:R-:W-:Y:S01]  /*8230*/  IABS R3, R6 ;  /* 0x0000000600037213 */ /* 0x008fe20000000000 */
[----:B------:R-:W-:Y:S02]  /*8240*/  STL [R1+0x74bc], R8 ;  /* 0x0074bc0801007387 */ /* 0x000fe40000100800 */
[C---:B------:R-:W-:Y:S02]  /*8250*/  IMAD.HI.U32 R12, R2.reuse, R11, RZ ;  /* 0x0000000b020c7227 */ /* 0x040fe400078e00ff */
[----:B------:R2:W-:Y:S01]  /*8260*/  STL [R1+0x74b8], R7 ;  /* 0x0074b80701007387 */ /* 0x0005e20000100800 */
[----:B-1----:R-:W-:Y:S01]  /*8270*/  IABS R9, R8 ;  /* 0x0000000800097213 */ /* 0x002fe20000000000 */
[----:B------:R-:W-:Y:S02]  /*8280*/  IMAD.MOV R12, RZ, RZ, -R12 ;  /* 0x000000ffff0c7224 */ /* 0x000fe400078e0a0c */
[----:B------:R1:W-:Y:S01]  /*8290*/  STL [R1+0x74b4], R5 ;  /* 0x0074b40501007387 */ /* 0x0003e20000100800 */
[----:B------:R-:W-:-:S03]  /*82a0*/  IMAD.HI.U32 R4, R2, R3, RZ ;  /* 0x0000000302047227 */ /* 0x000fc600078e00ff */
[----:B------:R3:W-:Y:S01]  /*82b0*/  STL [R1+0x74b0], R6 ;  /* 0x0074b00601007387 */ /* 0x0007e20000100800 */
[----:B------:R-:W-:Y:S01]  /*82c0*/  IMAD.HI.U32 R10, R2, R9, RZ ;  /* 0x00000009020a7227 */ /* 0x000fe200078e00ff */
[----:B--2---:R-:W-:-:S03]  /*82d0*/  IABS R7, R7 ;  /* 0x0000000700077213 */ /* 0x004fc60000000000 */
[----:B------:R-:W-:Y:S01]  /*82e0*/  IMAD.MOV R10, RZ, RZ, -R10 ;  /* 0x000000ffff0a7224 */ /* 0x000fe200078e0a0a */
[----:B-1----:R-:W-:Y:S01]  /*82f0*/  IABS R5, R5 ;  /* 0x0000000500057213 */ /* 0x002fe20000000000 */
[----:B------:R-:W-:-:S04]  /*8300*/  IMAD.HI.U32 R8, R2, R7, RZ ;  /* 0x0000000702087227 */ /* 0x000fc800078e00ff */
[----:B---3--:R-:W-:-:S04]  /*8310*/  IMAD.HI.U32 R6, R2, R5, RZ ;  /* 0x0000000502067227 */ /* 0x008fc800078e00ff */
[----:B------:R-:W-:Y:S02]  /*8320*/  IMAD.MOV R8, RZ, RZ, -R8 ;  /* 0x000000ffff087224 */ /* 0x000fe400078e0a08 */
[----:B------:R-:W-:Y:S02]  /*8330*/  IMAD.MOV R6, RZ, RZ, -R6 ;  /* 0x000000ffff067224 */ /* 0x000fe400078e0a06 */
[C---:B------:R-:W-:Y:S02]  /*8340*/  IMAD R11, R0.reuse, R12, R11 ;  /* 0x0000000c000b7224 */ /* 0x040fe400078e020b */
[C---:B------:R-:W-:Y:S02]  /*8350*/  IMAD R9, R0.reuse, R10, R9 ;  /* 0x0000000a00097224 */ /* 0x040fe400078e0209 */
[----:B------:R-:W-:Y:S01]  /*8360*/  IMAD.MOV R4, RZ, RZ, -R4 ;  /* 0x000000ffff047224 */ /* 0x000fe200078e0a04 */
[----:B------:R-:W-:Y:S01]  /*8370*/  STL [R1+0x394], R11 ;  /* 0x0003940b01007387 */ /* 0x000fe20000100800 */
[----:B------:R-:W-:-:S02]  /*8380*/  IMAD R7, R0, R8, R7 ;  /* 0x0000000800077224 */ /* 0x000fc400078e0207 */
[C---:B------:R-:W-:Y:S01]  /*8390*/  IMAD R5, R0.reuse, R6, R5 ;  /* 0x0000000600057224 */ /* 0x040fe200078e0205 */
[----:B------:R1:W-:Y:S01]  /*83a0*/  STL [R1+0x398], R9 ;  /* 0x0003980901007387 */ /* 0x0003e20000100800 */
[----:B------:R-:W-:Y:S02]  /*83b0*/  IMAD R3, R0, R4, R3 ;  /* 0x0000000400037224 */ /* 0x000fe400078e0203 */
[C---:B------:R-:W-:Y:S01]  /*83c0*/  VIADD R8, R245.reuse, 0x11a ;  /* 0x0000011af5087836 */ /* 0x040fe20000000000 */
[----:B------:R2:W-:Y:S01]  /*83d0*/  STL [R1+0x39c], R7 ;  /* 0x00039c0701007387 */ /* 0x0005e20000100800 */
[----:B------:R-:W-:-:S03]  /*83e0*/  VIADD R6, R245, 0x11d ;  /* 0x0000011df5067836 */ /* 0x000fc60000000000 */
        /* <DEDUP_REMOVED lines=194> */
[----:B------:R-:W-:Y:S01]  /*9010*/  IMAD.MOV R4, RZ, RZ, -R4 ;  /* 0x000000ffff047224 */ /* 0x000fe200078e0a04 */
[----:B--2---:R-:W-:Y:S01]  /*9020*/  IABS R5, R5 ;  /* 0x0000000500057213 */ /* 0x004fe20000000000 */
[----:B------:R-:W-:-:S04]  /*9030*/  IMAD.HI.U32 R8, R2, R7, RZ ;  /* 0x0000000702087227 */ /* 0x000fc800078e00ff */
[----:B---3--:R-:W-:-:S04]  /*9040*/  IMAD.HI.U32 R6, R2, R5, RZ ;  /* 0x0000000502067227 */ /* 0x008fc800078e00ff */
[----:B------:R-:W-:Y:S02]  /*9050*/  IMAD.MOV R8, RZ, RZ, -R8 ;  /* 0x000000ffff087224 */ /* 0x000fe400078e0a08 */
[----:B------:R-:W-:Y:S02]  /*9060*/  IMAD.MOV R6, RZ, RZ, -R6 ;  /* 0x000000ffff067224 */ /* 0x000fe400078e0a06 */
[C---:B------:R-:W-:Y:S02]  /*9070*/  IMAD R11, R0.reuse, R12, R11 ;  /* 0x0000000c000b7224 */ /* 0x040fe400078e020b */
[C---:B------:R-:W-:Y:S02]  /*9080*/  IMAD R9, R0.reuse, R10, R9 ;  /* 0x0000000a00097224 */ /* 0x040fe400078e0209 */
        /* <DEDUP_REMOVED lines=8> */
[C---:B------:R-:W-:Y:S02]  /*9110*/  VIADD R12, R245.reuse, 0x13c ;  /* 0x0000013cf50c7836 */ /* 0x040fe40000000000 */
[C---:B-1----:R-:W-:Y:S01]  /*9120*/  VIADD R11, R245.reuse, 0x13d ;  /* 0x0000013df50b7836 */ /* 0x042fe20000000000 */
[----:B------:R1:W-:Y:S01]  /*9130*/  STL [R1+0x328], R5 ;  /* 0x0003280501007387 */ /* 0x0003e20000100800 */
[----:B------:R-:W-:-:S02]  /*9140*/  VIADD R10, R245, 0x13e ;  /* 0x0000013ef50a7836 */ /* 0x000fc40000000000 */
[C---:B--2---:R-:W-:Y:S01]  /*9150*/  VIADD R9, R245.reuse, 0x139 ;  /* 0x00000139f5097836 */ /* 0x044fe20000000000 */
[----:B------:R-:W-:Y:S01]  /*9160*/  STL [R1+0x32c], R3 ;  /* 0x00032c0301007387 */ /* 0x000fe20000100800 */
[----:B------:R-:W-:Y:S01]  /*9170*/  IABS R194, R11 ;  /* 0x0000000b00c27213 */ /* 0x000fe20000000000 */
[C---:B---3--:R-:W-:Y:S01]  /*9180*/  VIADD R7, R245.reuse, 0x13a ;  /* 0x0000013af5077836 */ /* 0x048fe20000000000 */
[----:B------:R-:W-:Y:S01]  /*9190*/  IABS R193, R10 ;  /* 0x0000000a00c17213 */ /* 0x000fe20000000000 */
[----:B------:R2:W-:Y:S01]  /*91a0*/  STL [R1+0x7434], R8 ;  /* 0x0074340801007387 */ /* 0x0005e20000100800 */
[----:B------:R-:W-:Y:S01]  /*91b0*/  IABS R198, R9 ;  /* 0x0000000900c67213 */ /* 0x000fe20000000000 */
[----:B-1----:R-:W-:Y:S01]  /*91c0*/  VIADD R5, R245, 0x13b ;  /* 0x0000013bf5057836 */ /* 0x002fe20000000000 */
[----:B------:R-:W-:Y:S01]  /*91d0*/  IABS R197, R7 ;  /* 0x0000000700c57213 */ /* 0x000fe20000000000 */
[----:B------:R1:W-:Y:S03]  /*91e0*/  STL [R1+0x7430], R6 ;  /* 0x0074300601007387 */ /* 0x0003e60000100800 */
[----:B------:R-:W-:Y:S01]  /*91f0*/  IABS R196, R5 ;  /* 0x0000000500c47213 */ /* 0x000fe20000000000 */
[----:B------:R3:W-:Y:S01]  /*9200*/  STL [R1+0x742c], R9 ;  /* 0x00742c0901007387 */ /* 0x0007e20000100800 */
[----:B------:R-:W-:Y:S01]  /*9210*/  IMAD.HI.U32 R4, R2, R197, RZ ;  /* 0x000000c502047227 */ /* 0x000fe200078e00ff */
[----:B--2---:R-:W-:-:S02]  /*9220*/  IABS R8, R8 ;  /* 0x0000000800087213 */ /* 0x004fc40000000000 */
[----:B------:R2:W-:Y:S01]  /*9230*/  STL [R1+0x7428], R7 ;  /* 0x0074280701007387 */ /* 0x0005e20000100800 */
[C---:B------:R-:W-:Y:S01]  /*9240*/  IMAD.HI.U32 R3, R2.reuse, R196, RZ ;  /* 0x000000c402037227 */ /* 0x040fe200078e00ff */
[----:B-1----:R-:W-:Y:S02]  /*9250*/  IABS R6, R6 ;  /* 0x0000000600067213 */ /* 0x002fe40000000000 */
[----:B------:R1:W-:Y:S01]  /*9260*/  STL [R1+0x7424], R5 ;  /* 0x0074240501007387 */ /* 0x0003e20000100800 */
[----:B------:R-:W-:Y:S02]  /*9270*/  IMAD.MOV R4, RZ, RZ, -R4 ;  /* 0x000000ffff047224 */ /* 0x000fe400078e0a04 */
[----:B---3--:R-:W-:-:S04]  /*9280*/  IMAD.HI.U32 R9, R2, R8, RZ ;  /* 0x0000000802097227 */ /* 0x008fc800078e00ff */
[----:B------:R-:W-:Y:S02]  /*9290*/  IMAD.MOV R9, RZ, RZ, -R9 ;  /* 0x000000ffff097224 */ /* 0x000fe400078e0a09 */
[----:B--2---:R-:W-:-:S04]  /*92a0*/  IMAD.HI.U32 R7, R2, R6, RZ ;  /* 0x0000000602077227 */ /* 0x004fc800078e00ff */
[----:B-1----:R-:W-:-:S04]  /*92b0*/  IMAD.HI.U32 R5, R2, R198, RZ ;  /* 0x000000c602057227 */ /* 0x002fc800078e00ff */
[C---:B------:R-:W-:Y:S02]  /*92c0*/  IMAD R8, R0.reuse, R9, R8 ;  /* 0x0000000900087224 */ /* 0x040fe400078e0208 */
[----:B------:R-:W-:Y:S02]  /*92d0*/  IMAD.MOV R5, RZ, RZ, -R5 ;  /* 0x000000ffff057224 */ /* 0x000fe400078e0a05 */
[----:B------:R-:W-:Y:S01]  /*92e0*/  IMAD.MOV R7, RZ, RZ, -R7 ;  /* 0x000000ffff077224 */ /* 0x000fe200078e0a07 */
[----:B------:R1:W-:Y:S01]  /*92f0*/  STL [R1+0x314], R8 ;  /* 0x0003140801007387 */ /* 0x0003e20000100800 */
[----:B------:R-:W-:Y:S02]  /*9300*/  IMAD.MOV R3, RZ, RZ, -R3 ;  /* 0x000000ffff037224 */ /* 0x000fe400078e0a03 */
[----:B------:R-:W-:Y:S02]  /*9310*/  IMAD R198, R0, R5, R198 ;  /* 0x0000000500c67224 */ /* 0x000fe400078e02c6 */
[----:B------:R-:W-:-:S02]  /*9320*/  VIADD R9, R245, 0x13f ;  /* 0x0000013ff5097836 */ /* 0x000fc40000000000 */
[C---:B------:R-:W-:Y:S01]  /*9330*/  IMAD R6, R0.reuse, R7, R6 ;  /* 0x0000000700067224 */ /* 0x040fe200078e0206 */
[----:B------:R-:W-:Y:S01]  /*9340*/  STL [R1+0x7c68], R198 ;  /* 0x007c68c601007387 */ /* 0x000fe20000100800 */
[C---:B------:R-:W-:Y:S01]  /*9350*/  IMAD R197, R0.reuse, R4, R197 ;  /* 0x0000000400c57224 */ /* 0x040fe200078e02c5 */
[----:B------:R-:W-:Y:S01]  /*9360*/  IABS R4, R12 ;  /* 0x0000000c00047213 */ /* 0x000fe20000000000 */
[----:B-1----:R-:W-:Y:S01]  /*9370*/  VIADD R8, R245, 0x140 ;  /* 0x00000140f5087836 */ /* 0x002fe20000000000 */
[----:B------:R-:W-:Y:S01]  /*9380*/  IABS R192, R9 ;  /* 0x0000000900c07213 */ /* 0x000fe20000000000 */
[----:B------:R-:W-:Y:S01]  /*9390*/  IMAD R196, R0, R3, R196 ;  /* 0x0000000300c47224 */ /* 0x000fe200078e02c4 */
[----:B------:R1:W-:Y:S01]  /*93a0*/  STL [R1+0x318], R6 ;  /* 0x0003180601007387 */ /* 0x0003e20000100800 */
[C---:B------:R-:W-:Y:S01]  /*93b0*/  IMAD.HI.U32 R195, R2.reuse, R4, RZ ;  /* 0x0000000402c37227 */ /* 0x040fe200078e00ff */
[----:B------:R-:W-:Y:S02]  /*93c0*/  IABS R191, R8 ;  /* 0x0000000800bf7213 */ /* 0x000fe40000000000 */
[----:B------:R-:W-:Y:S01]  /*93d0*/  STL [R1+0x7c6c], R197 ;  /* 0x007c6cc501007387 */ /* 0x000fe20000100800 */
[----:B------:R-:W-:-:S03]  /*93e0*/  IMAD.HI.U32 R3, R2, R194, RZ ;  /* 0x000000c202037227 */ /* 0x000fc600078e00ff */
[----:B------:R-:W-:Y:S01]  /*93f0*/  STL [R1+0x7c70], R196 ;  /* 0x007c70c401007387 */ /* 0x000fe20000100800 */
[----:B------:R-:W-:-:S03]  /*9400*/  IMAD.HI.U32 R5, R2, R193, RZ ;  /* 0x000000c102057227 */ /* 0x000fc600078e00ff */
[----:B------:R2:W-:Y:S01]  /*9410*/  STL [R1+0x7420], R12 ;  /* 0x0074200c01007387 */ /* 0x0005e20000100800 */
[----:B-1----:R-:W-:-:S03]  /*9420*/  IMAD.HI.U32 R6, R2, R192, RZ ;  /* 0x000000c002067227 */ /* 0x002fc600078e00ff */
[----:B------:R-:W-:Y:S01]  /*9430*/  STL [R1+0x741c], R11 ;  /* 0x00741c0b01007387 */ /* 0x000fe20000100800 */
[----:B------:R-:W-:-:S03]  /*9440*/  IMAD.HI.U32 R7, R2, R191, RZ ;  /* 0x000000bf02077227 */ /* 0x000fc600078e00ff */
[----:B------:R1:W-:Y:S01]  /*9450*/  STL [R1+0x7418], R10 ;  /* 0x0074180a01007387 */ /* 0x0003e20000100800 */
[----:B------:R-:W-:Y:S02]  /*9460*/  IMAD.MOV R195, RZ, RZ, -R195 ;  /* 0x000000ffffc37224 */ /* 0x000fe400078e0ac3 */
[----:B--2---:R-:W-:Y:S01]  /*9470*/  VIADD R12, R245, 0x141 ;  /* 0x00000141f50c7836 */ /* 0x004fe20000000000 */
[----:B------:R2:W-:Y:S01]  /*9480*/  STL [R1+0x7414], R9 ;  /* 0x0074140901007387 */ /* 0x0005e20000100800 */
[----:B------:R-:W-:Y:S02]  /*9490*/  IMAD.MOV R3, RZ, RZ, -R3 ;  /* 0x000000ffff037224 */ /* 0x000fe400078e0a03 */
[----:B------:R-:W-:Y:S01]  /*94a0*/  IMAD.MOV R5, RZ, RZ, -R5 ;  /* 0x000000ffff057224 */ /* 0x000fe200078e0a05 */
[----:B------:R-:W-:Y:S01]  /*94b0*/  IABS R190, R12 ;  /* 0x0000000c00be7213 */ /* 0x000fe20000000000 */
[----:B------:R-:W-:Y:S01]  /*94c0*/  IMAD.MOV R6, RZ, RZ, -R6 ;  /* 0x000000ffff067224 */ /* 0x000fe200078e0a06 */
[----:B------:R3:W-:Y:S01]  /*94d0*/  STL [R1+0x7410], R8 ;  /* 0x0074100801007387 */ /* 0x0007e20000100800 */
[----:B------:R-:W-:-:S02]  /*94e0*/  IMAD.MOV R7, RZ, RZ, -R7 ;  /* 0x000000ffff077224 */ /* 0x000fc400078e0a07 */
        /* <DEDUP_REMOVED lines=9> */
[C---:B-1----:R-:W-:Y:S02]  /*9580*/  VIADD R10, R245.reuse, 0x143 ;  /* 0x00000143f50a7836 */ /* 0x042fe40000000000 */
[C---:B--2---:R-:W-:Y:S01]  /*9590*/  VIADD R9, R245.reuse, 0x144 ;  /* 0x00000144f5097836 */ /* 0x044fe20000000000 */
[----:B------:R-:W-:Y:S01]  /*95a0*/  STL [R1+0x7c80], R192 ;  /* 0x007c80c001007387 */ /* 0x000fe20000100800 */
[C---:B------:R-:W-:Y:S01]  /*95b0*/  VIADD R11, R245.reuse, 0x142 ;  /* 0x00000142f50b7836 */ /* 0x040fe20000000000 */
[----:B------:R-:W-:Y:S01]  /*95c0*/  IABS R188, R10 ;  /* 0x0000000a00bc7213 */ /* 0x000fe20000000000 */
[----:B---3--:R-:W-:Y:S01]  /*95d0*/  VIADD R8, R245, 0x145 ;  /* 0x00000145f5087836 */ /* 0x008fe20000000000 */
[----:B------:R-:W-:Y:S01]  /*95e0*/  STL [R1+0x7c84], R191 ;  /* 0x007c84bf01007387 */ /* 0x000fe20000100800 */
[----:B------:R-:W-:Y:S01]  /*95f0*/  IMAD.MOV R3, RZ, RZ, -R3 ;  /* 0x000000ffff037224 */ /* 0x000fe200078e0a03 */
[----:B------:R-:W-:Y:S01]  /*9600*/  IABS R187, R9 ;  /* 0x0000000900bb7213 */ /* 0x000fe20000000000 */
[----:B------:R-:W-:Y:S01]  /*9610*/  IMAD.HI.U32 R5, R2, R188, RZ ;  /* 0x000000bc02057227 */ /* 0x000fe200078e00ff */
[----:B------:R1:W-:Y:S01]  /*9620*/  STL [R1+0x740c], R12 ;  /* 0x00740c0c01007387 */ /* 0x0003e20000100800 */
[----:B------:R-:W-:-:S02]  /*9630*/  IABS R186, R8 ;  /* 0x0000000800ba7213 */ /* 0x000fc40000000000 */
[----:B------:R-:W-:Y:S01]  /*9640*/  IABS R189, R11 ;  /* 0x0000000b00bd7213 */ /* 0x000fe20000000000 */
[----:B------:R2:W-:Y:S01]  /*9650*/  STL [R1+0x7408], R11 ;  /* 0x0074080b01007387 */ /* 0x0005e20000100800 */
[----:B------:R-:W-:Y:S02]  /*9660*/  IMAD R190, R0, R3, R190 ;  /* 0x0000000300be7224 */ /* 0x000fe400078e02be */
[C---:B------:R-:W-:Y:S01]  /*9670*/  IMAD.HI.U32 R6, R2.reuse, R187, RZ ;  /* 0x000000bb02067227 */ /* 0x040fe200078e00ff */
[----:B------:R3:W-:Y:S03]  /*9680*/  STL [R1+0x7404], R10 ;  /* 0x0074040a01007387 */ /* 0x0007e60000100800 */
[----:B-1----:R-:W-:Y:S01]  /*9690*/  VIADD R12, R245, 0x146 ;  /* 0x00000146f50c7836 */ /* 0x002fe20000000000 */
[----:B------:R1:W-:Y:S01]  /*96a0*/  STL [R1+0x7400], R9 ;  /* 0x0074000901007387 */ /* 0x0003e20000100800 */
[----:B------:R-:W-:-:S03]  /*96b0*/  IMAD.HI.U32 R7, R2, R186, RZ ;  /* 0x000000ba02077227 */ /* 0x000fc600078e00ff */
[----:B------:R4:W-:Y:S01]  /*96c0*/  STL [R1+0x73fc], R8 ;  /* 0x0073fc0801007387 */ /* 0x0009e20000100800 */
[C---:B--2---:R-:W-:Y:S01]  /*96d0*/  VIADD R11, R245.reuse, 0x147 ;  /* 0x00000147f50b7836 */ /* 0x044fe20000000000 */
[----:B------:R-:W-:Y:S01]  /*96e0*/  IABS R185, R12 ;  /* 0x0000000c00b97213 */ /* 0x000fe20000000000 */
[C---:B---3--:R-:W-:Y:S01]  /*96f0*/  VIADD R10, R245.reuse, 0x148 ;  /* 0x00000148f50a7836 */ /* 0x048fe20000000000 */
[----:B------:R-:W-:Y:S01]  /*9700*/  STL [R1+0x7c88], R190 ;  /* 0x007c88be01007387 */ /* 0x000fe20000100800 */
[----:B------:R-:W-:Y:S01]  /*9710*/  IMAD.HI.U32 R4, R2, R189, RZ ;  /* 0x000000bd02047227 */ /* 0x000fe200078e00ff */
[----:B------:R-:W-:Y:S02]  /*9720*/  IABS R184, R11 ;  /* 0x0000000b00b87213 */ /* 0x000fe40000000000 */
[----:B------:R2:W-:Y:S01]  /*9730*/  STL [R1+0x73f8], R12 ;  /* 0x0073f80c01007387 */ /* 0x0005e20000100800 */
[C---:B-1----:R-:W-:Y:S01]  /*9740*/  VIADD R9, R245.reuse, 0x149 ;  /* 0x00000149f5097836 */ /* 0x042fe20000000000 */
[----:B------:R-:W-:Y:S01]  /*9750*/  IABS R183, R10 ;  /* 0x0000000a00b77213 */ /* 0x000fe20000000000 */
[C---:B----4-:R-:W-:Y:S01]  /*9760*/  VIADD R8, R245.reuse, 0x14a ;  /* 0x0000014af5087836 */ /* 0x050fe20000000000 */
[----:B------:R-:W-:Y:S01]  /*9770*/  STL [R1+0x73f4], R11 ;  /* 0x0073f40b01007387 */ /* 0x000fe20000100800 */
[----:B------:R-:W-:Y:S01]  /*9780*/  IMAD.MOV R5, RZ, RZ, -R5 ;  /* 0x000000ffff057224 */ /* 0x000fe200078e0a05 */
[----:B------:R-:W-:Y:S01]  /*9790*/  IABS R182, R9 ;  /* 0x0000000900b67213 */ /* 0x000fe20000000000 */
[----:B------:R-:W-:Y:S01]  /*97a0*/  IMAD.MOV R6, RZ, RZ, -R6 ;  /* 0x000000ffff067224 */ /* 0x000fe200078e0a06 */
[----:B------:R-:W-:Y:S01]  /*97b0*/  IABS R181, R8 ;  /* 0x0000000800b57213 */ /* 0x000fe20000000000 */
[----:B------:R-:W-:Y:S01]  /*97c0*/  IMAD.MOV R7, RZ, RZ, -R7 ;  /* 0x000000ffff077224 */ /* 0x000fe200078e0a07 */
[----:B------:R1:W-:Y:S01]  /*97d0*/  STL [R1+0x73f0], R10 ;  /* 0x0073f00a01007387 */ /* 0x0003e20000100800 */
[----:B--2---:R-:W-:-:S02]  /*97e0*/  VIADD R12, R245, 0x14b ;  /* 0x0000014bf50c7836 */ /* 0x004fc40000000000 */
[----:B------:R-:W-:Y:S01]  /*97f0*/  IMAD.HI.U32 R3, R2, R185, RZ ;  /* 0x000000b902037227 */ /* 0x000fe200078e00ff */
[----:B------:R2:W-:Y:S02]  /*9800*/  STL [R1+0x73ec], R9 ;  /* 0x0073ec0901007387 */ /* 0x0005e40000100800 */
[----:B------:R-:W-:Y:S01]  /*9810*/  IABS R180, R12 ;  /* 0x0000000c00b47213 */ /* 0x000fe20000000000 */
[----:B------:R-:W-:Y:S01]  /*9820*/  IMAD.MOV R4, RZ, RZ, -R4 ;  /* 0x000000ffff047224 */ /* 0x000fe200078e0a04 */
[----:B------:R3:W-:Y:S01]  /*9830*/  STL [R1+0x73e8], R8 ;  /* 0x0073e80801007387 */ /* 0x0007e20000100800 */
[C---:B------:R-:W-:Y:S02]  /*9840*/  IMAD R188, R0.reuse, R5, R188 ;  /* 0x0000000500bc7224 */ /* 0x040fe400078e02bc */
[----:B------:R-:W-:Y:S01]  /*9850*/  IMAD R187, R0, R6, R187 ;  /* 0x0000000600bb7224 */ /* 0x000fe200078e02bb */
[----:B------:R4:W-:Y:S01]  /*9860*/  STL [R1+0x73e4], R12 ;  /* 0x0073e40c01007387 */ /* 0x0009e20000100800 */
[----:B-1----:R-:W-:-:S02]  /*9870*/  VIADD R10, R245, 0x14d ;  /* 0x0000014df50a7836 */ /* 0x002fc40000000000 */
[----:B--2---:R-:W-:Y:S02]  /*9880*/  VIADD R9, R245, 0x14e ;  /* 0x0000014ef5097836 */ /* 0x004fe40000000000 */
[----:B------:R-:W-:Y:S01]  /*9890*/  IMAD R186, R0, R7, R186 ;  /* 0x0000000700ba7224 */ /* 0x000fe200078e02ba */
[----:B------:R-:W-:Y:S01]  /*98a0*/  IABS R178, R10 ;  /* 0x0000000a00b27213 */ /* 0x000fe20000000000 */
[----:B------:R-:W-:Y:S01]  /*98b0*/  IMAD.HI.U32 R5, R2, R183, RZ ;  /* 0x000000b702057227 */ /* 0x000fe200078e00ff */
[----:B------:R-:W-:-:S03]  /*98c0*/  IABS R177, R9 ;  /* 0x0000000900b17213 */ /* 0x000fc60000000000 */
[----:B------:R-:W-:-:S04]  /*98d0*/  IMAD.HI.U32 R6, R2, R182, RZ ;  /* 0x000000b602067227 */ /* 0x000fc800078e00ff */
[----:B------:R-:W-:Y:S02]  /*98e0*/  IMAD.MOV R3, RZ, RZ, -R3 ;  /* 0x000000ffff037224 */ /* 0x000fe400078e0a03 */
[C---:B------:R-:W-:Y:S02]  /*98f0*/  VIADD R11, R245.reuse, 0x14c ;  /* 0x0000014cf50b7836 */ /* 0x040fe40000000000 */
[----:B---3--:R-:W-:Y:S02]  /*9900*/  VIADD R8, R245, 0x14f ;  /* 0x0000014ff5087836 */ /* 0x008fe40000000000 */
[----:B------:R-:W-:Y:S01]  /*9910*/  IMAD R189, R0, R4, R189 ;  /* 0x0000000400bd7224 */ /* 0x000fe200078e02bd */
[----:B------:R-:W-:Y:S01]  /*9920*/  STL [R1+0x73e0], R11 ;  /* 0x0073e00b01007387 */ /* 0x000fe20000100800 */
[C---:B------:R-:W-:Y:S01]  /*9930*/  IMAD.HI.U32 R7, R2.reuse, R181, RZ ;  /* 0x000000b502077227 */ /* 0x040fe200078e00ff */
[----:B------:R-:W-:Y:S02]  /*9940*/  IABS R176, R8 ;  /* 0x0000000800b07213 */ /* 0x000fe40000000000 */
[----:B------:R1:W-:Y:S01]  /*9950*/  STL [R1+0x73dc], R10 ;  /* 0x0073dc0a01007387 */ /* 0x0003e20000100800 */
[----:B------:R-:W-:Y:S01]  /*9960*/  IMAD.HI.U32 R4, R2, R184, RZ ;  /* 0x000000b802047227 */ /* 0x000fe200078e00ff */
[----:B------:R-:W-:-:S02]  /*9970*/  IABS R179, R11 ;  /* 0x0000000b00b37213 */ /* 0x000fc40000000000 */
[----:B------:R2:W-:Y:S01]  /*9980*/  STL [R1+0x73d8], R9 ;  /* 0x0073d80901007387 */ /* 0x0005e20000100800 */
[----:B------:R-:W-:Y:S02]  /*9990*/  IMAD.MOV R5, RZ, RZ, -R5 ;  /* 0x000000ffff057224 */ /* 0x000fe400078e0a05 */
[----:B------:R-:W-:Y:S01]  /*99a0*/  IMAD.MOV R6, RZ, RZ, -R6 ;  /* 0x000000ffff067224 */ /* 0x000fe200078e0a06 */
[----:B------:R3:W-:Y:S01]  /*99b0*/  STL [R1+0x73d4], R8 ;  /* 0x0073d40801007387 */ /* 0x0007e20000100800 */
[----:B------:R-:W-:Y:S02]  /*99c0*/  IMAD R185, R0, R3, R185 ;  /* 0x0000000300b97224 */ /* 0x000fe400078e02b9 */
[----:B----4-:R-:W-:Y:S02]  /*99d0*/  VIADD R12, R245, 0x150 ;  /* 0x00000150f50c7836 */ /* 0x010fe40000000000 */
[----:B------:R-:W-:Y:S02]  /*99e0*/  IMAD.MOV R7, RZ, RZ, -R7 ;  /* 0x000000ffff077224 */ /* 0x000fe400078e0a07 */
[----:B------:R-:W-:Y:S01]  /*99f0*/  IMAD.HI.U32 R3, R2, R180, RZ ;  /* 0x000000b402037227 */ /* 0x000fe200078e00ff */
[----:B------:R-:W-:Y:S01]  /*9a00*/  IABS R175, R12 ;  /* 0x0000000c00af7213 */ /* 0x000fe20000000000 */
[----:B------:R4:W-:Y:S02]  /*9a10*/  STL [R1+0x73d0], R12 ;  /* 0x0073d00c01007387 */ /* 0x0009e40000100800 */
[----:B------:R-:W-:-:S02]  /*9a20*/  IMAD.MOV R4, RZ, RZ, -R4 ;  /* 0x000000ffff047224 */ /* 0x000fc400078e0a04 */
[C---:B------:R-:W-:Y:S02]  /*9a30*/  IMAD R183, R0.reuse, R5, R183 ;  /* 0x0000000500b77224 */ /* 0x040fe400078e02b7 */
[C---:B------:R-:W-:Y:S02]  /*9a40*/  IMAD R182, R0.reuse, R6, R182 ;  /* 0x0000000600b67224 */ /* 0x040fe400078e02b6 */
[C---:B-1----:R-:W-:Y:S02]  /*9a50*/  VIADD R10, R245.reuse, 0x152 ;  /* 0x00000152f50a7836 */ /* 0x042fe40000000000 */
        /* <DEDUP_REMOVED lines=730> */
[----:B------:R1:W-:Y:S01]  /*c800*/  STL [R1+0x792c], R11 ;  /* 0x00792c0b01007387 */ /* 0x0003e20000100800 */
        /* <DEDUP_REMOVED lines=19> */
[C---:B--2---:R-:W-:Y:S02]  /*c940*/  VIADD R10, R245.reuse, 0x1cf ;  /* 0x000001cff50a7836 */ /* 0x044fe40000000000 */
[----:B---3--:R-:W-:Y:S01]  /*c950*/  VIADD R9, R245, 0x1d0 ;  /* 0x000001d0f5097836 */ /* 0x008fe20000000000 */
[----:B------:R1:W-:Y:S01]  /*c960*/  STL [R1+0x7940], R11 ;  /* 0x0079400b01007387 */ /* 0x0003e20000100800 */
[----:B------:R-:W-:Y:S01]  /*c970*/  IMAD R56, R0, R7, R56 ;  /* 0x0000000700387224 */ /* 0x000fe200078e0238 */
[----:B------:R-:W-:Y:S01]  /*c980*/  IABS R49, R11 ;  /* 0x0000000b00317213 */ /* 0x000fe20000000000 */
[C---:B------:R-:W-:Y:S01]  /*c990*/  IMAD.HI.U32 R5, R2.reuse, R53, RZ ;  /* 0x0000003502057227 */ /* 0x040fe200078e00ff */
[----:B------:R-:W-:Y:S01]  /*c9a0*/  IABS R48, R10 ;  /* 0x0000000a00307213 */ /* 0x000fe20000000000 */
[----:B------:R2:W-:Y:S01]  /*c9b0*/  STL [R1+0x7944], R10 ;  /* 0x0079440a01007387 */ /* 0x0005e20000100800 */
[----:B------:R-:W-:Y:S01]  /*c9c0*/  IABS R47, R9 ;  /* 0x00000009002f7213 */ /* 0x000fe20000000000 */
[----:B------:R-:W-:-:S02]  /*c9d0*/  IMAD.HI.U32 R6, R2, R52, RZ ;  /* 0x0000003402067227 */ /* 0x000fc400078e00ff */
[----:B------:R3:W-:Y:S02]  /*c9e0*/  STL [R1+0x7950], R9 ;  /* 0x0079500901007387 */ /* 0x0007e40000100800 */
[----:B------:R-:W-:Y:S02]  /*c9f0*/  IMAD.MOV R3, RZ, RZ, -R3 ;  /* 0x000000ffff037224 */ /* 0x000fe400078e0a03 */
[----:B------:R-:W-:Y:S02]  /*ca00*/  VIADD R8, R245, 0x1d1 ;  /* 0x000001d1f5087836 */ /* 0x000fe40000000000 */
[----:B------:R-:W-:Y:S02]  /*ca10*/  IMAD R59, R0, R4, R59 ;  /* 0x00000004003b7224 */ /* 0x000fe400078e023b */
[C---:B------:R-:W-:Y:S01]  /*ca20*/  IMAD.HI.U32 R7, R2.reuse, R51, RZ ;  /* 0x0000003302077227 */ /* 0x040fe200078e00ff */
[----:B------:R-:W-:Y:S01]  /*ca30*/  IABS R46, R8 ;  /* 0x00000008002e7213 */ /* 0x000fe20000000000 */
[----:B------:R1:W-:Y:S02]  /*ca40*/  STL [R1+0x7968], R8 ;  /* 0x0079680801007387 */ /* 0x0003e40000100800 */
[----:B------:R-:W-:-:S04]  /*ca50*/  IMAD.HI.U32 R4, R2, R54, RZ ;  /* 0x0000003602047227 */ /* 0x000fc800078e00ff */
[----:B------:R-:W-:Y:S02]  /*ca60*/  IMAD.MOV R5, RZ, RZ, -R5 ;  /* 0x000000ffff057224 */ /* 0x000fe400078e0a05 */
[----:B------:R-:W-:Y:S02]  /*ca70*/  IMAD.MOV R6, RZ, RZ, -R6 ;  /* 0x000000ffff067224 */ /* 0x000fe400078e0a06 */
[----:B------:R-:W-:Y:S02]  /*ca80*/  IMAD R55, R0, R3, R55 ;  /* 0x0000000300377224 */ /* 0x000fe400078e0237 */
[----:B----4-:R-:W-:Y:S02]  /*ca90*/  VIADD R12, R245, 0x1d2 ;  /* 0x000001d2f50c7836 */ /* 0x010fe40000000000 */
[----:B------:R-:W-:Y:S02]  /*caa0*/  IMAD.MOV R7, RZ, RZ, -R7 ;  /* 0x000000ffff077224 */ /* 0x000fe400078e0a07 */
[----:B------:R-:W-:Y:S01]  /*cab0*/  IMAD.HI.U32 R3, R2, R50, RZ ;  /* 0x0000003202037227 */ /* 0x000fe200078e00ff */
[----:B------:R4:W-:Y:S01]  /*cac0*/  STL [R1+0x7964], R12 ;  /* 0x0079640c01007387 */ /* 0x0009e20000100800 */
[----:B------:R-:W-:-:S02]  /*cad0*/  IABS R45, R12 ;  /* 0x0000000c002d7213 */ /* 0x000fc40000000000 */
[C---:B-1----:R-:W-:Y:S02]  /*cae0*/  VIADD R11, R245.reuse, 0x1d3 ;  /* 0x000001d3f50b7836 */ /* 0x042fe40000000000 */
[----:B------:R-:W-:Y:S02]  /*caf0*/  IMAD.MOV R4, RZ, RZ, -R4 ;  /* 0x000000ffff047224 */ /* 0x000fe400078e0a04 */
[C---:B--2---:R-:W-:Y:S01]  /*cb00*/  VIADD R10, R245.reuse, 0x1d4 ;  /* 0x000001d4f50a7836 */ /* 0x044fe20000000000 */
[----:B------:R1:W-:Y:S01]  /*cb10*/  STL [R1+0x7974], R11 ;  /* 0x0079740b01007387 */ /* 0x0003e20000100800 */
[C---:B---3--:R-:W-:Y:S01]  /*cb20*/  VIADD R9, R245.reuse, 0x1d5 ;  /* 0x000001d5f5097836 */ /* 0x048fe20000000000 */
[----:B------:R-:W-:Y:S01]  /*cb30*/  IABS R44, R11 ;  /* 0x0000000b002c7213 */ /* 0x000fe20000000000 */
[C---:B------:R-:W-:Y:S01]  /*cb40*/  IMAD R53, R0.reuse, R5, R53 ;  /* 0x0000000500357224 */ /* 0x040fe200078e0235 */
[----:B------:R2:W-:Y:S01]  /*cb50*/  STL [R1+0x7990], R10 ;  /* 0x0079900a01007387 */ /* 0x0005e20000100800 */
[C---:B------:R-:W-:Y:S01]  /*cb60*/  IMAD R52, R0.reuse, R6, R52 ;  /* 0x0000000600347224 */ /* 0x040fe200078e0234 */
[----:B------:R-:W-:Y:S01]  /*cb70*/  IABS R43, R10 ;  /* 0x0000000a002b7213 */ /* 0x000fe20000000000 */
[----:B------:R-:W-:Y:S01]  /*cb80*/  VIADD R8, R245, 0x1d6 ;  /* 0x000001d6f5087836 */ /* 0x000fe20000000000 */
[----:B------:R3:W-:Y:S01]  /*cb90*/  STL [R1+0x79a4], R9 ;  /* 0x0079a40901007387 */ /* 0x0007e20000100800 */
[----:B------:R-:W-:Y:S01]  /*cba0*/  IMAD R51, R0, R7, R51 ;  /* 0x0000000700337224 */ /* 0x000fe200078e0233 */
[----:B------:R-:W-:Y:S01]  /*cbb0*/  IABS R42, R9 ;  /* 0x00000009002a7213 */ /* 0x000fe20000000000 */
[----:B------:R-:W-:Y:S01]  /*cbc0*/  IMAD.HI.U32 R5, R2, R48, RZ ;  /* 0x0000003002057227 */ /* 0x000fe200078e00ff */
[----:B------:R1:W-:Y:S01]  /*cbd0*/  STL [R1+0x79b4], R8 ;  /* 0x0079b40801007387 */ /* 0x0003e20000100800 */
[----:B------:R-:W-:-:S02]  /*cbe0*/  IABS R41, R8 ;  /* 0x0000000800297213 */ /* 0x000fc40000000000 */
[----:B------:R-:W-:-:S04]  /*cbf0*/  IMAD.HI.U32 R6, R2, R47, RZ ;  /* 0x0000002f02067227 */ /* 0x000fc800078e00ff */
[----:B------:R-:W-:Y:S02]  /*cc00*/  IMAD.MOV R3, RZ, RZ, -R3 ;  /* 0x000000ffff037224 */ /* 0x000fe400078e0a03 */
[----:B------:R-:W-:Y:S02]  /*cc10*/  IMAD R54, R0, R4, R54 ;  /* 0x0000000400367224 */ /* 0x000fe400078e0236 */
[----:B------:R-:W-:-:S04]  /*cc20*/  IMAD.HI.U32 R7, R2, R46, RZ ;  /* 0x0000002e02077227 */ /* 0x000fc800078e00ff */
[----:B----4-:R-:W-:Y:S02]  /*cc30*/  VIADD R12, R245, 0x1d7 ;  /* 0x000001d7f50c7836 */ /* 0x010fe40000000000 */
[----:B------:R-:W-:-:S03]  /*cc40*/  IMAD.HI.U32 R4, R2, R49, RZ ;  /* 0x0000003102047227 */ /* 0x000fc600078e00ff */
[----:B------:R4:W-:Y:S01]  /*cc50*/  STL [R1+0x79b0], R12 ;  /* 0x0079b00c01007387 */ /* 0x0009e20000100800 */
[C---:B-1----:R-:W-:Y:S01]  /*cc60*/  VIADD R11, R245.reuse, 0x1d8 ;  /* 0x000001d8f50b7836 */ /* 0x042fe20000000000 */
[----:B------:R-:W-:Y:S01]  /*cc70*/  IABS R40, R12 ;  /* 0x0000000c00287213 */ /* 0x000fe20000000000 */
[C---:B--2---:R-:W-:Y:S02]  /*cc80*/  VIADD R10, R245.reuse, 0x1d9 ;  /* 0x000001d9f50a7836 */ /* 0x044fe40000000000 */
[----:B------:R-:W-:Y:S01]  /*cc90*/  IMAD.MOV R5, RZ, RZ, -R5 ;  /* 0x000000ffff057224 */ /* 0x000fe200078e0a05 */
[----:B------:R1:W-:Y:S01]  /*cca0*/  STL [R1+0x79c8], R11 ;  /* 0x0079c80b01007387 */ /* 0x0003e20000100800 */
[----:B------:R-:W-:Y:S01]  /*ccb0*/  IMAD.MOV R6, RZ, RZ, -R6 ;  /* 0x000000ffff067224 */ /* 0x000fe200078e0a06 */
[----:B------:R-:W-:Y:S01]  /*ccc0*/  IABS R39, R11 ;  /* 0x0000000b00277213 */ /* 0x000fe20000000000 */
[----:B------:R-:W-:Y:S01]  /*ccd0*/  IMAD R50, R0, R3, R50 ;  /* 0x0000000300327224 */ /* 0x000fe200078e0232 */
[----:B------:R2:W-:Y:S01]  /*cce0*/  STL [R1+0x79d0], R10 ;  /* 0x0079d00a01007387 */ /* 0x0005e20000100800 */
[----:B---3--:R-:W-:Y:S01]  /*ccf0*/  VIADD R9, R245, 0x1da ;  /* 0x000001daf5097836 */ /* 0x008fe20000000000 */
[----:B------:R-:W-:Y:S01]  /*cd00*/  IABS R38, R10 ;  /* 0x0000000a00267213 */ /* 0x000fe20000000000 */
[----:B------:R-:W-:-:S02]  /*cd10*/  IMAD.MOV R7, RZ, RZ, -R7 ;  /* 0x000000ffff077224 */ /* 0x000fc400078e0a07 */
[----:B------:R-:W-:Y:S01]  /*cd20*/  IMAD.HI.U32 R3, R2, R45, RZ ;  /* 0x0000002d02037227 */ /* 0x000fe200078e00ff */
[----:B------:R3:W-:Y:S01]  /*cd30*/  STL [R1+0x79f0], R9 ;  /* 0x0079f00901007387 */ /* 0x0007e20000100800 */
[----:B------:R-:W-:Y:S02]  /*cd40*/  IABS R37, R9 ;  /* 0x0000000900257213 */ /* 0x000fe40000000000 */
[C---:B------:R-:W-:Y:S02]  /*cd50*/  VIADD R8, R245.reuse, 0x1db ;  /* 0x000001dbf5087836 */ /* 0x040fe40000000000 */
[----:B------:R-:W-:Y:S02]  /*cd60*/  IMAD.MOV R4, RZ, RZ, -R4 ;  /* 0x000000ffff047224 */ /* 0x000fe400078e0a04 */
[C---:B----4-:R-:W-:Y:S01]  /*cd70*/  VIADD R12, R245.reuse, 0x1dc ;  /* 0x000001dcf50c7836 */ /* 0x050fe20000000000 */
[----:B------:R4:W-:Y:S01]  /*cd80*/  STL [R1+0x79fc], R8 ;  /* 0x0079fc0801007387 */ /* 0x0009e20000100800 */
[C---:B------:R-:W-:Y:S01]  /*cd90*/  IMAD R48, R0.reuse, R5, R48 ;  /* 0x0000000500307224 */ /* 0x040fe200078e0230 */
[----:B------:R-:W-:Y:S01]  /*cda0*/  IABS R36, R8 ;  /* 0x0000000800247213 */ /* 0x000fe20000000000 */
[C---:B------:R-:W-:Y:S01]  /*cdb0*/  IMAD R47, R0.reuse, R6, R47 ;  /* 0x00000006002f7224 */ /* 0x040fe200078e022f */
[----:B------:R-:W-:Y:S01]  /*cdc0*/  STL [R1+0x79e8], R12 ;  /* 0x0079e80c01007387 */ /* 0x000fe20000100800 */
[----:B-1----:R-:W-:Y:S01]  /*cdd0*/  VIADD R11, R245, 0x1dd ;  /* 0x000001ddf50b7836 */ /* 0x002fe20000000000 */
[----:B------:R-:W-:Y:S01]  /*cde0*/  IABS R35, R12 ;  /* 0x0000000c00237213 */ /* 0x000fe20000000000 */
[----:B------:R-:W-:-:S02]  /*cdf0*/  IMAD R46, R0, R7, R46 ;  /* 0x00000007002e7224 */ /* 0x000fc400078e022e */
[C---:B------:R-:W-:Y:S01]  /*ce00*/  IMAD.HI.U32 R5, R2.reuse, R43, RZ ;  /* 0x0000002b02057227 */ /* 0x040fe200078e00ff */
[----:B------:R-:W-:Y:S01]  /*ce10*/  STL [R1+0x79e4], R11 ;  /* 0x0079e40b01007387 */ /* 0x000fe20000100800 */
[----:B------:R-:W-:Y:S02]  /*ce20*/  IABS R34, R11 ;  /* 0x0000000b00227213 */ /* 0x000fe40000000000 */
[----:B------:R-:W-:-:S04]  /*ce30*/  IMAD.HI.U32 R6, R2, R42, RZ ;  /* 0x0000002a02067227 */ /* 0x000fc800078e00ff */
[----:B------:R-:W-:Y:S02]  /*ce40*/  IMAD.MOV R3, RZ, RZ, -R3 ;  /* 0x000000ffff037224 */ /* 0x000fe400078e0a03 */
[C---:B--2---:R-:W-:Y:S02]  /*ce50*/  VIADD R10, R245.reuse, 0x1de ;  /* 0x000001def50a7836 */ /* 0x044fe40000000000 */
[----:B------:R-:W-:Y:S02]  /*ce60*/  IMAD R49, R0, R4, R49 ;  /* 0x0000000400317224 */ /* 0x000fe400078e0231 */
[----:B------:R-:W-:Y:S01]  /*ce70*/  IMAD.HI.U32 R7, R2, R41, RZ ;  /* 0x0000002902077227 */ /* 0x000fe200078e00ff */
[----:B------:R-:W-:Y:S01]  /*ce80*/  STL [R1+0x79ec], R10 ;  /* 0x0079ec0a01007387 */ /* 0x000fe20000100800 */
[----:B------:R-:W-:Y:S02]  /*ce90*/  IABS R33, R10 ;  /* 0x0000000a00217213 */ /* 0x000fe40000000000 */
[----:B---3--:R-:W-:-:S02]  /*cea0*/  VIADD R9, R245, 0x1df ;  /* 0x000001dff5097836 */ /* 0x008fc40000000000 */
[----:B------:R-:W-:-:S03]  /*ceb0*/  IMAD.HI.U32 R4, R2, R44, RZ ;  /* 0x0000002c02047227 */ /* 0x000fc600078e00ff */
[----:B------:R-:W-:Y:S01]  /*cec0*/  STL [R1+0x79f8], R9 ;  /* 0x0079f80901007387 */ /* 0x000fe20000100800 */
[----:B----4-:R-:W-:Y:S01]  /*ced0*/  VIADD R8, R245, 0x1e0 ;  /* 0x000001e0f5087836 */ /* 0x010fe20000000000 */
[----:B------:R-:W-:Y:S01]  /*cee0*/  IABS R32, R9 ;  /* 0x0000000900207213 */ /* 0x000fe20000000000 */
[----:B------:R-:W-:Y:S02]  /*cef0*/  IMAD.MOV R5, RZ, RZ, -R5 ;  /* 0x000000ffff057224 */ /* 0x000fe400078e0a05 */
[----:B------:R-:W-:Y:S01]  /*cf00*/  IMAD.MOV R6, RZ, RZ, -R6 ;  /* 0x000000ffff067224 */ /* 0x000fe200078e0a06 */
[----:B------:R1:W-:Y:S01]  /*cf10*/  STL [R1+0x79f4], R8 ;  /* 0x0079f40801007387 */ /* 0x0003e20000100800 */
[----:B------:R-:W-:Y:S01]  /*cf20*/  IMAD R45, R0, R3, R45 ;  /* 0x00000003002d7224 */ /* 0x000fe200078e022d */
[----:B------:R-:W-:Y:S01]  /*cf30*/  IABS R31, R8 ;  /* 0x00000008001f7213 */ /* 0x000fe20000000000 */
[----:B------:R-:W-:Y:S01]  /*cf40*/  IMAD.MOV R7, RZ, RZ, -R7 ;  /* 0x000000ffff077224 */ /* 0x000fe200078e0a07 */
[----:B------:R2:W-:Y:S01]  /*cf50*/  STL [R1+0x79cc], R13 ;  /* 0x0079cc0d01007387 */ /* 0x0005e20000100800 */
[----:B------:R-:W-:-:S04]  /*cf60*/  IMAD.HI.U32 R3, R2, R40, RZ ;  /* 0x0000002802037227 */ /* 0x000fc800078e00ff */
[----:B------:R-:W-:Y:S01]  /*cf70*/  IMAD.MOV R4, RZ, RZ, -R4 ;  /* 0x000000ffff047224 */ /* 0x000fe200078e0a04 */
[----:B-1----:R-:W1:Y:S01]  /*cf80*/  S2R R8, SR_TID.X ;  /* 0x0000000000087919 */ /* 0x002e620000002100 */
[C---:B------:R-:W-:Y:S02]  /*cf90*/  IMAD R43, R0.reuse, R5, R43 ;  /* 0x00000005002b7224 */ /* 0x040fe400078e022b */
[C---:B------:R-:W-:Y:S02]  /*cfa0*/  IMAD R42, R0.reuse, R6, R42 ;  /* 0x00000006002a7224 */ /* 0x040fe400078e022a */
[----:B------:R-:W-:Y:S02]  /*cfb0*/  IMAD R41, R0, R7, R41 ;  /* 0x0000000700297224 */ /* 0x000fe400078e0229 */
[----:B------:R-:W-:-:S04]  /*cfc0*/  IMAD.HI.U32 R5, R2, R38, RZ ;  /* 0x0000002602057227 */ /* 0x000fc800078e00ff */
[----:B------:R-:W-:-:S04]  /*cfd0*/  IMAD.HI.U32 R6, R2, R37, RZ ;  /* 0x0000002502067227 */ /* 0x000fc800078e00ff */
[----:B------:R-:W-:Y:S02]  /*cfe0*/  IMAD.MOV R3, RZ, RZ, -R3 ;  /* 0x000000ffff037224 */ /* 0x000fe400078e0a03 */
[----:B------:R-:W-:Y:S02]  /*cff0*/  IMAD R44, R0, R4, R44 ;  /* 0x00000004002c7224 */ /* 0x000fe400078e022c */
[----:B------:R-:W-:-:S04]  /*d000*/  IMAD.HI.U32 R7, R2, R36, RZ ;  /* 0x0000002402077227 */ /* 0x000fc800078e00ff */
[----:B------:R-:W-:-:S04]  /*d010*/  IMAD.HI.U32 R4, R2, R39, RZ ;  /* 0x0000002702047227 */ /* 0x000fc800078e00ff */
[----:B------:R-:W-:Y:S02]  /*d020*/  IMAD.MOV R5, RZ, RZ, -R5 ;  /* 0x000000ffff057224 */ /* 0x000fe400078e0a05 */
[----:B------:R-:W-:Y:S02]  /*d030*/  IMAD.MOV R6, RZ, RZ, -R6 ;  /* 0x000000ffff067224 */ /* 0x000fe400078e0a06 */
[----:B------:R-:W-:Y:S02]  /*d040*/  IMAD R40, R0, R3, R40 ;  /* 0x0000000300287224 */ /* 0x000fe400078e0228 */
[----:B------:R-:W-:Y:S02]  /*d050*/  IMAD.MOV R7, RZ, RZ, -R7 ;  /* 0x000000ffff077224 */ /* 0x000fe400078e0a07 */
[----:B------:R-:W-:-:S04]  /*d060*/  IMAD.HI.U32 R3, R2, R35, RZ ;  /* 0x0000002302037227 */ /* 0x000fc800078e00ff */
[----:B------:R-:W-:Y:S02]  /*d070*/  IMAD.MOV R4, RZ, RZ, -R4 ;  /* 0x000000ffff047224 */ /* 0x000fe400078e0a04 */
[C---:B------:R-:W-:Y:S02]  /*d080*/  IMAD R38, R0.reuse, R5, R38 ;  /* 0x0000000500267224 */ /* 0x040fe400078e0226 */
[C---:B------:R-:W-:Y:S02]  /*d090*/  IMAD R37, R0.reuse, R6, R37 ;  /* 0x0000000600257224 */ /* 0x040fe400078e0225 */
[C---:B------:R-:W-:Y:S02]  /*d0a0*/  VIADD R11, R245.reuse, 0x1e3 ;  /* 0x000001e3f50b7836 */ /* 0x040fe40000000000 */
[----:B------:R-:W-:Y:S02]  /*d0b0*/  VIADD R10, R245, 0x1e4 ;  /* 0x000001e4f50a7836 */ /* 0x000fe40000000000 */
[----:B------:R-:W-:Y:S01]  /*d0c0*/  IMAD R36, R0, R7, R36 ;  /* 0x0000000700247224 */ /* 0x000fe200078e0224 */
[----:B------:R-:W-:Y:S01]  /*d0d0*/  IABS R28, R11 ;  /* 0x0000000b001c7213 */ /* 0x000fe20000000000 */
[----:B------:R-:W-:Y:S01]  /*d0e0*/  IMAD.HI.U32 R6, R2, R34, RZ ;  /* 0x0000002202067227 */ /* 0x000fe200078e00ff */
[----:B------:R-:W-:-:S03]  /*d0f0*/  IABS R27, R10 ;  /* 0x0000000a001b7213 */ /* 0x000fc60000000000 */
[----:B------:R-:W-:-:S04]  /*d100*/  IMAD.HI.U32 R5, R2, R33, RZ ;  /* 0x0000002102057227 */ /* 0x000fc800078e00ff */
[----:B------:R-:W-:Y:S02]  /*d110*/  IMAD.MOV R3, RZ, RZ, -R3 ;  /* 0x000000ffff037224 */ /* 0x000fe400078e0a03 */
[----:B------:R-:W-:Y:S02]  /*d120*/  IMAD R39, R0, R4, R39 ;  /* 0x0000000400277224 */ /* 0x000fe400078e0227 */
[----:B------:R-:W-:-:S04]  /*d130*/  IMAD.HI.U32 R7, R2, R31, RZ ;  /* 0x0000001f02077227 */ /* 0x000fc800078e00ff */
[----:B------:R-:W-:Y:S02]  /*d140*/  VIADD R12, R245, 0x1e2 ;  /* 0x000001e2f50c7836 */ /* 0x000fe40000000000 */
[----:B------:R-:W-:-:S03]  /*d150*/  IMAD.HI.U32 R4, R2, R32, RZ ;  /* 0x0000002002047227 */ /* 0x000fc600078e00ff */
[----:B------:R-:W-:Y:S01]  /*d160*/  IABS R29, R12 ;  /* 0x0000000c001d7213 */ /* 0x000fe20000000000 */
[----:B------:R-:W-:Y:S01]  /*d170*/  IMAD.MOV R6, RZ, RZ, -R6 ;  /* 0x000000ffff067224 */ /* 0x000fe200078e0a06 */
[----:B------:R-:W-:Y:S01]  /*d180*/  STL [R1+0x79e0], R12 ;  /* 0x0079e00c01007387 */ /* 0x000fe20000100800 */
[----:B------:R-:W-:Y:S02]  /*d190*/  IMAD.MOV R5, RZ, RZ, -R5 ;  /* 0x000000ffff057224 */ /* 0x000fe400078e0a05 */
[C---:B------:R-:W-:Y:S01]  /*d1a0*/  IMAD R35, R0.reuse, R3, R35 ;  /* 0x0000000300237224 */ /* 0x040fe200078e0223 */
[----:B------:R3:W-:Y:S01]  /*d1b0*/  STL [R1+0x79dc], R11 ;  /* 0x0079dc0b01007387 */ /* 0x0007e20000100800 */
[----:B------:R-:W-:Y:S02]  /*d1c0*/  IMAD.MOV R3, RZ, RZ, -R7 ;  /* 0x000000ffff037224 */ /* 0x000fe400078e0a07 */
[----:B------:R-:W-:Y:S01]  /*d1d0*/  IMAD.MOV R4, RZ, RZ, -R4 ;  /* 0x000000ffff047224 */ /* 0x000fe200078e0a04 */
[----:B------:R-:W-:Y:S01]  /*d1e0*/  STL [R1+0x79d8], R10 ;  /* 0x0079d80a01007387 */ /* 0x000fe20000100800 */
[----:B------:R-:W-:-:S02]  /*d1f0*/  IMAD R34, R0, R6, R34 ;  /* 0x0000000600227224 */ /* 0x000fc400078e0222 */
[C---:B------:R-:W-:Y:S02]  /*d200*/  IMAD R33, R0.reuse, R5, R33 ;  /* 0x0000000500217224 */ /* 0x040fe400078e0221 */
[----:B------:R-:W-:Y:S02]  /*d210*/  IMAD R31, R0, R3, R31 ;  /* 0x00000003001f7224 */ /* 0x000fe400078e021f */
[----:B------:R-:W-:-:S04]  /*d220*/  IMAD.HI.U32 R5, R2, R28, RZ ;  /* 0x0000001c02057227 */ /* 0x000fc800078e00ff */
[----:B------:R-:W-:-:S04]  /*d230*/  IMAD.HI.U32 R6, R2, R27, RZ ;  /* 0x0000001b02067227 */ /* 0x000fc800078e00ff */
[----:B------:R-:W-:Y:S02]  /*d240*/  IMAD R32, R0, R4, R32 ;  /* 0x0000000400207224 */ /* 0x000fe400078e0220 */
[----:B------:R-:W-:-:S04]  /*d250*/  IMAD.HI.U32 R3, R2, R30, RZ ;  /* 0x0000001e02037227 */ /* 0x000fc800078e00ff */
[----:B------:R-:W-:-:S04]  /*d260*/  IMAD.HI.U32 R4, R2, R29, RZ ;  /* 0x0000001d02047227 */ /* 0x000fc800078e00ff */
[----:B------:R-:W-:Y:S02]  /*d270*/  IMAD.MOV R5, RZ, RZ, -R5 ;  /* 0x000000ffff057224 */ /* 0x000fe400078e0a05 */
[----:B------:R-:W-:Y:S02]  /*d280*/  IMAD.MOV R6, RZ, RZ, -R6 ;  /* 0x000000ffff067224 */ /* 0x000fe400078e0a06 */
[----:B------:R-:W-:Y:S02]  /*d290*/  IMAD.MOV R3, RZ, RZ, -R3 ;  /* 0x000000ffff037224 */ /* 0x000fe400078e0a03 */
[----:B------:R-:W-:Y:S02]  /*d2a0*/  IMAD.MOV R4, RZ, RZ, -R4 ;  /* 0x000000ffff047224 */ /* 0x000fe400078e0a04 */
[----:B------:R-:W-:Y:S02]  /*d2b0*/  VIADD R9, R245, 0x1e5 ;  /* 0x000001e5f5097836 */ /* 0x000fe40000000000 */
[----:B------:R-:W-:-:S02]  /*d2c0*/  IMAD R28, R0, R5, R28 ;  /* 0x00000005001c7224 */ /* 0x000fc400078e021c */
[C---:B------:R-:W-:Y:S01]  /*d2d0*/  IMAD R27, R0.reuse, R6, R27 ;  /* 0x00000006001b7224 */ /* 0x040fe200078e021b */
[----:B------:R-:W-:Y:S01]  /*d2e0*/  STL [R1+0x79d4], R9 ;  /* 0x0079d40901007387 */ /* 0x000fe20000100800 */
[----:B------:R-:W-:Y:S02]  /*d2f0*/  IMAD R30, R0, R3, R30 ;  /* 0x00000003001e7224 */ /* 0x000fe400078e021e */
[----:B--2---:R-:W-:Y:S01]  /*d300*/  IMAD.MOV.U32 R13, RZ, RZ, R19 ;  /* 0x000000ffff0d7224 */ /* 0x004fe200078e0013 */
[----:B-1----:R-:W-:Y:S01]  /*d310*/  LOP3.LUT R8, R8, 0x1f, RZ, 0xc0, !PT ;  /* 0x0000001f08087812 */ /* 0x002fe200078ec0ff */
[C---:B------:R-:W-:Y:S01]  /*d320*/  VIADD R6, R245.reuse, 0x1e6 ;  /* 0x000001e6f5067836 */ /* 0x040fe20000000000 */
[----:B------:R-:W-:Y:S01]  /*d330*/  IABS R26, R9 ;  /* 0x00000009001a7213 */ /* 0x000fe20000000000 */
[----:B------:R-:W-:Y:S02]  /*d340*/  VIADD R5, R245, 0x1e7 ;  /* 0x000001e7f5057836 */ /* 0x000fe40000000000 */
[----:B------:R-:W-:-:S02]  /*d350*/  IMAD R29, R0, R4, R29 ;  /* 0x00000004001d7224 */ /* 0x000fc400078e021d */
[C---:B------:R-:W-:Y:S02]  /*d360*/  VIADD R3, R245.reuse, 0x1e9 ;  /* 0x000001e9f5037836 */ /* 0x040fe40000000000 */
[----:B------:R-:W-:Y:S02]  /*d370*/  VIADD R4, R245, 0x1e8 ;  /* 0x000001e8f5047836 */ /* 0x000fe40000000000 */
[----:B------:R-:W-:Y:S02]  /*d380*/  IMAD.MOV.U32 R19, RZ, RZ, R16 ;  /* 0x000000ffff137224 */ /* 0x000fe400078e0010 */
[----:B---3--:R-:W-:Y:S01]  /*d390*/  IMAD.MOV.U32 R11, RZ, RZ, R24 ;  /* 0x000000ffff0b7224 */ /* 0x008fe200078e0018 */
[----:B------:R-:W2:Y:S01]  /*d3a0*/  LDL.LU R16, [R1+0x308] ;  /* 0x0003080001107983 */ /* 0x000ea20000300800 */
[----:B------:R-:W-:Y:S01]  /*d3b0*/  IMAD.MOV.U32 R12, RZ, RZ, R22 ;  /* 0x000000ffff0c7224 */ /* 0x000fe200078e0016 */
[----:B------:R-:W-:Y:S02]  /*d3c0*/  IABS R24, R5 ;  /* 0x0000000500187213 */ /* 0x000fe40000000000 */
[----:B------:R1:W-:Y:S01]  /*d3d0*/  STL [R1+0x79c4], R6 ;  /* 0x0079c40601007387 */ /* 0x0003e20000100800 */
[----:B------:R-:W-:-:S03]  /*d3e0*/  IABS R22, R3 ;  /* 0x0000000300167213 */ /* 0x000fc60000000000 */
[----:B------:R3:W-:Y:S01]  /*d3f0*/  STL [R1+0x79c0], R5 ;  /* 0x0079c00501007387 */ /* 0x0007e20000100800 */
[----:B------:R-:W-:-:S03]  /*d400*/  IABS R25, R6 ;  /* 0x0000000600197213 */ /* 0x000fc60000000000 */
[----:B------:R-:W-:Y:S04]  /*d410*/  STL [R1+0x79bc], R4 ;  /* 0x0079bc0401007387 */ /* 0x000fe80000100800 */
[----:B------:R4:W-:Y:S01]  /*d420*/  STL [R1+0x79b8], R3 ;  /* 0x0079b80301007387 */ /* 0x0009e20000100800 */
[----:B-1----:R-:W-:-:S04]  /*d430*/  IMAD.HI.U32 R6, R2, R22, RZ ;  /* 0x0000001602067227 */ /* 0x002fc800078e00ff */
[----:B---3--:R-:W-:-:S04]  /*d440*/  IMAD.HI.U32 R5, R2, R24, RZ ;  /* 0x0000001802057227 */ /* 0x008fc800078e00ff */
[----:B----4-:R-:W-:Y:S02]  /*d450*/  IMAD R3, R14, 0x100, R8 ;  /* 0x000001000e037824 */ /* 0x010fe400078e0208 */
[----:B------:R-:W-:Y:S02]  /*d460*/  IMAD.MOV R5, RZ, RZ, -R5 ;  /* 0x000000ffff057224 */ /* 0x000fe400078e0a05 */
[----:B------:R-:W-:Y:S01]  /*d470*/  IMAD.MOV R6, RZ, RZ, -R6 ;  /* 0x000000ffff067224 */ /* 0x000fe200078e0a06 */
[----:B------:R1:W-:Y:S04]  /*d480*/  STL [R1+0xa4], R3 ;  /* 0x0000a40301007387 */ /* 0x0003e80000100800 */
[----:B------:R-:W3:Y:S01]  /*d490*/  LDL.LU R9, [R1+0x2fc] ;  /* 0x0002fc0001097983 */ /* 0x000ee20000300800 */
[----:B------:R-:W-:-:S03]  /*d4a0*/  IMAD R24, R0, R5, R24 ;  /* 0x0000000500187224 */ /* 0x000fc600078e0218 */
[----:B------:R-:W4:Y:S01]  /*d4b0*/  LDL.LU R192, [R1+0x2f8] ;  /* 0x0002f80001c07983 */ /* 0x000f220000300800 */
[----:B------:R-:W-:-:S03]  /*d4c0*/  IMAD R22, R0, R6, R22 ;  /* 0x0000000600167224 */ /* 0x000fc600078e0216 */
[----:B------:R-:W4:Y:S04]  /*d4d0*/  LDL.LU R194, [R1+0x2f4] ;  /* 0x0002f40001c27983 */ /* 0x000f280000300800 */
[----:B------:R-:W4:Y:S04]  /*d4e0*/  LDL.LU R14, [R1+0x2f0] ;  /* 0x0002f000010e7983 */ /* 0x000f280000300800 */
[----:B------:R-:W4:Y:S04]  /*d4f0*/  LDL.LU R193, [R1+0x2ec] ;  /* 0x0002ec0001c17983 */ /* 0x000f280000300800 */
[----:B------:R-:W4:Y:S04]  /*d500*/  LDL.LU R5, [R1+0x300] ;  /* 0x0003000001057983 */ /* 0x000f280000300800 */
[----:B------:R-:W4:Y:S01]  /*d510*/  LDL.LU R6, [R1+0x304] ;  /* 0x0003040001067983 */ /* 0x000f220000300800 */
[----:B------:R-:W-:Y:S01]  /*d520*/  IMAD.HI.U32 R7, R2, R26, RZ ;  /* 0x0000001a02077227 */ /* 0x000fe200078e00ff */
[----:B------:R-:W-:-:S03]  /*d530*/  IABS R23, R4 ;  /* 0x0000000400177213 */ /* 0x000fc60000000000 */
[----:B------:R-:W-:Y:S01]  /*d540*/  IMAD.MOV R7, RZ, RZ, -R7 ;  /* 0x000000ffff077224 */ /* 0x000fe200078e0a07 */
[----:B-1----:R-:W-:-:S03]  /*d550*/  IABS R3, R3 ;  /* 0x0000000300037213 */ /* 0x002fc60000000000 */
[----:B------:R-:W-:Y:S02]  /*d560*/  IMAD R26, R0, R7, R26 ;  /* 0x00000007001a7224 */ /* 0x000fe400078e021a */
[----:B------:R-:W-:-:S04]  /*d570*/  IMAD.HI.U32 R7, R2, R23, RZ ;  /* 0x0000001702077227 */ /* 0x000fc800078e00ff */
[----:B------:R-:W-:Y:S02]  /*d580*/  IMAD.MOV R8, RZ, RZ, -R7 ;  /* 0x000000ffff087224 */ /* 0x000fe400078e0a07 */
[----:B------:R-:W-:-:S04]  /*d590*/  IMAD.HI.U32 R7, R12, R3, RZ ;  /* 0x000000030c077227 */ /* 0x000fc800078e00ff */
[----:B------:R-:W-:Y:S02]  /*d5a0*/  IMAD.MOV.U32 R12, RZ, RZ, R11 ;  /* 0x000000ffff0c7224 */ /* 0x000fe400078e000b */
[----:B------:R-:W-:Y:S02]  /*d5b0*/  IMAD.MOV.U32 R11, RZ, RZ, R13 ;  /* 0x000000ffff0b7224 */ /* 0x000fe400078e000d */
[----:B------:R-:W-:Y:S02]  /*d5c0*/  IMAD.MOV.U32 R13, RZ, RZ, R239 ;  /* 0x000000ffff0d7224 */ /* 0x000fe400078e00ef */
[----:B------:R-:W-:-:S04]  /*d5d0*/  IMAD.HI.U32 R4, R2, R25, RZ ;  /* 0x0000001902047227 */ /* 0x000fc800078e00ff */
[----:B------:R-:W-:Y:S02]  /*d5e0*/  IMAD.MOV.U32 R239, RZ, RZ, R250 ;  /* 0x000000ffffef7224 */ /* 0x000fe400078e00fa */
[----:B------:R-:W-:Y:S02]  /*d5f0*/  IMAD.MOV.U32 R250, RZ, RZ, R21 ;  /* 0x000000fffffa7224 */ /* 0x000fe400078e0015 */
[----:B------:R-:W-:Y:S02]  /*d600*/  IMAD.MOV.U32 R198, RZ, RZ, R240 ;  /* 0x000000ffffc67224 */ /* 0x000fe400078e00f0 */
[----:B------:R-:W-:Y:S02]  /*d610*/  VIADD R21, R245, 0x1ea ;  /* 0x000001eaf5157836 */ /* 0x000fe40000000000 */
[----:B------:R-:W-:Y:S02]  /*d620*/  IMAD.MOV.U32 R240, RZ, RZ, R20 ;  /* 0x000000fffff07224 */ /* 0x000fe400078e0014 */
[----:B------:R-:W-:-:S02]  /*d630*/  IMAD.MOV R4, RZ, RZ, -R4 ;  /* 0x000000ffff047224 */ /* 0x000fc400078e0a04 */
[----:B------:R-:W-:Y:S01]  /*d640*/  VIADD R20, R245, 0x1eb ;  /* 0x000001ebf5147836 */ /* 0x000fe20000000000 */
[----:B------:R1:W-:Y:S01]  /*d650*/  STL [R1+0x79ac], R21 ;  /* 0x0079ac1501007387 */ /* 0x0003e20000100800 */
[C---:B------:R-:W-:Y:S02]  /*d660*/  IMAD R23, R0.reuse, R8, R23 ;  /* 0x0000000800177224 */ /* 0x040fe400078e0217 */
[----:B------:R-:W-:Y:S01]  /*d670*/  IMAD R25, R0, R4, R25 ;  /* 0x0000000400197224 */ /* 0x000fe200078e0219 */
[----:B------:R-:W4:Y:S01]  /*d680*/  LDL.LU R8, [R1+0x2e8] ;  /* 0x0002e80001087983 */ /* 0x000f220000300800 */
[----:B------:R-:W-:-:S03]  /*d690*/  IMAD.MOV R4, RZ, RZ, -R7 ;  /* 0x000000ffff047224 */ /* 0x000fc600078e0a07 */
[----:B------:R1:W-:Y:S04]  /*d6a0*/  STL [R1+0x79a8], R20 ;  /* 0x0079a81401007387 */ /* 0x0003e80000100800 */
[----:B------:R-:W4:Y:S04]  /*d6b0*/  LDL.LU R7, [R1+0x2e4] ;  /* 0x0002e40001077983 */ /* 0x000f280000300800 */
[----:B------:R-:W4:Y:S04]  /*d6c0*/  LDL.LU R197, [R1+0x2e0] ;  /* 0x0002e00001c57983 */ /* 0x000f280000300800 */
[----:B------:R-:W4:Y:S01]  /*d6d0*/  LDL.LU R190, [R1+0x2dc] ;  /* 0x0002dc0001be7983 */ /* 0x000f220000300800 */
[----:B------:R-:W-:-:S02]  /*d6e0*/  IMAD.MOV.U32 R10, RZ, RZ, R18 ;  /* 0x000000ffff0a7224 */ /* 0x000fc400078e0012 */
[C---:B------:R-:W-:Y:S01]  /*d6f0*/  IMAD R18, R244.reuse, R4, R3 ;  /* 0x00000004f4127224 */ /* 0x040fe200078e0203 */
[----:B------:R-:W4:Y:S04]  /*d700*/  LDL.LU R191, [R1+0x2d8] ;  /* 0x0002d80001bf7983 */ /* 0x000f280000300800 */
[----:B------:R-:W-:Y:S01]  /*d710*/  ISETP.GT.U32.AND P4, PT, R244, R18, PT ;  /* 0x00000012f400720c */ /* 0x000fe20003f84070 */
[----:B------:R-:W-:Y:S02]  /*d720*/  IMAD.MOV.U32 R196, RZ, RZ, R10 ;  /* 0x000000ffffc47224 */ /* 0x000fe400078e000a */
[----:B------:R-:W-:Y:S02]  /*d730*/  IMAD.MOV.U32 R10, RZ, RZ, R19 ;  /* 0x000000ffff0a7224 */ /* 0x000fe400078e0013 */
[----:B------:R-:W-:Y:S01]  /*d740*/  IMAD.MOV.U32 R195, RZ, RZ, R17 ;  /* 0x000000ffffc37224 */ /* 0x000fe200078e0011 */
[----:B------:R-:W4:Y:S04]  /*d750*/  LDL.LU R19, [R1+0x2d4] ;  /* 0x0002d40001137983 */ /* 0x000f280000300800 */
[----:B------:R-:W4:Y:S03]  /*d760*/  LDL.LU R17, [R1+0x2d0] ;  /* 0x0002d00001117983 */ /* 0x000f260000300800 */
[----:B------:R-:W-:Y:S01]  /*d770*/  @!P4 IMAD.IADD R18, R18, 0x1, -R244 ;  /* 0x000000011212c824 */ /* 0x000fe200078e0af4 */
[----:B-1----:R-:W-:-:S02]  /*d780*/  IABS R21, R21 ;  /* 0x0000001500157213 */ /* 0x002fc40000000000 */
[----:B------:R-:W-:-:S03]  /*d790*/  IABS R20, R20 ;  /* 0x0000001400147213 */ /* 0x000fc60000000000 */
[----:B------:R-:W-:-:S04]  /*d7a0*/  IMAD.HI.U32 R3, R2, R21, RZ ;  /* 0x0000001502037227 */ /* 0x000fc800078e00ff */
[----:B------:R-:W-:-:S04]  /*d7b0*/  IMAD.HI.U32 R4, R2, R20, RZ ;  /* 0x0000001402047227 */ /* 0x000fc800078e00ff */
[----:B------:R-:W-:-:S04]  /*d7c0*/  IMAD.MOV R3, RZ, RZ, -R3 ;  /* 0x000000ffff037224 */ /* 0x000fc800078e0a03 */
[C---:B------:R-:W-:Y:S02]  /*d7d0*/  IMAD R21, R0.reuse, R3, R21 ;  /* 0x0000000300157224 */ /* 0x040fe400078e0215 */
[----:B------:R-:W-:Y:S01]  /*d7e0*/  IMAD.MOV R3, RZ, RZ, -R4 ;  /* 0x000000ffff037224 */ /* 0x000fe200078e0a04 */
[----:B--2---:R-:W-:-:S13]  /*d7f0*/  ISETP.GT.U32.AND P0, PT, R0, R16, PT ;  /* 0x000000100000720c */ /* 0x004fda0003f04070 */
[----:B------:R-:W-:-:S05]  /*d800*/  @!P0 IMAD.IADD R16, R16, 0x1, -R0 ;  /* 0x0000000110108824 */ /* 0x000fca00078e0a00 */
[C---:B------:R-:W-:Y:S02]  /*d810*/  ISETP.GT.U32.AND P5, PT, R0.reuse, R16, PT ;  /* 0x000000100000720c */ /* 0x040fe40003fa4070 */
[C---:B---3--:R-:W-:Y:S02]  /*d820*/  ISETP.GT.U32.AND P1, PT, R0.reuse, R9, PT ;  /* 0x000000090000720c */ /* 0x048fe40003f24070 */
[C---:B----4-:R-:W-:Y:S02]  /*d830*/  ISETP.GT.U32.AND P2, PT, R0.reuse, R192, PT ;  /* 0x000000c00000720c */ /* 0x050fe40003f44070 */
[C---:B------:R-:W-:Y:S02]  /*d840*/  ISETP.GT.U32.AND P3, PT, R0.reuse, R5, PT ;  /* 0x000000050000720c */ /* 0x040fe40003f64070 */
[----:B------:R-:W-:-:S07]  /*d850*/  ISETP.GT.U32.AND P6, PT, R0, R6, PT ;  /* 0x000000060000720c */ /* 0x000fce0003fc4070 */
[--C-:B------:R-:W-:Y:S01]  /*d860*/  @!P1 IMAD.IADD R9, R9, 0x1, -R0.reuse ;  /* 0x0000000109099824 */ /* 0x100fe200078e0a00 */
[----:B------:R-:W-:Y:S01]  /*d870*/  ISETP.GT.U32.AND P0, PT, R0, R194, PT ;  /* 0x000000c20000720c */ /* 0x000fe20003f04070 */
[--C-:B------:R-:W-:Y:S02]  /*d880*/  @!P2 IMAD.IADD R192, R192, 0x1, -R0.reuse ;  /* 0x00000001c0c0a824 */ /* 0x100fe400078e0a00 */
[--C-:B------:R-:W-:Y:S02]  /*d890*/  @!P3 IMAD.IADD R5, R5, 0x1, -R0.reuse ;  /* 0x000000010505b824 */ /* 0x100fe400078e0a00 */
[----:B------:R-:W-:-:S03]  /*d8a0*/  @!P6 IMAD.IADD R6, R6, 0x1, -R0 ;  /* 0x000000010606e824 */ /* 0x000fc600078e0a00 */
[----:B------:R-:W-:Y:S01]  /*d8b0*/  ISETP.GT.U32.AND P1, PT, R0, R5, PT ;  /* 0x000000050000720c */ /* 0x000fe20003f24070 */
[--C-:B------:R-:W-:Y:S01]  /*d8c0*/  @!P5 IMAD.IADD R16, R16, 0x1, -R0.reuse ;  /* 0x000000011010d824 */ /* 0x100fe200078e0a00 */
[C---:B------:R-:W-:Y:S02]  /*d8d0*/  ISETP.GT.U32.AND P2, PT, R0.reuse, R9, PT ;  /* 0x000000090000720c */ /* 0x040fe40003f44070 */
[C---:B------:R-:W-:Y:S02]  /*d8e0*/  ISETP.GT.U32.AND P3, PT, R0.reuse, R6, PT ;  /* 0x000000060000720c */ /* 0x040fe40003f64070 */
[----:B------:R1:W-:Y:S01]  /*d8f0*/  STL [R1+0x308], R16 ;  /* 0x0003081001007387 */ /* 0x0003e20000100800 */
[----:B------:R-:W-:Y:S01]  /*d900*/  ISETP.GT.U32.AND P5, PT, R0, R14, PT ;  /* 0x0000000e0000720c */ /* 0x000fe20003fa4070 */
[--C-:B------:R-:W-:Y:S01]  /*d910*/  @!P0 IMAD.IADD R194, R194, 0x1, -R0.reuse ;  /* 0x00000001c2c28824 */ /* 0x100fe200078e0a00 */
[----:B------:R-:W-:Y:S01]  /*d920*/  ISETP.GT.U32.AND P4, PT, R0, R193, PT ;  /* 0x000000c10000720c */ /* 0x000fe20003f84070 */
[----:B-1----:R-:W2:Y:S04]  /*d930*/  LDL.LU R16, [R1+0x7cc0] ;  /* 0x007cc00001107983 */ /* 0x002ea80000300800 */
[----:B------:R1:W-:Y:S03]  /*d940*/  STL [R1+0x30c], R18 ;  /* 0x00030c1201007387 */ /* 0x0003e60000100800 */
[--C-:B------:R-:W-:Y:S01]  /*d950*/  @!P3 IMAD.IADD R6, R6, 0x1, -R0.reuse ;  /* 0x000000010606b824 */ /* 0x100fe200078e0a00 */
[C---:B------:R-:W-:Y:S01]  /*d960*/  ISETP.GT.U32.AND P6, PT, R0.reuse, R192, PT ;  /* 0x000000c00000720c */ /* 0x040fe20003fc4070 */
[--C-:B------:R-:W-:Y:S01]  /*d970*/  @!P1 IMAD.IADD R5, R5, 0x1, -R0.reuse ;  /* 0x0000000105059824 */ /* 0x100fe200078e0a00 */
[----:B------:R-:W-:Y:S01]  /*d980*/  ISETP.GT.U32.AND P3, PT, R0, R194, PT ;  /* 0x000000c20000720c */ /* 0x000fe20003f64070 */
[--C-:B------:R-:W-:Y:S01]  /*d990*/  @!P2 IMAD.IADD R9, R9, 0x1, -R0.reuse ;  /* 0x000000010909a824 */ /* 0x100fe200078e0a00 */
[----:B-1----:R-:W3:Y:S04]  /*d9a0*/  LDL.LU R18, [R1+0x7cbc] ;  /* 0x007cbc0001127983 */ /* 0x002ee80000300800 */
[----:B------:R-:W-:Y:S04]  /*d9b0*/  STL [R1+0x304], R6 ;  /* 0x0003040601007387 */ /* 0x000fe80000100800 */
[----:B------:R-:W-:Y:S04]  /*d9c0*/  STL [R1+0x300], R5 ;  /* 0x0003000501007387 */ /* 0x000fe80000100800 */
[----:B------:R1:W-:Y:S01]  /*d9d0*/  STL [R1+0x2fc], R9 ;  /* 0x0002fc0901007387 */ /* 0x0003e20000100800 */
[--C-:B------:R-:W-:Y:S01]  /*d9e0*/  @!P5 IMAD.IADD R14, R14, 0x1, -R0.reuse ;  /* 0x000000010e0ed824 */ /* 0x100fe200078e0a00 */
[C---:B------:R-:W-:Y:S01]  /*d9f0*/  ISETP.GT.U32.AND P0, PT, R0.reuse, R8, PT ;  /* 0x000000080000720c */ /* 0x040fe20003f04070 */
[--C-:B------:R-:W-:Y:S01]  /*da00*/  @!P4 IMAD.IADD R193, R193, 0x1, -R0.reuse ;  /* 0x00000001c1c1c824 */ /* 0x100fe200078e0a00 */
[----:B------:R-:W-:Y:S01]  /*da10*/  ISETP.GT.U32.AND P1, PT, R0, R7, PT ;  /* 0x000000070000720c */ /* 0x000fe20003f24070 */
[----:B-1----:R-:W4:Y:S01]  /*da20*/  LDL.LU R9, [R1+0x2c8] ;  /* 0x0002c80001097983 */ /* 0x002f220000300800 */
[--C-:B------:R-:W-:Y:S01]  /*da30*/  @!P6 IMAD.IADD R192, R192, 0x1, -R0.reuse ;  /* 0x00000001c0c0e824 */ /* 0x100fe200078e0a00 */
[----:B------:R-:W-:Y:S01]  /*da40*/  ISETP.GT.U32.AND P6, PT, R0, R14, PT ;  /* 0x0000000e0000720c */ /* 0x000fe20003fc4070 */
[----:B------:R-:W-:Y:S01]  /*da50*/  @!P3 IMAD.IADD R194, R194, 0x1, -R0 ;  /* 0x00000001c2c2b824 */ /* 0x000fe200078e0a00 */
[----:B------:R-:W-:-:S02]  /*da60*/  ISETP.GT.U32.AND P2, PT, R0, R197, PT ;  /* 0x000000c50000720c */ /* 0x000fc40003f44070 */
[C---:B------:R-:W-:Y:S01]  /*da70*/  ISETP.GT.U32.AND P4, PT, R0.reuse, R193, PT ;  /* 0x000000c10000720c */ /* 0x040fe20003f84070 */
[----:B------:R1:W-:Y:S01]  /*da80*/  STL [R1+0x2f8], R192 ;  /* 0x0002f8c001007387 */ /* 0x0003e20000100800 */
[----:B------:R-:W-:-:S03]  /*da90*/  ISETP.GT.U32.AND P5, PT, R0, R190, PT ;  /* 0x000000be0000720c */ /* 0x000fc60003fa4070 */
[----:B------:R1:W-:Y:S01]  /*daa0*/  STL [R1+0x2f4], R194 ;  /* 0x0002f4c201007387 */ /* 0x0003e20000100800 */
[----:B------:R-:W-:-:S03]  /*dab0*/  @!P0 IMAD.IADD R8, R8, 0x1, -R0 ;  /* 0x0000000108088824 */ /* 0x000fc600078e0a00 */
[----:B-1----:R-:W2:Y:S01]  /*dac0*/  LDL.LU R192, [R1+0x2c4] ;  /* 0x0002c40001c07983 */ /* 0x002ea20000300800 */
[----:B------:R-:W-:-:S03]  /*dad0*/  @!P1 IMAD.IADD R7, R7, 0x1, -R0 ;  /* 0x0000000107079824 */ /* 0x000fc600078e0a00 */
[----:B------:R-:W2:Y:S01]  /*dae0*/  LDL.LU R194, [R1+0x2c0] ;  /* 0x0002c00001c27983 */ /* 0x000ea20000300800 */
[--C-:B------:R-:W-:Y:S01]  /*daf0*/  @!P6 IMAD.IADD R14, R14, 0x1, -R0.reuse ;  /* 0x000000010e0ee824 */ /* 0x100fe200078e0a00 */
[C---:B------:R-:W-:Y:S01]  /*db00*/  ISETP.GT.U32.AND P6, PT, R0.reuse, R8, PT ;  /* 0x000000080000720c */ /* 0x040fe20003fc4070 */
[--C-:B------:R-:W-:Y:S02]  /*db10*/  @!P2 IMAD.IADD R197, R197, 0x1, -R0.reuse ;  /* 0x00000001c5c5a824 */ /* 0x100fe400078e0a00 */
[--C-:B------:R-:W-:Y:S01]  /*db20*/  @!P4 IMAD.IADD R193, R193, 0x1, -R0.reuse ;  /* 0x00000001c1c1c824 */ /* 0x100fe200078e0a00 */
[----:B------:R-:W-:Y:S01]  /*db30*/  ISETP.GT.U32.AND P4, PT, R0, R7, PT ;  /* 0x000000070000720c */ /* 0x000fe20003f84070 */
[----:B------:R-:W-:Y:S01]  /*db40*/  @!P5 IMAD.IADD R190, R190, 0x1, -R0 ;  /* 0x00000001bebed824 */ /* 0x000fe200078e0a00 */
[----:B------:R-:W-:Y:S01]  /*db50*/  STL [R1+0x2f0], R14 ;  /* 0x0002f00e01007387 */ /* 0x000fe20000100800 */
[----:B------:R-:W-:Y:S01]  /*db60*/  ISETP.GT.U32.AND P5, PT, R0, R197, PT ;  /* 0x000000c50000720c */ /* 0x000fe20003fa4070 */
[----:B------:R-:W-:-:S02]  /*db70*/  IMAD.MOV.U32 R5, RZ, RZ, R195 ;  /* 0x000000ffff057224 */ /* 0x000fc400078e00c3 */
[----:B------:R1:W-:Y:S01]  /*db80*/  STL [R1+0x2ec], R193 ;  /* 0x0002ecc101007387 */ /* 0x0003e20000100800 */
[----:B------:R-:W-:Y:S02]  /*db90*/  IMAD.MOV.U32 R195, RZ, RZ, R196 ;  /* 0x000000ffffc37224 */ /* 0x000fe400078e00c4 */
[----:B------:R-:W-:Y:S01]  /*dba0*/  IMAD.MOV.U32 R196, RZ, RZ, R198 ;  /* 0x000000ffffc47224 */ /* 0x000fe200078e00c6 */
[----:B-1----:R-:W2:Y:S04]  /*dbb0*/  LDL.LU R193, [R1+0x2bc] ;  /* 0x0002bc0001c17983 */ /* 0x002ea80000300800 */
[----:B------:R-:W2:Y:S01]  /*dbc0*/  LDL.LU R198, [R1+0x2b8] ;  /* 0x0002b80001c67983 */ /* 0x000ea20000300800 */
[----:B------:R-:W-:Y:S02]  /*dbd0*/  VIADD R14, R245, 0x1ec ;  /* 0x000001ecf50e7836 */ /* 0x000fe40000000000 */
[--C-:B------:R-:W-:Y:S01]  /*dbe0*/  @!P6 IMAD.IADD R8, R8, 0x1, -R0.reuse ;  /* 0x000000010808e824 */ /* 0x100fe200078e0a00 */
[----:B------:R-:W2:Y:S01]  /*dbf0*/  LDL.LU R4, [R1+0x2b4] ;  /* 0x0002b40001047983 */ /* 0x000ea20000300800 */
[----:B------:R-:W-:-:S02]  /*dc00*/  @!P4 IMAD.IADD R7, R7, 0x1, -R0 ;  /* 0x000000010707c824 */ /* 0x000fc400078e0a00 */
[----:B------:R-:W-:Y:S01]  /*dc10*/  @!P5 IMAD.IADD R197, R197, 0x1, -R0 ;  /* 0x00000001c5c5d824 */ /* 0x000fe200078e0a00 */
[----:B------:R-:W2:Y:S04]  /*dc20*/  LDL.LU R6, [R1+0x2b0] ;  /* 0x0002b00001067983 */ /* 0x000ea80000300800 */
[----:B------:R-:W-:Y:S04]  /*dc30*/  STL [R1+0x79a0], R14 ;  /* 0x0079a00e01007387 */ /* 0x000fe80000100800 */
[----:B------:R1:W-:Y:S04]  /*dc40*/  STL [R1+0x2e8], R8 ;  /* 0x0002e80801007387 */ /* 0x0003e80000100800 */
[----:B------:R1:W-:Y:S04]  /*dc50*/  STL [R1+0x2e4], R7 ;  /* 0x0002e40701007387 */ /* 0x0003e80000100800 */
[----:B-1----:R-:W2:Y:S04]  /*dc60*/  LDL.LU R8, [R1+0x2ac] ;  /* 0x0002ac0001087983 */ /* 0x002ea80000300800 */
[----:B------:R-:W2:Y:S04]  /*dc70*/  LDL.LU R7, [R1+0x2a8] ;  /* 0x0002a80001077983 */ /* 0x000ea80000300800 */
[----:B------:R1:W-:Y:S04]  /*dc80*/  STL [R1+0x2e0], R197 ;  /* 0x0002e0c501007387 */ /* 0x0003e80000100800 */
[----:B-1----:R-:W2:Y:S01]  /*dc90*/  LDL.LU R197, [R1+0x2a4] ;  /* 0x0002a40001c57983 */ /* 0x002ea20000300800 */
[----:B------:R-:W-:-:S02]  /*dca0*/  ISETP.GT.U32.AND P3, PT, R0, R191, PT ;  /* 0x000000bf0000720c */ /* 0x000fc40003f64070 */
[C---:B------:R-:W-:Y:S02]  /*dcb0*/  ISETP.GT.U32.AND P1, PT, R0.reuse, R17, PT ;  /* 0x000000110000720c */ /* 0x040fe40003f24070 */
[----:B------:R-:W-:-:S09]  /*dcc0*/  ISETP.GT.U32.AND P0, PT, R0, R19, PT ;  /* 0x000000130000720c */ /* 0x000fd20003f04070 */
[--C-:B------:R-:W-:Y:S02]  /*dcd0*/  @!P3 IMAD.IADD R191, R191, 0x1, -R0.reuse ;  /* 0x00000001bfbfb824 */ /* 0x100fe400078e0a00 */
[--C-:B------:R-:W-:Y:S01]  /*dce0*/  @!P1 IMAD.IADD R17, R17, 0x1, -R0.reuse ;  /* 0x0000000111119824 */ /* 0x100fe200078e0a00 */
[C---:B------:R-:W-:Y:S01]  /*dcf0*/  ISETP.GT.U32.AND P3, PT, R0.reuse, R190, PT ;  /* 0x000000be0000720c */ /* 0x040fe20003f64070 */
[----:B------:R-:W-:Y:S01]  /*dd00*/  @!P0 IMAD.IADD R19, R19, 0x1, -R0 ;  /* 0x0000000113138824 */ /* 0x000fe200078e0a00 */
[C---:B------:R-:W-:Y:S02]  /*dd10*/  ISETP.GT.U32.AND P1, PT, R0.reuse, R191, PT ;  /* 0x000000bf0000720c */ /* 0x040fe40003f24070 */
[C---:B------:R-:W-:Y:S01]  /*dd20*/  ISETP.GT.U32.AND P4, PT, R0.reuse, R17, PT ;  /* 0x000000110000720c */ /* 0x040fe20003f84070 */
[----:B------:R-:W-:Y:S02]  /*dd30*/  IMAD R20, R0, R3, R20 ;  /* 0x0000000300147224 */ /* 0x000fe400078e0214 */
[----:B------:R-:W-:-:S06]  /*dd40*/  VIADD R3, R245, 0x1ed ;  /* 0x000001edf5037836 */ /* 0x000fcc0000000000 */
[--C-:B------:R-:W-:Y:S02]  /*dd50*/  @!P3 IMAD.IADD R190, R190, 0x1, -R0.reuse ;  /* 0x00000001bebeb824 */ /* 0x100fe400078e0a00 */
[--C-:B------:R-:W-:Y:S02]  /*dd60*/  @!P1 IMAD.IADD R191, R191, 0x1, -R0.reuse ;  /* 0x00000001bfbf9824 */ /* 0x100fe400078e0a00 */
[----:B------:R-:W-:Y:S01]  /*dd70*/  @!P4 IMAD.IADD R17, R17, 0x1, -R0 ;  /* 0x000000011111c824 */ /* 0x000fe200078e0a00 */
[----:B------:R-:W-:Y:S04]  /*dd80*/  STL [R1+0x2dc], R190 ;  /* 0x0002dcbe01007387 */ /* 0x000fe80000100800 */
[----:B------:R-:W-:Y:S04]  /*dd90*/  STL [R1+0x799c], R3 ;  /* 0x00799c0301007387 */ /* 0x000fe80000100800 */
[----:B------:R-:W-:Y:S04]  /*dda0*/  STL [R1+0x2d8], R191 ;  /* 0x0002d8bf01007387 */ /* 0x000fe80000100800 */
[----:B------:R1:W-:Y:S01]  /*ddb0*/  STL [R1+0x2d0], R17 ;  /* 0x0002d01101007387 */ /* 0x0003e20000100800 */
[----:B---3--:R-:W-:-:S13]  /*ddc0*/  ISETP.GT.U32.AND P2, PT, R0, R18, PT ;  /* 0x000000120000720c */ /* 0x008fda0003f44070 */
[----:B------:R-:W-:Y:S01]  /*ddd0*/  @!P2 IMAD.IADD R18, R18, 0x1, -R0 ;  /* 0x000000011212a824 */ /* 0x000fe200078e0a00 */
[C---:B------:R-:W-:Y:S02]  /*dde0*/  ISETP.GT.U32.AND P2, PT, R0.reuse, R19, PT ;  /* 0x000000130000720c */ /* 0x040fe40003f44070 */
[C---:B----4-:R-:W-:Y:S02]  /*ddf0*/  ISETP.GT.U32.AND P0, PT, R0.reuse, R9, PT ;  /* 0x000000090000720c */ /* 0x050fe40003f04070 */
[----:B------:R-:W-:-:S09]  /*de00*/  ISETP.GT.U32.AND P6, PT, R0, R18, PT ;  /* 0x000000120000720c */ /* 0x000fd20003fc4070 */
[--C-:B------:R-:W-:Y:S02]  /*de10*/  @!P2 IMAD.IADD R19, R19, 0x1, -R0.reuse ;  /* 0x000000011313a824 */ /* 0x100fe400078e0a00 */
[----:B------:R-:W-:Y:S01]  /*de20*/  @!P0 IMAD.IADD R9, R9, 0x1, -R0 ;  /* 0x0000000109098824 */ /* 0x000fe200078e0a00 */
[----:B--2---:R-:W-:-:S04]  /*de30*/  ISETP.GT.U32.AND P5, PT, R0, R192, PT ;  /* 0x000000c00000720c */ /* 0x004fc80003fa4070 */
[C---:B------:R-:W-:Y:S02]  /*de40*/  ISETP.GT.U32.AND P1, PT, R0.reuse, R9, PT ;  /* 0x000000090000720c */ /* 0x040fe40003f24070 */
[----:B------:R-:W-:Y:S01]  /*de50*/  ISETP.GT.U32.AND P3, PT, R0, R194, PT ;  /* 0x000000c20000720c */ /* 0x000fe20003f64070 */
[----:B------:R2:W-:Y:S04]  /*de60*/  STL [R1+0x2d4], R19 ;  /* 0x0002d41301007387 */ /* 0x0005e80000100800 */
[----:B-1----:R-:W3:Y:S01]  /*de70*/  LDL.LU R17, [R1+0x29c] ;  /* 0x00029c0001117983 */ /* 0x002ee20000300800 */
[--C-:B------:R-:W-:Y:S02]  /*de80*/  @!P6 IMAD.IADD R18, R18, 0x1, -R0.reuse ;  /* 0x000000011212e824 */ /* 0x100fe400078e0a00 */
[----:B------:R-:W-:-:S03]  /*de90*/  @!P5 IMAD.IADD R192, R192, 0x1, -R0 ;  /* 0x00000001c0c0d824 */ /* 0x000fc600078e0a00 */
[--C-:B------:R-:W-:Y:S02]  /*dea0*/  @!P1 IMAD.IADD R9, R9, 0x1, -R0.reuse ;  /* 0x0000000109099824 */ /* 0x100fe400078e0a00 */
[----:B------:R-:W-:Y:S01]  /*deb0*/  @!P3 IMAD.IADD R194, R194, 0x1, -R0 ;  /* 0x00000001c2c2b824 */ /* 0x000fe200078e0a00 */
[C---:B------:R-:W-:Y:S01]  /*dec0*/  ISETP.GT.U32.AND P6, PT, R0.reuse, R192, PT ;  /* 0x000000c00000720c */ /* 0x040fe20003fc4070 */
[----:B------:R-:W-:Y:S01]  /*ded0*/  STL [R1+0x2cc], R18 ;  /* 0x0002cc1201007387 */ /* 0x000fe20000100800 */
[----:B--2---:R-:W-:Y:S02]  /*dee0*/  IABS R19, R14 ;  /* 0x0000000e00137213 */ /* 0x004fe40000000000 */
[C---:B------:R-:W-:Y:S01]  /*def0*/  ISETP.GT.U32.AND P0, PT, R0.reuse, R193, PT ;  /* 0x000000c10000720c */ /* 0x040fe20003f04070 */
[----:B------:R-:W2:Y:S01]  /*df00*/  LDL.LU R14, [R1+0x298] ;  /* 0x00029800010e7983 */ /* 0x000ea20000300800 */
[C---:B------:R-:W-:Y:S02]  /*df10*/  ISETP.GT.U32.AND P2, PT, R0.reuse, R198, PT ;  /* 0x000000c60000720c */ /* 0x040fe40003f44070 */
[C---:B------:R-:W-:Y:S01]  /*df20*/  ISETP.GT.U32.AND P3, PT, R0.reuse, R194, PT ;  /* 0x000000c20000720c */ /* 0x040fe20003f64070 */
[----:B------:R1:W-:Y:S01]  /*df30*/  STL [R1+0x2c8], R9 ;  /* 0x0002c80901007387 */ /* 0x0003e20000100800 */
[----:B------:R-:W-:-:S03]  /*df40*/  ISETP.GT.U32.AND P4, PT, R0, R4, PT ;  /* 0x000000040000720c */ /* 0x000fc60003f84070 */
[----:B------:R-:W-:-:S04]  /*df50*/  @!P6 IMAD.IADD R192, R192, 0x1, -R0 ;  /* 0x00000001c0c0e824 */ /* 0x000fc800078e0a00 */
[--C-:B------:R-:W-:Y:S01]  /*df60*/  @!P0 IMAD.IADD R193, R193, 0x1, -R0.reuse ;  /* 0x00000001c1c18824 */ /* 0x100fe200078e0a00 */
[----:B-1----:R-:W4:Y:S01]  /*df70*/  LDL.LU R9, [R1+0x294] ;  /* 0x0002940001097983 */ /* 0x002f220000300800 */
[----:B------:R-:W-:Y:S01]  /*df80*/  ISETP.GT.U32.AND P5, PT, R0, R6, PT ;  /* 0x000000060000720c */ /* 0x000fe20003fa4070 */
[--C-:B------:R-:W-:Y:S02]  /*df90*/  @!P2 IMAD.IADD R198, R198, 0x1, -R0.reuse ;  /* 0x00000001c6c6a824 */ /* 0x100fe400078e0a00 */
[----:B------:R-:W-:Y:S01]  /*dfa0*/  ISETP.GT.U32.AND P6, PT, R0, R193, PT ;  /* 0x000000c10000720c */ /* 0x000fe20003fc4070 */
[--C-:B------:R-:W-:Y:S01]  /*dfb0*/  @!P3 IMAD.IADD R194, R194, 0x1, -R0.reuse ;  /* 0x00000001c2c2b824 */ /* 0x100fe200078e0a00 */
[----:B------:R-:W-:Y:S01]  /*dfc0*/  STL [R1+0x2c4], R192 ;  /* 0x0002c4c001007387 */ /* 0x000fe20000100800 */
[----:B------:R-:W-:Y:S01]  /*dfd0*/  @!P4 IMAD.IADD R4, R4, 0x1, -R0 ;  /* 0x000000010404c824 */ /* 0x000fe200078e0a00 */
[C---:B------:R-:W-:Y:S02]  /*dfe0*/  ISETP.GT.U32.AND P3, PT, R0.reuse, R198, PT ;  /* 0x000000c60000720c */ /* 0x040fe40003f64070 */
[----:B------:R-:W-:-:S02]  /*dff0*/  ISETP.GT.U32.AND P1, PT, R0, R8, PT ;  /* 0x000000080000720c */ /* 0x000fc40003f24070 */
[C---:B------:R-:W-:Y:S01]  /*e000*/  ISETP.GT.U32.AND P0, PT, R0.reuse, R7, PT ;  /* 0x000000070000720c */ /* 0x040fe20003f04070 */
[----:B------:R1:W-:Y:S01]  /*e010*/  STL [R1+0x2c0], R194 ;  /* 0x0002c0c201007387 */ /* 0x0003e20000100800 */
[----:B------:R-:W-:-:S03]  /*e020*/  ISETP.GT.U32.AND P4, PT, R0, R5, PT ;  /* 0x000000050000720c */ /* 0x000fc60003f84070 */
[----:B------:R-:W4:Y:S01]  /*e030*/  LDL.LU R190, [R1+0x290] ;  /* 0x0002900001be7983 */ /* 0x000f220000300800 */
[----:B------:R-:W-:-:S03]  /*e040*/  @!P5 IMAD.IADD R6, R6, 0x1, -R0 ;  /* 0x000000010606d824 */ /* 0x000fc600078e0a00 */
[----:B------:R-:W4:Y:S01]  /*e050*/  LDL.LU R191, [R1+0x28c] ;  /* 0x00028c0001bf7983 */ /* 0x000f220000300800 */
[----:B------:R-:W-:Y:S01]  /*e060*/  ISETP.GT.U32.AND P2, PT, R0, R197, PT ;  /* 0x000000c50000720c */ /* 0x000fe20003f44070 */
[--C-:B------:R-:W-:Y:S02]  /*e070*/  @!P1 IMAD.IADD R8, R8, 0x1, -R0.reuse ;  /* 0x0000000108089824 */ /* 0x100fe400078e0a00 */
[----:B-1----:R-:W4:Y:S01]  /*e080*/  LDL.LU R194, [R1+0x288] ;  /* 0x0002880001c27983 */ /* 0x002f220000300800 */
[--C-:B------:R-:W-:Y:S01]  /*e090*/  @!P6 IMAD.IADD R193, R193, 0x1, -R0.reuse ;  /* 0x00000001c1c1e824 */ /* 0x100fe200078e0a00 */
[C---:B------:R-:W-:Y:S01]  /*e0a0*/  ISETP.GT.U32.AND P5, PT, R0.reuse, R4, PT ;  /* 0x000000040000720c */ /* 0x040fe20003fa4070 */
[--C-:B------:R-:W-:Y:S01]  /*e0b0*/  @!P0 IMAD.IADD R7, R7, 0x1, -R0.reuse ;  /* 0x0000000107078824 */ /* 0x100fe200078e0a00 */
[----:B------:R-:W-:Y:S01]  /*e0c0*/  ISETP.GT.U32.AND P1, PT, R0, R6, PT ;  /* 0x000000060000720c */ /* 0x000fe20003f24070 */
[--C-:B------:R-:W-:Y:S01]  /*e0d0*/  @!P3 IMAD.IADD R198, R198, 0x1, -R0.reuse ;  /* 0x00000001c6c6b824 */ /* 0x100fe200078e0a00 */
[----:B------:R-:W4:Y:S04]  /*e0e0*/  LDL.LU R192, [R1+0x284] ;  /* 0x0002840001c07983 */ /* 0x000f280000300800 */
[--C-:B------:R-:W-:Y:S01]  /*e0f0*/  @!P2 IMAD.IADD R197, R197, 0x1, -R0.reuse ;  /* 0x00000001c5c5a824 */ /* 0x100fe200078e0a00 */
[C---:B------:R-:W-:Y:S01]  /*e100*/  ISETP.GT.U32.AND P2, PT, R0.reuse, R8, PT ;  /* 0x000000080000720c */ /* 0x040fe20003f44070 */
[----:B------:R-:W-:Y:S01]  /*e110*/  @!P4 IMAD.IADD R5, R5, 0x1, -R0 ;  /* 0x000000010505c824 */ /* 0x000fe200078e0a00 */
[----:B------:R1:W-:Y:S01]  /*e120*/  STL [R1+0x2bc], R193 ;  /* 0x0002bcc101007387 */ /* 0x0003e20000100800 */
[----:B------:R-:W-:-:S02]  /*e130*/  ISETP.GT.U32.AND P4, PT, R0, R7, PT ;  /* 0x000000070000720c */ /* 0x000fc40003f84070 */
[----:B------:R-:W-:Y:S01]  /*e140*/  ISETP.GT.U32.AND P3, PT, R0, R197, PT ;  /* 0x000000c50000720c */ /* 0x000fe20003f64070 */
[----:B-1----:R-:W-:Y:S02]  /*e150*/  IMAD.MOV.U32 R193, RZ, RZ, R195 ;  /* 0x000000ffffc17224 */ /* 0x002fe400078e00c3 */
[----:B------:R-:W4:Y:S04]  /*e160*/  LDL.LU R195, [R1+0x27c] ;  /* 0x00027c0001c37983 */ /* 0x000f280000300800 */
[----:B------:R1:W-:Y:S01]  /*e170*/  STL [R1+0x2b8], R198 ;  /* 0x0002b8c601007387 */ /* 0x0003e20000100800 */
[--C-:B------:R-:W-:Y:S02]  /*e180*/  @!P5 IMAD.IADD R4, R4, 0x1, -R0.reuse ;  /* 0x000000010404d824 */ /* 0x100fe400078e0a00 */
[--C-:B------:R-:W-:Y:S01]  /*e190*/  @!P1 IMAD.IADD R6, R6, 0x1, -R0.reuse ;  /* 0x0000000106069824 */ /* 0x100fe200078e0a00 */
[----:B-1----:R-:W4:Y:S01]  /*e1a0*/  LDL.LU R198, [R1+0x278] ;  /* 0x0002780001c67983 */ /* 0x002f220000300800 */
[----:B------:R-:W-:-:S02]  /*e1b0*/  @!P2 IMAD.IADD R8, R8, 0x1, -R0 ;  /* 0x000000010808a824 */ /* 0x000fc400078e0a00 */
[--C-:B------:R-:W-:Y:S01]  /*e1c0*/  @!P3 IMAD.IADD R197, R197, 0x1, -R0.reuse ;  /* 0x00000001c5c5b824 */ /* 0x100fe200078e0a00 */
[----:B------:R-:W-:Y:S01]  /*e1d0*/  STL [R1+0x2b4], R4 ;  /* 0x0002b40401007387 */ /* 0x000fe20000100800 */
[----:B------:R-:W-:-:S03]  /*e1e0*/  @!P4 IMAD.IADD R7, R7, 0x1, -R0 ;  /* 0x000000010707c824 */ /* 0x000fc600078e0a00 */
[----:B------:R-:W-:Y:S04]  /*e1f0*/  STL [R1+0x2b0], R6 ;  /* 0x0002b00601007387 */ /* 0x000fe80000100800 */
[----:B------:R-:W-:Y:S04]  /*e200*/  STL [R1+0x2ac], R8 ;  /* 0x0002ac0801007387 */ /* 0x000fe80000100800 */
[----:B------:R1:W-:Y:S04]  /*e210*/  STL [R1+0x2a4], R197 ;  /* 0x0002a4c501007387 */ /* 0x0003e80000100800 */
[----:B------:R-:W-:Y:S04]  /*e220*/  STL [R1+0x2a8], R7 ;  /* 0x0002a80701007387 */ /* 0x000fe80000100800 */
[----:B-1----:R-:W4:Y:S01]  /*e230*/  LDL.LU R197, [R1+0x270] ;  /* 0x0002700001c57983 */ /* 0x002f220000300800 */
[----:B------:R-:W-:-:S13]  /*e240*/  ISETP.GT.U32.AND P6, PT, R0, R5, PT ;  /* 0x000000050000720c */ /* 0x000fda0003fc4070 */
[----:B------:R-:W-:-:S05]  /*e250*/  @!P6 IMAD.IADD R5, R5, 0x1, -R0 ;  /* 0x000000010505e824 */ /* 0x000fca00078e0a00 */
[----:B------:R-:W-:Y:S01]  /*e260*/  STL [R1+0x2a0], R5 ;  /* 0x0002a00501007387 */ /* 0x000fe20000100800 */
[----:B------:R-:W-:Y:S01]  /*e270*/  IABS R18, R3 ;  /* 0x0000000300127213 */ /* 0x000fe20000000000 */
[----:B------:R-:W-:-:S04]  /*e280*/  IMAD.HI.U32 R3, R2, R19, RZ ;  /* 0x0000001302037227 */ /* 0x000fc800078e00ff */
[----:B------:R-:W-:-:S04]  /*e290*/  IMAD.HI.U32 R4, R2, R18, RZ ;  /* 0x0000001202047227 */ /* 0x000fc800078e00ff */
[----:B------:R-:W-:-:S04]  /*e2a0*/  IMAD.MOV R3, RZ, RZ, -R3 ;  /* 0x000000ffff037224 */ /* 0x000fc800078e0a03 */
[C---:B------:R-:W-:Y:S02]  /*e2b0*/  IMAD R19, R0.reuse, R3, R19 ;  /* 0x0000000300137224 */ /* 0x040fe400078e0213 */
[----:B------:R-:W-:Y:S02]  /*e2c0*/  IMAD.MOV R3, RZ, RZ, -R4 ;  /* 0x000000ffff037224 */ /* 0x000fe400078e0a04 */
[C---:B------:R-:W-:Y:S02]  /*e2d0*/  VIADD R6, R245.reuse, 0x1ee ;  /* 0x000001eef5067836 */ /* 0x040fe40000000000 */
[C---:B------:R-:W-:Y:S02]  /*e2e0*/  IMAD R18, R0.reuse, R3, R18 ;  /* 0x0000000300127224 */ /* 0x040fe400078e0212 */
[----:B------:R-:W-:Y:S01]  /*e2f0*/  VIADD R3, R245, 0x1ef ;  /* 0x000001eff5037836 */ /* 0x000fe20000000000 */
[----:B---3--:R-:W-:-:S13]  /*e300*/  ISETP.GT.U32.AND P0, PT, R0, R17, PT ;  /* 0x000000110000720c */ /* 0x008fda0003f04070 */
[----:B------:R-:W-:Y:S01]  /*e310*/  @!P0 IMAD.IADD R17, R17, 0x1, -R0 ;  /* 0x0000000111118824 */ /* 0x000fe200078e0a00 */
[----:B--2---:R-:W-:-:S04]  /*e320*/  ISETP.GT.U32.AND P5, PT, R0, R14, PT ;  /* 0x0000000e0000720c */ /* 0x004fc80003fa4070 */
[C---:B------:R-:W-:Y:S02]  /*e330*/  ISETP.GT.U32.AND P2, PT, R0.reuse, R17, PT ;  /* 0x000000110000720c */ /* 0x040fe40003f44070 */
[----:B----4-:R-:W-:-:S07]  /*e340*/  ISETP.GT.U32.AND P1, PT, R0, R9, PT ;  /* 0x000000090000720c */ /* 0x010fce0003f24070 */
[----:B------:R-:W-:-:S04]  /*e350*/  @!P5 IMAD.IADD R14, R14, 0x1, -R0 ;  /* 0x000000010e0ed824 */ /* 0x000fc800078e0a00 */
[--C-:B------:R-:W-:Y:S01]  /*e360*/  @!P2 IMAD.IADD R17, R17, 0x1, -R0.reuse ;  /* 0x000000011111a824 */ /* 0x100fe200078e0a00 */
[----:B------:R-:W-:Y:S01]  /*e370*/  ISETP.GT.U32.AND P6, PT, R0, R14, PT ;  /* 0x0000000e0000720c */ /* 0x000fe20003fc4070 */
[----:B------:R-:W-:-:S03]  /*e380*/  @!P1 IMAD.IADD R9, R9, 0x1, -R0 ;  /* 0x0000000109099824 */ /* 0x000fc600078e0a00 */
[----:B------:R1:W-:Y:S02]  /*e390*/  STL [R1+0x29c], R17 ;  /* 0x00029c1101007387 */ /* 0x0003e40000100800 */
[C---:B------:R-:W-:Y:S02]  /*e3a0*/  ISETP.GT.U32.AND P1, PT, R0.reuse, R9, PT ;  /* 0x000000090000720c */ /* 0x040fe40003f24070 */
[C---:B------:R-:W-:Y:S01]  /*e3b0*/  ISETP.GT.U32.AND P0, PT, R0.reuse, R190, PT ;  /* 0x000000be0000720c */ /* 0x040fe20003f04070 */
[----:B-1----:R-:W2:Y:S01]  /*e3c0*/  LDL.LU R17, [R1+0x26c] ;  /* 0x00026c0001117983 */ /* 0x002ea20000300800 */
[C---:B------:R-:W-:Y:S02]  /*e3d0*/  ISETP.GT.U32.AND P4, PT, R0.reuse, R191, PT ;  /* 0x000000bf0000720c */ /* 0x040fe40003f84070 */
[----:B------:R-:W-:Y:S01]  /*e3e0*/  ISETP.GT.U32.AND P3, PT, R0, R194, PT ;  /* 0x000000c20000720c */ /* 0x000fe20003f64070 */
[----:B------:R-:W-:Y:S01]  /*e3f0*/  @!P6 IMAD.IADD R14, R14, 0x1, -R0 ;  /* 0x000000010e0ee824 */ /* 0x000fe200078e0a00 */
[----:B------:R-:W-:-:S07]  /*e400*/  ISETP.GT.U32.AND P2, PT, R0, R193, PT ;  /* 0x000000c10000720c */ /* 0x000fce0003f44070 */
[--C-:B------:R-:W-:Y:S01]  /*e410*/  @!P0 IMAD.IADD R190, R190, 0x1, -R0.reuse ;  /* 0x00000001bebe8824 */ /* 0x100fe200078e0a00 */
[C---:B------:R-:W-:Y:S01]  /*e420*/  ISETP.GT.U32.AND P5, PT, R0.reuse, R192, PT ;  /* 0x000000c00000720c */ /* 0x040fe20003fa4070 */
[--C-:B------:R-:W-:Y:S02]  /*e430*/  @!P4 IMAD.IADD R191, R191, 0x1, -R0.reuse ;  /* 0x00000001bfbfc824 */ /* 0x100fe400078e0a00 */
[--C-:B------:R-:W-:Y:S01]  /*e440*/  @!P1 IMAD.IADD R9, R9, 0x1, -R0.reuse ;  /* 0x0000000109099824 */ /* 0x100fe200078e0a00 */
[----:B------:R-:W-:Y:S01]  /*e450*/  STL [R1+0x298], R14 ;  /* 0x0002980e01007387 */ /* 0x000fe20000100800 */
[----:B------:R-:W-:Y:S01]  /*e460*/  ISETP.GT.U32.AND P6, PT, R0, R190, PT ;  /* 0x000000be0000720c */ /* 0x000fe20003fc4070 */
[----:B------:R-:W-:Y:S01]  /*e470*/  @!P3 IMAD.IADD R194, R194, 0x1, -R0 ;  /* 0x00000001c2c2b824 */ /* 0x000fe200078e0a00 */
[C---:B------:R-:W-:Y:S01]  /*e480*/  ISETP.GT.U32.AND P1, PT, R0.reuse, R191, PT ;  /* 0x000000bf0000720c */ /* 0x040fe20003f24070 */
[----:B------:R1:W-:Y:S01]  /*e490*/  STL [R1+0x294], R9 ;  /* 0x0002940901007387 */ /* 0x0003e20000100800 */
[----:B------:R-:W-:-:S03]  /*e4a0*/  ISETP.GT.U32.AND P3, PT, R0, R196, PT ;  /* 0x000000c40000720c */ /* 0x000fc60003f64070 */
[----:B------:R-:W3:Y:S01]  /*e4b0*/  LDL.LU R8, [R1+0x264] ;  /* 0x0002640001087983 */ /* 0x000ee20000300800 */
[C---:B------:R-:W-:Y:S01]  /*e4c0*/  ISETP.GT.U32.AND P0, PT, R0.reuse, R195, PT ;  /* 0x000000c30000720c */ /* 0x040fe20003f04070 */
[----:B-1----:R-:W-:Y:S02]  /*e4d0*/  IMAD.MOV.U32 R9, RZ, RZ, R11 ;  /* 0x000000ffff097224 */ /* 0x002fe400078e000b */
[----:B------:R-:W-:Y:S02]  /*e4e0*/  IMAD.MOV.U32 R11, RZ, RZ, R239 ;  /* 0x000000ffff0b7224 */ /* 0x000fe400078e00ef */
[----:B------:R-:W-:Y:S02]  /*e4f0*/  IMAD.MOV.U32 R239, RZ, RZ, R240 ;  /* 0x000000ffffef7224 */ /* 0x000fe400078e00f0 */
[----:B------:R-:W4:Y:S01]  /*e500*/  LDL.LU R240, [R1+0x260] ;  /* 0x0002600001f07983 */ /* 0x000f220000300800 */
[----:B------:R-:W-:Y:S01]  /*e510*/  ISETP.GT.U32.AND P4, PT, R0, R198, PT ;  /* 0x000000c60000720c */ /* 0x000fe20003f84070 */
[----:B------:R-:W-:-:S02]  /*e520*/  @!P5 IMAD.IADD R192, R192, 0x1, -R0 ;  /* 0x00000001c0c0d824 */ /* 0x000fc400078e0a00 */
[--C-:B------:R-:W-:Y:S01]  /*e530*/  @!P2 IMAD.IADD R193, R193, 0x1, -R0.reuse ;  /* 0x00000001c1c1a824 */ /* 0x100fe200078e0a00 */
[C---:B------:R-:W-:Y:S01]  /*e540*/  ISETP.GT.U32.AND P5, PT, R0.reuse, R194, PT ;  /* 0x000000c20000720c */ /* 0x040fe20003fa4070 */
[--C-:B------:R-:W-:Y:S01]  /*e550*/  @!P0 IMAD.IADD R195, R195, 0x1, -R0.reuse ;  /* 0x00000001c3c38824 */ /* 0x100fe200078e0a00 */
[----:B------:R-:W-:Y:S01]  /*e560*/  ISETP.GT.U32.AND P2, PT, R0, R192, PT ;  /* 0x000000c00000720c */ /* 0x000fe20003f44070 */
[--C-:B------:R-:W-:Y:S01]  /*e570*/  @!P1 IMAD.IADD R191, R191, 0x1, -R0.reuse ;  /* 0x00000001bfbf9824 */ /* 0x100fe200078e0a00 */
[----:B------:R-:W4:Y:S01]  /*e580*/  LDL.LU R7, [R1+0x25c] ;  /* 0x00025c0001077983 */ /* 0x000f220000300800 */
[----:B------:R-:W-:-:S04]  /*e590*/  @!P3 IMAD.IADD R196, R196, 0x1, -R0 ;  /* 0x00000001c4c4b824 */ /* 0x000fc800078e0a00 */
[--C-:B------:R-:W-:Y:S01]  /*e5a0*/  @!P4 IMAD.IADD R198, R198, 0x1, -R0.reuse ;  /* 0x00000001c6c6c824 */ /* 0x100fe200078e0a00 */
[----:B------:R-:W-:Y:S01]  /*e5b0*/  ISETP.GT.U32.AND P4, PT, R0, R193, PT ;  /* 0x000000c10000720c */ /* 0x000fe20003f84070 */
[----:B------:R-:W-:Y:S01]  /*e5c0*/  @!P6 IMAD.IADD R190, R190, 0x1, -R0 ;  /* 0x00000001bebee824 */ /* 0x000fe200078e0a00 */
[C---:B------:R-:W-:Y:S01]  /*e5d0*/  ISETP.GT.U32.AND P3, PT, R0.reuse, R195, PT ;  /* 0x000000c30000720c */ /* 0x040fe20003f64070 */
[----:B------:R-:W4:Y:S01]  /*e5e0*/  LDL.LU R4, [R1+0x258] ;  /* 0x0002580001047983 */ /* 0x000f220000300800 */
[----:B------:R-:W-:-:S03]  /*e5f0*/  ISETP.GT.U32.AND P1, PT, R0, R198, PT ;  /* 0x000000c60000720c */ /* 0x000fc60003f24070 */
[----:B------:R-:W4:Y:S01]  /*e600*/  LDL.LU R5, [R1+0x254] ;  /* 0x0002540001057983 */ /* 0x000f220000300800 */
[----:B------:R-:W-:-:S03]  /*e610*/  ISETP.GT.U32.AND P0, PT, R0, R197, PT ;  /* 0x000000c50000720c */ /* 0x000fc60003f04070 */
[----:B------:R-:W-:Y:S01]  /*e620*/  STL [R1+0x290], R190 ;  /* 0x000290be01007387 */ /* 0x000fe20000100800 */
[----:B------:R-:W-:-:S03]  /*e630*/  @!P5 IMAD.IADD R194, R194, 0x1, -R0 ;  /* 0x00000001c2c2d824 */ /* 0x000fc600078e0a00 */
[----:B------:R-:W4:Y:S01]  /*e640*/  LDL.LU R14, [R1+0x250] ;  /* 0x00025000010e7983 */ /* 0x000f220000300800 */
[----:B------:R-:W-:-:S03]  /*e650*/  @!P2 IMAD.IADD R192, R192, 0x1, -R0 ;  /* 0x00000001c0c0a824 */ /* 0x000fc600078e0a00 */
[----:B------:R1:W-:Y:S01]  /*e660*/  STL [R1+0x28c], R191 ;  /* 0x00028cbf01007387 */ /* 0x0003e20000100800 */
[--C-:B------:R-:W-:Y:S02]  /*e670*/  @!P4 IMAD.IADD R193, R193, 0x1, -R0.reuse ;  /* 0x00000001c1c1c824 */ /* 0x100fe400078e0a00 */
[--C-:B------:R-:W-:Y:S01]  /*e680*/  @!P0 IMAD.IADD R197, R197, 0x1, -R0.reuse ;  /* 0x00000001c5c58824 */ /* 0x100fe200078e0a00 */
[----:B------:R-:W-:Y:S01]  /*e690*/  ISETP.GT.U32.AND P6, PT, R0, R196, PT ;  /* 0x000000c40000720c */ /* 0x000fe20003fc4070 */
[--C-:B------:R-:W-:Y:S01]  /*e6a0*/  @!P1 IMAD.IADD R198, R198, 0x1, -R0.reuse ;  /* 0x00000001c6c69824 */ /* 0x100fe200078e0a00 */
[----:B-1----:R-:W4:Y:S01]  /*e6b0*/  LDL.LU R191, [R1+0x24c] ;  /* 0x00024c0001bf7983 */ /* 0x002f220000300800 */
[--C-:B------:R-:W-:Y:S01]  /*e6c0*/  @!P3 IMAD.IADD R195, R195, 0x1, -R0.reuse ;  /* 0x00000001c3c3b824 */ /* 0x100fe200078e0a00 */
[----:B------:R-:W-:Y:S02]  /*e6d0*/  ISETP.GT.U32.AND P4, PT, R0, R197, PT ;  /* 0x000000c50000720c */ /* 0x000fe40003f84070 */
[----:B------:R1:W-:Y:S04]  /*e6e0*/  STL [R1+0x288], R194 ;  /* 0x000288c201007387 */ /* 0x0003e80000100800 */
[----:B-1----:R-:W4:Y:S04]  /*e6f0*/  LDL.LU R194, [R1+0x248] ;  /* 0x0002480001c27983 */ /* 0x002f280000300800 */
[----:B------:R-:W-:Y:S04]  /*e700*/  STL [R1+0x284], R192 ;  /* 0x000284c001007387 */ /* 0x000fe80000100800 */
[----:B------:R-:W-:Y:S04]  /*e710*/  STL [R1+0x280], R193 ;  /* 0x000280c101007387 */ /* 0x000fe80000100800 */
[----:B------:R1:W-:Y:S04]  /*e720*/  STL [R1+0x278], R198 ;  /* 0x000278c601007387 */ /* 0x0003e80000100800 */
[----:B------:R-:W-:Y:S04]  /*e730*/  STL [R1+0x27c], R195 ;  /* 0x00027cc301007387 */ /* 0x000fe80000100800 */
[----:B-1----:R-:W4:Y:S01]  /*e740*/  LDL.LU R198, [R1+0x244] ;  /* 0x0002440001c67983 */ /* 0x002f220000300800 */
[----:B------:R-:W-:-:S02]  /*e750*/  @!P6 IMAD.IADD R196, R196, 0x1, -R0 ;  /* 0x00000001c4c4e824 */ /* 0x000fc400078e0a00 */
[----:B------:R-:W-:-:S03]  /*e760*/  @!P4 IMAD.IADD R197, R197, 0x1, -R0 ;  /* 0x00000001c5c5c824 */ /* 0x000fc600078e0a00 */
[----:B------:R-:W-:Y:S04]  /*e770*/  STL [R1+0x274], R196 ;  /* 0x000274c401007387 */ /* 0x000fe80000100800 */
[----:B------:R-:W-:Y:S04]  /*e780*/  STL [R1+0x7998], R6 ;  /* 0x0079980601007387 */ /* 0x000fe80000100800 */
[----:B------:R1:W-:Y:S04]  /*e790*/  STL [R1+0x270], R197 ;  /* 0x000270c501007387 */ /* 0x0003e80000100800 */
[----:B------:R-:W-:Y:S04]  /*e7a0*/  STL [R1+0x7994], R3 ;  /* 0x0079940301007387 */ /* 0x000fe80000100800 */
[----:B------:R-:W4:Y:S04]  /*e7b0*/  LDL.LU R192, [R1+0x240] ;  /* 0x0002400001c07983 */ /* 0x000f280000300800 */
[----:B------:R-:W4:Y:S01]  /*e7c0*/  LDL.LU R193, [R1+0x23c] ;  /* 0x00023c0001c17983 */ /* 0x000f220000300800 */
[----:B------:R-:W-:-:S13]  /*e7d0*/  ISETP.GT.U32.AND P2, PT, R0, R16, PT ;  /* 0x000000100000720c */ /* 0x000fda0003f44070 */
[----:B------:R-:W-:-:S05]  /*e7e0*/  @!P2 IMAD.IADD R16, R16, 0x1, -R0 ;  /* 0x000000011010a824 */ /* 0x000fca00078e0a00 */
[----:B------:R-:W-:Y:S01]  /*e7f0*/  ISETP.GT.U32.AND P2, PT, R0, R16, PT ;  /* 0x000000100000720c */ /* 0x000fe20003f44070 */
[----:B-1----:R-:W-:Y:S02]  /*e800*/  IMAD.MOV.U32 R197, RZ, RZ, R9 ;  /* 0x000000ffffc57224 */ /* 0x002fe400078e0009 */
[----:B------:R-:W-:Y:S02]  /*e810*/  IMAD.MOV.U32 R9, RZ, RZ, R238 ;  /* 0x000000ffff097224 */ /* 0x000fe400078e00ee */
[----:B------:R-:W4:Y:S08]  /*e820*/  LDL.LU R238, [R1+0x238] ;  /* 0x0002380001ee7983 */ /* 0x000f300000300800 */
[----:B------:R-:W-:-:S02]  /*e830*/  @!P2 IMAD.IADD R16, R16, 0x1, -R0 ;  /* 0x000000011010a824 */ /* 0x000fc400078e0a00 */
[----:B------:R-:W-:Y:S02]  /*e840*/  IMAD.MOV.U32 R195, RZ, RZ, R10 ;  /* 0x000000ffffc37224 */ /* 0x000fe400078e000a */
[----:B------:R-:W-:Y:S02]  /*e850*/  IMAD.MOV.U32 R196, RZ, RZ, R12 ;  /* 0x000000ffffc47224 */ /* 0x000fe400078e000c */
[----:B------:R-:W-:Y:S01]  /*e860*/  IMAD.MOV.U32 R12, RZ, RZ, R239 ;  /* 0x000000ffff0c7224 */ /* 0x000fe200078e00ef */
[----:B--2---:R-:W-:-:S13]  /*e870*/  ISETP.GT.U32.AND P5, PT, R0, R17, PT ;  /* 0x000000110000720c */ /* 0x004fda0003fa4070 */
[----:B------:R-:W-:-:S05]  /*e880*/  @!P5 IMAD.IADD R17, R17, 0x1, -R0 ;  /* 0x000000011111d824 */ /* 0x000fca00078e0a00 */
[C---:B------:R-:W-:Y:S02]  /*e890*/  ISETP.GT.U32.AND P6, PT, R0.reuse, R17, PT ;  /* 0x000000110000720c */ /* 0x040fe40003fc4070 */
[C---:B---3--:R-:W-:Y:S02]  /*e8a0*/  ISETP.GT.U32.AND P0, PT, R0.reuse, R8, PT ;  /* 0x000000080000720c */ /* 0x048fe40003f04070 */
[----:B----4-:R-:W-:-:S09]  /*e8b0*/  ISETP.GT.U32.AND P3, PT, R0, R240, PT ;  /* 0x000000f00000720c */ /* 0x010fd20003f64070 */
[--C-:B------:R-:W-:Y:S02]  /*e8c0*/  @!P6 IMAD.IADD R17, R17, 0x1, -R0.reuse ;  /* 0x000000011111e824 */ /* 0x100fe400078e0a00 */
[----:B------:R-:W-:-:S03]  /*e8d0*/  @!P0 IMAD.IADD R8, R8, 0x1, -R0 ;  /* 0x0000000108088824 */ /* 0x000fc600078e0a00 */
[----:B------:R-:W-:Y:S01]  /*e8e0*/  STL [R1+0x26c], R17 ;  /* 0x00026c1101007387 */ /* 0x000fe20000100800 */
[----:B------:R-:W-:Y:S01]  /*e8f0*/  @!P3 IMAD.IADD R240, R240, 0x1, -R0 ;  /* 0x00000001f0f0b824 */ /* 0x000fe200078e0a00 */
[C---:B------:R-:W-:Y:S02]  /*e900*/  ISETP.GT.U32.AND P1, PT, R0.reuse, R7, PT ;  /* 0x000000070000720c */ /* 0x040fe40003f24070 */
[----:B------:R-:W-:Y:S01]  /*e910*/  STL [R1+0x268], R16 ;  /* 0x0002681001007387 */ /* 0x000fe20000100800 */
[C---:B------:R-:W-:Y:S02]  /*e920*/  ISETP.GT.U32.AND P6, PT, R0.reuse, R8, PT ;  /* 0x000000080000720c */ /* 0x040fe40003fc4070 */
[C---:B------:R-:W-:Y:S01]  /*e930*/  ISETP.GT.U32.AND P2, PT, R0.reuse, R240, PT ;  /* 0x000000f00000720c */ /* 0x040fe20003f44070 */
[----:B------:R-:W2:Y:S01]  /*e940*/  LDL.LU R190, [R1+0x234] ;  /* 0x0002340001be7983 */ /* 0x000ea20000300800 */
[----:B------:R-:W-:-:S03]  /*e950*/  ISETP.GT.U32.AND P5, PT, R0, R4, PT ;  /* 0x000000040000720c */ /* 0x000fc60003fa4070 */
[----:B------:R-:W3:Y:S01]  /*e960*/  LDL.LU R10, [R1+0x230] ;  /* 0x00023000010a7983 */ /* 0x000ee20000300800 */
[C---:B------:R-:W-:Y:S02]  /*e970*/  ISETP.GT.U32.AND P4, PT, R0.reuse, R5, PT ;  /* 0x000000050000720c */ /* 0x040fe40003f84070 */
[----:B------:R-:W-:Y:S01]  /*e980*/  ISETP.GT.U32.AND P0, PT, R0, R14, PT ;  /* 0x0000000e0000720c */ /* 0x000fe20003f04070 */
[--C-:B------:R-:W-:Y:S01]  /*e990*/  @!P1 IMAD.IADD R7, R7, 0x1, -R0.reuse ;  /* 0x0000000107079824 */ /* 0x100fe200078e0a00 */
[----:B------:R-:W4:Y:S05]  /*e9a0*/  LDL.LU R239, [R1+0x22c] ;  /* 0x00022c0001ef7983 */ /* 0x000f2a0000300800 */
[----:B------:R-:W-:-:S04]  /*e9b0*/  @!P5 IMAD.IADD R4, R4, 0x1, -R0 ;  /* 0x000000010404d824 */ /* 0x000fc800078e0a00 */
[--C-:B------:R-:W-:Y:S01]  /*e9c0*/  @!P4 IMAD.IADD R5, R5, 0x1, -R0.reuse ;  /* 0x000000010505c824 */ /* 0x100fe200078e0a00 */
[----:B------:R-:W-:Y:S01]  /*e9d0*/  ISETP.GT.U32.AND P3, PT, R0, R191, PT ;  /* 0x000000bf0000720c */ /* 0x000fe20003f64070 */
[--C-:B------:R-:W-:Y:S01]  /*e9e0*/  @!P0 IMAD.IADD R14, R14, 0x1, -R0.reuse ;  /* 0x000000010e0e8824 */ /* 0x100fe200078e0a00 */
[----:B------:R-:W-:Y:S01]  /*e9f0*/  ISETP.GT.U32.AND P5, PT, R0, R7, PT ;  /* 0x000000070000720c */ /* 0x000fe20003fa4070 */
[--C-:B------:R-:W-:Y:S01]  /*ea00*/  @!P2 IMAD.IADD R240, R240, 0x1, -R0.reuse ;  /* 0x00000001f0f0a824 */ /* 0x100fe200078e0a00 */
[----:B------:R-:W-:Y:S01]  /*ea10*/  ISETP.GT.U32.AND P4, PT, R0, R4, PT ;  /* 0x000000040000720c */ /* 0x000fe20003f84070 */
[----:B------:R-:W-:Y:S01]  /*ea20*/  @!P6 IMAD.IADD R8, R8, 0x1, -R0 ;  /* 0x000000010808e824 */ /* 0x000fe200078e0a00 */
[----:B------:R-:W-:-:S07]  /*ea30*/  ISETP.GT.U32.AND P1, PT, R0, R194, PT ;  /* 0x000000c20000720c */ /* 0x000fce0003f24070 */
[--C-:B------:R-:W-:Y:S01]  /*ea40*/  @!P3 IMAD.IADD R191, R191, 0x1, -R0.reuse ;  /* 0x00000001bfbfb824 */ /* 0x100fe200078e0a00 */
[C---:B------:R-:W-:Y:S01]  /*ea50*/  ISETP.GT.U32.AND P3, PT, R0.reuse, R5, PT ;  /* 0x000000050000720c */ /* 0x040fe20003f64070 */
[----:B------:R1:W-:Y:S04]  /*ea60*/  STL [R1+0x260], R240 ;  /* 0x000260f001007387 */ /* 0x0003e80000100800 */
[----:B------:R1:W-:Y:S04]  /*ea70*/  STL [R1+0x264], R8 ;  /* 0x0002640801007387 */ /* 0x0003e80000100800 */
[----:B-1----:R-:W4:Y:S01]  /*ea80*/  LDL.LU R240, [R1+0x228] ;  /* 0x0002280001f07983 */ /* 0x002f220000300800 */
[----:B------:R-:W-:Y:S01]  /*ea90*/  ISETP.GT.U32.AND P0, PT, R0, R198, PT ;  /* 0x000000c60000720c */ /* 0x000fe20003f04070 */
[--C-:B------:R-:W-:Y:S01]  /*eaa0*/  @!P1 IMAD.IADD R194, R194, 0x1, -R0.reuse ;  /* 0x00000001c2c29824 */ /* 0x100fe200078e0a00 */
[C---:B------:R-:W-:Y:S01]  /*eab0*/  ISETP.GT.U32.AND P1, PT, R0.reuse, R14, PT ;  /* 0x0000000e0000720c */ /* 0x040fe20003f24070 */
[--C-:B------:R-:W-:Y:S01]  /*eac0*/  @!P5 IMAD.IADD R7, R7, 0x1, -R0.reuse ;  /* 0x000000010707d824 */ /* 0x100fe200078e0a00 */
[----:B------:R-:W-:Y:S01]  /*ead0*/  ISETP.GT.U32.AND P2, PT, R0, R191, PT ;  /* 0x000000bf0000720c */ /* 0x000fe20003f44070 */
[--C-:B------:R-:W-:Y:S01]  /*eae0*/  @!P4 IMAD.IADD R4, R4, 0x1, -R0.reuse ;  /* 0x000000010404c824 */ /* 0x100fe200078e0a00 */
[----:B------:R-:W-:Y:S01]  /*eaf0*/  ISETP.GT.U32.AND P6, PT, R0, R194, PT ;  /* 0x000000c20000720c */ /* 0x000fe20003fc4070 */
[----:B------:R-:W-:Y:S01]  /*eb00*/  @!P3 IMAD.IADD R5, R5, 0x1, -R0 ;  /* 0x000000010505b824 */ /* 0x000fe200078e0a00 */
[----:B------:R-:W-:-:S02]  /*eb10*/  IABS R17, R6 ;  /* 0x0000000600117213 */ /* 0x000fc40000000000 */
[----:B------:R-:W4:Y:S03]  /*eb20*/  LDL.LU R6, [R1+0x224] ;  /* 0x0002240001067983 */ /* 0x000f260000300800 */
[--C-:B------:R-:W-:Y:S01]  /*eb30*/  @!P0 IMAD.IADD R198, R198, 0x1, -R0.reuse ;  /* 0x00000001c6c68824 */ /* 0x100fe200078e0a00 */
[----:B------:R-:W4:Y:S04]  /*eb40*/  LDL.LU R8, [R1+0x220] ;  /* 0x0002200001087983 */ /* 0x000f280000300800 */
[C---:B------:R-:W-:Y:S02]  /*eb50*/  ISETP.GT.U32.AND P3, PT, R0.reuse, R198, PT ;  /* 0x000000c60000720c */ /* 0x040fe40003f64070 */
[C---:B------:R-:W-:Y:S01]  /*eb60*/  ISETP.GT.U32.AND P5, PT, R0.reuse, R192, PT ;  /* 0x000000c00000720c */ /* 0x040fe20003fa4070 */
[----:B------:R1:W-:Y:S01]  /*eb70*/  STL [R1+0x25c], R7 ;  /* 0x00025c0701007387 */ /* 0x0003e20000100800 */
[----:B------:R-:W-:Y:S01]  /*eb80*/  ISETP.GT.U32.AND P4, PT, R0, R193, PT ;  /* 0x000000c10000720c */ /* 0x000fe20003f84070 */
[----:B------:R-:W-:-:S02]  /*eb90*/  @!P1 IMAD.IADD R14, R14, 0x1, -R0 ;  /* 0x000000010e0e9824 */ /* 0x000fc400078e0a00 */
[----:B-1----:R-:W4:Y:S01]  /*eba0*/  LDL.LU R7, [R1+0x21c] ;  /* 0x00021c0001077983 */ /* 0x002f220000300800 */
[----:B------:R-:W-:-:S07]  /*ebb0*/  @!P2 IMAD.IADD R191, R191, 0x1, -R0 ;  /* 0x00000001bfbfa824 */ /* 0x000fce00078e0a00 */
[--C-:B------:R-:W-:Y:S01]  /*ebc0*/  @!P5 IMAD.IADD R192, R192, 0x1, -R0.reuse ;  /* 0x00000001c0c0d824 */ /* 0x100fe200078e0a00 */
[----:B------:R-:W-:Y:S01]  /*ebd0*/  STL [R1+0x258], R4 ;  /* 0x0002580401007387 */ /* 0x000fe20000100800 */
[--C-:B------:R-:W-:Y:S02]  /*ebe0*/  @!P6 IMAD.IADD R194, R194, 0x1, -R0.reuse ;  /* 0x00000001c2c2e824 */ /* 0x100fe400078e0a00 */
[--C-:B------:R-:W-:Y:S01]  /*ebf0*/  @!P4 IMAD.IADD R193, R193, 0x1, -R0.reuse ;  /* 0x00000001c1c1c824 */ /* 0x100fe200078e0a00 */
[----:B------:R1:W-:Y:S01]  /*ec00*/  STL [R1+0x254], R5 ;  /* 0x0002540501007387 */ /* 0x0003e20000100800 */
[--C-:B------:R-:W-:Y:S01]  /*ec10*/  @!P3 IMAD.IADD R198, R198, 0x1, -R0.reuse ;  /* 0x00000001c6c6b824 */ /* 0x100fe200078e0a00 */
[C---:B------:R-:W-:Y:S02]  /*ec20*/  ISETP.GT.U32.AND P6, PT, R0.reuse, R192, PT ;  /* 0x000000c00000720c */ /* 0x040fe40003fc4070 */
[----:B------:R-:W-:Y:S01]  /*ec30*/  ISETP.GT.U32.AND P4, PT, R0, R193, PT ;  /* 0x000000c10000720c */ /* 0x000fe20003f84070 */
[----:B-1----:R-:W4:Y:S04]  /*ec40*/  LDL.LU R5, [R1+0x218] ;  /* 0x0002180001057983 */ /* 0x002f280000300800 */
[----:B------:R-:W-:Y:S04]  /*ec50*/  STL [R1+0x250], R14 ;  /* 0x0002500e01007387 */ /* 0x000fe80000100800 */
[----:B------:R-:W-:Y:S04]  /*ec60*/  STL [R1+0x24c], R191 ;  /* 0x00024cbf01007387 */ /* 0x000fe80000100800 */
[----:B------:R1:W-:Y:S04]  /*ec70*/  STL [R1+0x248], R194 ;  /* 0x000248c201007387 */ /* 0x0003e80000100800 */
[----:B-1----:R-:W4:Y:S04]  /*ec80*/  LDL.LU R194, [R1+0x214] ;  /* 0x0002140001c27983 */ /* 0x002f280000300800 */
[----:B------:R1:W-:Y:S04]  /*ec90*/  STL [R1+0x244], R198 ;  /* 0x000244c601007387 */ /* 0x0003e80000100800 */
[----:B-1----:R-:W4:Y:S01]  /*eca0*/  LDL.LU R198, [R1+0x210] ;  /* 0x0002100001c67983 */ /* 0x002f220000300800 */
[----:B------:R-:W-:-:S02]  /*ecb0*/  @!P6 IMAD.IADD R192, R192, 0x1, -R0 ;  /* 0x00000001c0c0e824 */ /* 0x000fc400078e0a00 */
[----:B------:R-:W-:-:S03]  /*ecc0*/  @!P4 IMAD.IADD R193, R193, 0x1, -R0 ;  /* 0x00000001c1c1c824 */ /* 0x000fc600078e0a00 */
[----:B------:R1:W-:Y:S04]  /*ecd0*/  STL [R1+0x240], R192 ;  /* 0x000240c001007387 */ /* 0x0003e80000100800 */
[----:B------:R1:W-:Y:S04]  /*ece0*/  STL [R1+0x23c], R193 ;  /* 0x00023cc101007387 */ /* 0x0003e80000100800 */
[----:B------:R-:W4:Y:S01]  /*ecf0*/  LDL.LU R14, [R1+0x20c] ;  /* 0x00020c00010e7983 */ /* 0x000f220000300800 */
[----:B-1----:R-:W-:-:S03]  /*ed00*/  IMAD.MOV.U32 R192, RZ, RZ, R196 ;  /* 0x000000ffffc07224 */ /* 0x002fc600078e00c4 */
[----:B------:R-:W4:Y:S01]  /*ed10*/  LDL.LU R196, [R1+0x208] ;  /* 0x0002080001c47983 */ /* 0x000f220000300800 */
[----:B------:R-:W-:Y:S02]  /*ed20*/  IMAD.MOV.U32 R193, RZ, RZ, R195 ;  /* 0x000000ffffc17224 */ /* 0x000fe400078e00c3 */
[----:B------:R-:W-:Y:S02]  /*ed30*/  IMAD.MOV.U32 R195, RZ, RZ, R12 ;  /* 0x000000ffffc37224 */ /* 0x000fe400078e000c */
[----:B------:R-:W-:Y:S01]  /*ed40*/  IMAD.MOV.U32 R191, RZ, RZ, R9 ;  /* 0x000000ffffbf7224 */ /* 0x000fe200078e0009 */
[----:B------:R-:W4:Y:S01]  /*ed50*/  LDL.LU R12, [R1+0x204] ;  /* 0x00020400010c7983 */ /* 0x000f220000300800 */
[----:B------:R-:W-:Y:S02]  /*ed60*/  IMAD.MOV.U32 R9, RZ, RZ, R11 ;  /* 0x000000ffff097224 */ /* 0x000fe400078e000b */
[----:B------:R-:W-:Y:S02]  /*ed70*/  IMAD.MOV.U32 R11, RZ, RZ, R13 ;  /* 0x000000ffff0b7224 */ /* 0x000fe400078e000d */
[----:B------:R-:W-:-:S02]  /*ed80*/  IMAD.MOV.U32 R13, RZ, RZ, R15 ;  /* 0x000000ffff0d7224 */ /* 0x000fc400078e000f */
[----:B------:R-:W4:Y:S01]  /*ed90*/  LDL.LU R15, [R1+0x200] ;  /* 0x00020000010f7983 */ /* 0x000f220000300800 */
[----:B------:R-:W-:-:S13]  /*eda0*/  ISETP.GT.U32.AND P0, PT, R0, R238, PT ;  /* 0x000000ee0000720c */ /* 0x000fda0003f04070 */
[----:B------:R-:W-:-:S05]  /*edb0*/  @!P0 IMAD.IADD R238, R238, 0x1, -R0 ;  /* 0x00000001eeee8824 */ /* 0x000fca00078e0a00 */
[----:B------:R-:W-:-:S13]  /*edc0*/  ISETP.GT.U32.AND P6, PT, R0, R238, PT ;  /* 0x000000ee0000720c */ /* 0x000fda0003fc4070 */
[----:B------:R-:W-:-:S05]  /*edd0*/  @!P6 IMAD.IADD R238, R238, 0x1, -R0 ;  /* 0x00000001eeeee824 */ /* 0x000fca00078e0a00 */
[----:B------:R1:W-:Y:S04]  /*ede0*/  STL [R1+0x238], R238 ;  /* 0x000238ee01007387 */ /* 0x0003e80000100800 */
[----:B-1----:R-:W4:Y:S01]  /*edf0*/  LDL.LU R238, [R1+0x7cb8] ;  /* 0x007cb80001ee7983 */ /* 0x002f220000300800 */
[C---:B--2---:R-:W-:Y:S02]  /*ee00*/  ISETP.GT.U32.AND P1, PT, R0.reuse, R190, PT ;  /* 0x000000be0000720c */ /* 0x044fe40003f24070 */
[----:B---3--:R-:W-:-:S11]  /*ee10*/  ISETP.GT.U32.AND P2, PT, R0, R10, PT ;  /* 0x0000000a0000720c */ /* 0x008fd60003f44070 */
[--C-:B------:R-:W-:Y:S01]  /*ee20*/  @!P1 IMAD.IADD R190, R190, 0x1, -R0.reuse ;  /* 0x00000001bebe9824 */ /* 0x100fe200078e0a00 */
[----:B----4-:R-:W-:Y:S01]  /*ee30*/  ISETP.GT.U32.AND P5, PT, R0, R239, PT ;  /* 0x000000ef0000720c */ /* 0x010fe20003fa4070 */
[----:B------:R-:W-:-:S03]  /*ee40*/  @!P2 IMAD.IADD R10, R10, 0x1, -R0 ;  /* 0x000000010a0aa824 */ /* 0x000fc600078e0a00 */
[----:B------:R-:W-:-:S09]  /*ee50*/  ISETP.GT.U32.AND P4, PT, R0, R190, PT ;  /* 0x000000be0000720c */ /* 0x000fd20003f84070 */
[----:B------:R-:W-:Y:S01]  /*ee60*/  @!P5 IMAD.IADD R239, R239, 0x1, -R0 ;  /* 0x00000001efefd824 */ /* 0x000fe200078e0a00 */
[----:B------:R-:W-:-:S03]  /*ee70*/  ISETP.GT.U32.AND P5, PT, R0, R10, PT ;  /* 0x0000000a0000720c */ /* 0x000fc60003fa4070 */
[----:B------:R-:W-:-:S05]  /*ee80*/  @!P4 IMAD.IADD R190, R190, 0x1, -R0 ;  /* 0x00000001bebec824 */ /* 0x000fca00078e0a00 */
[----:B------:R1:W-:Y:S01]  /*ee90*/  STL [R1+0x234], R190 ;  /* 0x000234be01007387 */ /* 0x0003e20000100800 */
[----:B------:R-:W-:-:S04]  /*eea0*/  ISETP.GT.U32.AND P3, PT, R0, R240, PT ;  /* 0x000000f00000720c */ /* 0x000fc80003f64070 */
[--C-:B------:R-:W-:Y:S02]  /*eeb0*/  @!P5 IMAD.IADD R10, R10, 0x1, -R0.reuse ;  /* 0x000000010a0ad824 */ /* 0x100fe400078e0a00 */
[----:B-1----:R-:W-:Y:S02]  /*eec0*/  IMAD.MOV.U32 R190, RZ, RZ, R191 ;  /* 0x000000ffffbe7224 */ /* 0x002fe400078e00bf */
[----:B------:R-:W2:Y:S05]  /*eed0*/  LDL.LU R191, [R1+0x1f8] ;  /* 0x0001f80001bf7983 */ /* 0x000eaa0000300800 */
[----:B------:R-:W-:Y:S01]  /*eee0*/  @!P3 IMAD.IADD R240, R240, 0x1, -R0 ;  /* 0x00000001f0f0b824 */ /* 0x000fe200078e0a00 */
[----:B------:R-:W-:-:S02]  /*eef0*/  ISETP.GT.U32.AND P3, PT, R0, R239, PT ;  /* 0x000000ef0000720c */ /* 0x000fc40003f64070 */
[C---:B------:R-:W-:Y:S02]  /*ef00*/  ISETP.GT.U32.AND P0, PT, R0.reuse, R6, PT ;  /* 0x000000060000720c */ /* 0x040fe40003f04070 */
[C---:B------:R-:W-:Y:S01]  /*ef10*/  ISETP.GT.U32.AND P1, PT, R0.reuse, R8, PT ;  /* 0x000000080000720c */ /* 0x040fe20003f24070 */
[----:B------:R1:W-:Y:S08]  /*ef20*/  STL [R1+0x230], R10 ;  /* 0x0002300a01007387 */ /* 0x0003f00000100800 */
[--C-:B------:R-:W-:Y:S01]  /*ef30*/  @!P3 IMAD.IADD R239, R239, 0x1, -R0.reuse ;  /* 0x00000001efefb824 */ /* 0x100fe200078e0a00 */
[----:B------:R-:W-:Y:S01]  /*ef40*/  ISETP.GT.U32.AND P2, PT, R0, R7, PT ;  /* 0x000000070000720c */ /* 0x000fe20003f44070 */
[----:B-1----:R-:W3:Y:S01]  /*ef50*/  LDL.LU R10, [R1+0x1f4] ;  /* 0x0001f400010a7983 */ /* 0x002ee20000300800 */
[----:B------:R-:W-:-:S02]  /*ef60*/  @!P0 IMAD.IADD R6, R6, 0x1, -R0 ;  /* 0x0000000106068824 */ /* 0x000fc400078e0a00 */
[----:B------:R-:W-:Y:S01]  /*ef70*/  @!P1 IMAD.IADD R8, R8, 0x1, -R0 ;  /* 0x0000000108089824 */ /* 0x000fe200078e0a00 */
[----:B------:R-:W-:-:S08]  /*ef80*/  ISETP.GT.U32.AND P1, PT, R0, R240, PT ;  /* 0x000000f00000720c */ /* 0x000fd00003f24070 */
[----:B------:R-:W-:Y:S01]  /*ef90*/  @!P2 IMAD.IADD R7, R7, 0x1, -R0 ;  /* 0x000000010707a824 */ /* 0x000fe200078e0a00 */
[----:B------:R-:W-:-:S04]  /*efa0*/  ISETP.GT.U32.AND P0, PT, R0, R5, PT ;  /* 0x000000050000720c */ /* 0x000fc80003f04070 */
[C---:B------:R-:W-:Y:S02]  /*efb0*/  ISETP.GT.U32.AND P6, PT, R0.reuse, R7, PT ;  /* 0x000000070000720c */ /* 0x040fe40003fc4070 */
[C---:B------:R-:W-:Y:S02]  /*efc0*/  ISETP.GT.U32.AND P2, PT, R0.reuse, R6, PT ;  /* 0x000000060000720c */ /* 0x040fe40003f44070 */
[C---:B------:R-:W-:Y:S02]  /*efd0*/  ISETP.GT.U32.AND P4, PT, R0.reuse, R8, PT ;  /* 0x000000080000720c */ /* 0x040fe40003f84070 */
[----:B------:R-:W-:-:S03]  /*efe0*/  ISETP.GT.U32.AND P5, PT, R0, R194, PT ;  /* 0x000000c20000720c */ /* 0x000fc60003fa4070 */
[----:B------:R-:W-:Y:S01]  /*eff0*/  @!P0 IMAD.IADD R5, R5, 0x1, -R0 ;  /* 0x0000000105058824 */ /* 0x000fe200078e0a00 */
[----:B------:R-:W-:-:S09]  /*f000*/  ISETP.GT.U32.AND P3, PT, R0, R198, PT ;  /* 0x000000c60000720c */ /* 0x000fd20003f64070 */
[--C-:B------:R-:W-:Y:S02]  /*f010*/  @!P5 IMAD.IADD R194, R194, 0x1, -R0.reuse ;  /* 0x00000001c2c2d824 */ /* 0x100fe400078e0a00 */
[--C-:B------:R-:W-:Y:S01]  /*f020*/  @!P1 IMAD.IADD R240, R240, 0x1, -R0.reuse ;  /* 0x00000001f0f09824 */ /* 0x100fe200078e0a00 */
[C---:B------:R-:W-:Y:S01]  /*f030*/  ISETP.GT.U32.AND P1, PT, R0.reuse, R5, PT ;  /* 0x000000050000720c */ /* 0x040fe20003f24070 */
[--C-:B------:R-:W-:Y:S01]  /*f040*/  @!P6 IMAD.IADD R7, R7, 0x1, -R0.reuse ;  /* 0x000000010707e824 */ /* 0x100fe200078e0a00 */
[----:B------:R-:W-:Y:S01]  /*f050*/  ISETP.GT.U32.AND P6, PT, R0, R194, PT ;  /* 0x000000c20000720c */ /* 0x000fe20003fc4070 */
[--C-:B------:R-:W-:Y:S02]  /*f060*/  @!P2 IMAD.IADD R6, R6, 0x1, -R0.reuse ;  /* 0x000000010606a824 */ /* 0x100fe400078e0a00 */
[--C-:B------:R-:W-:Y:S01]  /*f070*/  @!P3 IMAD.IADD R198, R198, 0x1, -R0.reuse ;  /* 0x00000001c6c6b824 */ /* 0x100fe200078e0a00 */
[----:B------:R-:W-:Y:S01]  /*f080*/  ISETP.GT.U32.AND P0, PT, R0, R14, PT ;  /* 0x0000000e0000720c */ /* 0x000fe20003f04070 */
[----:B------:R-:W-:-:S03]  /*f090*/  @!P4 IMAD.IADD R8, R8, 0x1, -R0 ;  /* 0x000000010808c824 */ /* 0x000fc600078e0a00 */
[C---:B------:R-:W-:Y:S02]  /*f0a0*/  ISETP.GT.U32.AND P3, PT, R0.reuse, R198, PT ;  /* 0x000000c60000720c */ /* 0x040fe40003f64070 */
[C---:B------:R-:W-:Y:S01]  /*f0b0*/  ISETP.GT.U32.AND P2, PT, R0.reuse, R196, PT ;  /* 0x000000c40000720c */ /* 0x040fe20003f44070 */
[----:B------:R1:W-:Y:S01]  /*f0c0*/  STL [R1+0x22c], R239 ;  /* 0x00022cef01007387 */ /* 0x0003e20000100800 */
[----:B------:R-:W-:Y:S01]  /*f0d0*/  ISETP.GT.U32.AND P4, PT, R0, R12, PT ;  /* 0x0000000c0000720c */ /* 0x000fe20003f84070 */
[--C-:B------:R-:W-:Y:S02]  /*f0e0*/  @!P1 IMAD.IADD R5, R5, 0x1, -R0.reuse ;  /* 0x0000000105059824 */ /* 0x100fe400078e0a00 */
[--C-:B------:R-:W-:Y:S01]  /*f0f0*/  @!P6 IMAD.IADD R194, R194, 0x1, -R0.reuse ;  /* 0x00000001c2c2e824 */ /* 0x100fe200078e0a00 */
[----:B-1----:R-:W4:Y:S01]  /*f100*/  LDL.LU R239, [R1+0x7cb4] ;  /* 0x007cb40001ef7983 */ /* 0x002f220000300800 */
[----:B------:R-:W-:Y:S01]  /*f110*/  ISETP.GT.U32.AND P5, PT, R0, R15, PT ;  /* 0x0000000f0000720c */ /* 0x000fe20003fa4070 */
[----:B------:R-:W-:-:S02]  /*f120*/  @!P0 IMAD.IADD R14, R14, 0x1, -R0 ;  /* 0x000000010e0e8824 */ /* 0x000fc400078e0a00 */
[----:B------:R1:W-:Y:S01]  /*f130*/  STL [R1+0x228], R240 ;  /* 0x000228f001007387 */ /* 0x0003e20000100800 */
[----:B------:R-:W-:Y:S01]  /*f140*/  IABS R16, R3 ;  /* 0x0000000300107213 */ /* 0x000fe20000000000 */
[--C-:B------:R-:W-:Y:S02]  /*f150*/  @!P3 IMAD.IADD R198, R198, 0x1, -R0.reuse ;  /* 0x00000001c6c6b824 */ /* 0x100fe400078e0a00 */
[--C-:B------:R-:W-:Y:S01]  /*f160*/  @!P2 IMAD.IADD R196, R196, 0x1, -R0.reuse ;  /* 0x00000001c4c4a824 */ /* 0x100fe200078e0a00 */
[----:B-1----:R-:W4:Y:S04]  /*f170*/  LDL.LU R240, [R1+0x7cb0] ;  /* 0x007cb00001f07983 */ /* 0x002f280000300800 */
[----:B------:R1:W-:Y:S04]  /*f180*/  STL [R1+0x224], R6 ;  /* 0x0002240601007387 */ /* 0x0003e80000100800 */
[----:B------:R-:W-:Y:S01]  /*f190*/  STL [R1+0x220], R8 ;  /* 0x0002200801007387 */ /* 0x000fe20000100800 */
[----:B------:R-:W-:-:S03]  /*f1a0*/  @!P4 IMAD.IADD R12, R12, 0x1, -R0 ;  /* 0x000000010c0cc824 */ /* 0x000fc600078e0a00 */
[----:B------:R-:W-:Y:S01]  /*f1b0*/  STL [R1+0x21c], R7 ;  /* 0x00021c0701007387 */ /* 0x000fe20000100800 */
[----:B------:R-:W-:-:S03]  /*f1c0*/  ISETP.GT.U32.AND P6, PT, R0, R14, PT ;  /* 0x0000000e0000720c */ /* 0x000fc60003fc4070 */
[----:B------:R-:W-:Y:S01]  /*f1d0*/  STL [R1+0x218], R5 ;  /* 0x0002180501007387 */ /* 0x000fe20000100800 */
[----:B------:R-:W-:-:S03]  /*f1e0*/  IMAD.HI.U32 R4, R2, R16, RZ ;  /* 0x0000001002047227 */ /* 0x000fc600078e00ff */
[----:B------:R1:W-:Y:S01]  /*f1f0*/  STL [R1+0x214], R194 ;  /* 0x000214c201007387 */ /* 0x0003e20000100800 */
[----:B------:R-:W-:Y:S01]  /*f200*/  IMAD.HI.U32 R3, R2, R17, RZ ;  /* 0x0000001102037227 */ /* 0x000fe200078e00ff */
[----:B------:R-:W-:-:S03]  /*f210*/  ISETP.GT.U32.AND P3, PT, R0, R196, PT ;  /* 0x000000c40000720c */ /* 0x000fc60003f64070 */
[----:B-1----:R-:W-:Y:S01]  /*f220*/  IMAD.MOV.U32 R6, RZ, RZ, R9 ;  /* 0x000000ffff067224 */ /* 0x002fe200078e0009 */
[----:B------:R-:W4:Y:S01]  /*f230*/  LDL.LU R194, [R1+0x1e0] ;  /* 0x0001e00001c27983 */ /* 0x000f220000300800 */
[----:B------:R-:W-:-:S03]  /*f240*/  @!P5 IMAD.IADD R15, R15, 0x1, -R0 ;  /* 0x000000010f0fd824 */ /* 0x000fc600078e0a00 */
[----:B------:R1:W-:Y:S01]  /*f250*/  STL [R1+0x210], R198 ;  /* 0x000210c601007387 */ /* 0x0003e20000100800 */
[----:B------:R-:W-:Y:S01]  /*f260*/  IMAD.MOV R4, RZ, RZ, -R4 ;  /* 0x000000ffff047224 */ /* 0x000fe200078e0a04 */
[C---:B------:R-:W-:Y:S01]  /*f270*/  ISETP.GT.U32.AND P5, PT, R0.reuse, R12, PT ;  /* 0x0000000c0000720c */ /* 0x040fe20003fa4070 */
[----:B------:R-:W-:Y:S01]  /*f280*/  IMAD.MOV R3, RZ, RZ, -R3 ;  /* 0x000000ffff037224 */ /* 0x000fe200078e0a03 */
[----:B-1----:R-:W4:Y:S04]  /*f290*/  LDL.LU R198, [R1+0x1dc] ;  /* 0x0001dc0001c67983 */ /* 0x002f280000300800 */
[----:B------:R-:W4:Y:S01]  /*f2a0*/  LDL.LU R9, [R1+0x1d8] ;  /* 0x0001d80001097983 */ /* 0x000f220000300800 */
[C---:B------:R-:W-:Y:S02]  /*f2b0*/  IMAD R16, R0.reuse, R4, R16 ;  /* 0x0000000400107224 */ /* 0x040fe400078e0210 */
[----:B------:R-:W-:-:S02]  /*f2c0*/  IMAD R17, R0, R3, R17 ;  /* 0x0000000300117224 */ /* 0x000fc400078e0211 */
[C---:B------:R-:W-:Y:S02]  /*f2d0*/  VIADD R4, R245.reuse, 0x1f0 ;  /* 0x000001f0f5047836 */ /* 0x040fe40000000000 */
[----:B------:R-:W-:Y:S02]  /*f2e0*/  VIADD R3, R245, 0x1f1 ;  /* 0x000001f1f5037836 */ /* 0x000fe40000000000 */
[--C-:B------:R-:W-:Y:S01]  /*f2f0*/  @!P6 IMAD.IADD R14, R14, 0x1, -R0.reuse ;  /* 0x000000010e0ee824 */ /* 0x100fe200078e0a00 */
[----:B------:R-:W-:Y:S01]  /*f300*/  STL [R1+0x798c], R4 ;  /* 0x00798c0401007387 */ /* 0x000fe20000100800 */
[----:B------:R-:W-:-:S03]  /*f310*/  @!P3 IMAD.IADD R196, R196, 0x1, -R0 ;  /* 0x00000001c4c4b824 */ /* 0x000fc600078e0a00 */
[----:B------:R-:W-:Y:S01]  /*f320*/  STL [R1+0x7988], R3 ;  /* 0x0079880301007387 */ /* 0x000fe20000100800 */
[----:B------:R-:W-:-:S03]  /*f330*/  @!P5 IMAD.IADD R12, R12, 0x1, -R0 ;  /* 0x000000010c0cd824 */ /* 0x000fc600078e0a00 */
[----:B------:R-:W4:Y:S04]  /*f340*/  LDL.LU R8, [R1+0x1d0] ;  /* 0x0001d00001087983 */ /* 0x000f280000300800 */
[----:B------:R-:W-:Y:S04]  /*f350*/  STL [R1+0x20c], R14 ;  /* 0x00020c0e01007387 */ /* 0x000fe80000100800 */
[----:B------:R-:W4:Y:S04]  /*f360*/  LDL.LU R7, [R1+0x1cc] ;  /* 0x0001cc0001077983 */ /* 0x000f280000300800 */
[----:B------:R1:W-:Y:S04]  /*f370*/  STL [R1+0x208], R196 ;  /* 0x000208c401007387 */ /* 0x0003e80000100800 */
[----:B-1----:R-:W4:Y:S04]  /*f380*/  LDL.LU R196, [R1+0x1c8] ;  /* 0x0001c80001c47983 */ /* 0x002f280000300800 */
[----:B------:R1:W-:Y:S04]  /*f390*/  STL [R1+0x204], R12 ;  /* 0x0002040c01007387 */ /* 0x0003e80000100800 */
[----:B-1----:R-:W4:Y:S01]  /*f3a0*/  LDL.LU R12, [R1+0x1c4] ;  /* 0x0001c400010c7983 */ /* 0x002f220000300800 */
[----:B------:R-:W-:-:S02]  /*f3b0*/  ISETP.GT.U32.AND P1, PT, R0, R190, PT ;  /* 0x000000be0000720c */ /* 0x000fc40003f24070 */
[----:B------:R-:W-:-:S11]  /*f3c0*/  ISETP.GT.U32.AND P4, PT, R0, R192, PT ;  /* 0x000000c00000720c */ /* 0x000fd60003f84070 */
[--C-:B------:R-:W-:Y:S01]  /*f3d0*/  @!P1 IMAD.IADD R190, R190, 0x1, -R0.reuse ;  /* 0x00000001bebe9824 */ /* 0x100fe200078e0a00 */
[----:B------:R-:W-:Y:S01]  /*f3e0*/  ISETP.GT.U32.AND P1, PT, R0, R15, PT ;  /* 0x0000000f0000720c */ /* 0x000fe20003f24070 */
[----:B------:R-:W-:Y:S01]  /*f3f0*/  @!P4 IMAD.IADD R192, R192, 0x1, -R0 ;  /* 0x00000001c0c0c824 */ /* 0x000fe200078e0a00 */
[----:B------:R-:W-:-:S04]  /*f400*/  ISETP.GT.U32.AND P5, PT, R0, R193, PT ;  /* 0x000000c10000720c */ /* 0x000fc80003fa4070 */
[----:B------:R-:W-:-:S07]  /*f410*/  ISETP.GT.U32.AND P6, PT, R0, R192, PT ;  /* 0x000000c00000720c */ /* 0x000fce0003fc4070 */
[----:B------:R-:W-:Y:S01]  /*f420*/  @!P1 IMAD.IADD R15, R15, 0x1, -R0 ;  /* 0x000000010f0f9824 */ /* 0x000fe200078e0a00 */
[C---:B------:R-:W-:Y:S02]  /*f430*/  ISETP.GT.U32.AND P1, PT, R0.reuse, R197, PT ;  /* 0x000000c50000720c */ /* 0x040fe40003f24070 */
[----:B--2---:R-:W-:-:S13]  /*f440*/  ISETP.GT.U32.AND P0, PT, R0, R191, PT ;  /* 0x000000bf0000720c */ /* 0x004fda0003f04070 */
[----:B------:R-:W-:Y:S01]  /*f450*/  @!P0 IMAD.IADD R191, R191, 0x1, -R0 ;  /* 0x00000001bfbf8824 */ /* 0x000fe200078e0a00 */
[----:B------:R-:W-:-:S04]  /*f460*/  ISETP.GT.U32.AND P0, PT, R0, R195, PT ;  /* 0x000000c30000720c */ /* 0x000fc80003f04070 */
[C---:B------:R-:W-:Y:S02]  /*f470*/  ISETP.GT.U32.AND P4, PT, R0.reuse, R191, PT ;  /* 0x000000bf0000720c */ /* 0x040fe40003f84070 */
[----:B---3--:R-:W-:-:S13]  /*f480*/  ISETP.GT.U32.AND P2, PT, R0, R10, PT ;  /* 0x0000000a0000720c */ /* 0x008fda0003f44070 */
[----:B------:R-:W-:Y:S01]  /*f490*/  @!P2 IMAD.IADD R10, R10, 0x1, -R0 ;  /* 0x000000010a0aa824 */ /* 0x000fe200078e0a00 */
[----:B------:R-:W-:-:S04]  /*f4a0*/  ISETP.GT.U32.AND P2, PT, R0, R190, PT ;  /* 0x000000be0000720c */ /* 0x000fc80003f44070 */
[----:B------:R-:W-:Y:S01]  /*f4b0*/  ISETP.GT.U32.AND P3, PT, R0, R10, PT ;  /* 0x0000000a0000720c */ /* 0x000fe20003f64070 */
[--C-:B------:R-:W-:Y:S02]  /*f4c0*/  @!P0 IMAD.IADD R195, R195, 0x1, -R0.reuse ;  /* 0x00000001c3c38824 */ /* 0x100fe400078e0a00 */
[--C-:B------:R-:W-:Y:S01]  /*f4d0*/  @!P4 IMAD.IADD R191, R191, 0x1, -R0.reuse ;  /* 0x00000001bfbfc824 */ /* 0x100fe200078e0a00 */
[----:B------:R-:W-:Y:S05]  /*f4e0*/  STL [R1+0x200], R15 ;  /* 0x0002000f01007387 */ /* 0x000fea0000100800 */
[----:B------:R-:W-:Y:S01]  /*f4f0*/  @!P2 IMAD.IADD R190, R190, 0x1, -R0 ;  /* 0x00000001bebea824 */ /* 0x000fe200078e0a00 */
[----:B------:R-:W-:-:S03]  /*f500*/  ISETP.GT.U32.AND P2, PT, R0, R195, PT ;  /* 0x000000c30000720c */ /* 0x000fc60003f44070 */
[--C-:B------:R-:W-:Y:S01]  /*f510*/  @!P3 IMAD.IADD R10, R10, 0x1, -R0.reuse ;  /* 0x000000010a0ab824 */ /* 0x100fe200078e0a00 */
[----:B------:R-:W-:Y:S04]  /*f520*/  STL [R1+0x1fc], R190 ;  /* 0x0001fcbe01007387 */ /* 0x000fe80000100800 */
[----:B------:R-:W-:Y:S04]  /*f530*/  STL [R1+0x1f8], R191 ;  /* 0x0001f8bf01007387 */ /* 0x000fe80000100800 */
[----:B------:R1:W-:Y:S01]  /*f540*/  STL [R1+0x1f4], R10 ;  /* 0x0001f40a01007387 */ /* 0x0003e20000100800 */
[----:B------:R-:W-:-:S02]  /*f550*/  @!P5 IMAD.IADD R193, R193, 0x1, -R0 ;  /* 0x00000001c1c1d824 */ /* 0x000fc400078e0a00 */
[--C-:B------:R-:W-:Y:S02]  /*f560*/  @!P1 IMAD.IADD R197, R197, 0x1, -R0.reuse ;  /* 0x00000001c5c59824 */ /* 0x100fe400078e0a00 */
[----:B-1----:R-:W-:Y:S02]  /*f570*/  IMAD.MOV.U32 R10, RZ, RZ, R11 ;  /* 0x000000ffff0a7224 */ /* 0x002fe400078e000b */
[----:B------:R-:W-:Y:S02]  /*f580*/  IMAD.MOV.U32 R11, RZ, RZ, R241 ;  /* 0x000000ffff0b7224 */ /* 0x000fe400078e00f1 */
[----:B------:R-:W2:Y:S01]  /*f590*/  LDL.LU R241, [R1+0x1c0] ;  /* 0x0001c00001f17983 */ /* 0x000ea20000300800 */
[--C-:B------:R-:W-:Y:S01]  /*f5a0*/  @!P6 IMAD.IADD R192, R192, 0x1, -R0.reuse ;  /* 0x00000001c0c0e824 */ /* 0x100fe200078e0a00 */
[C---:B------:R-:W-:Y:S01]  /*f5b0*/  ISETP.GT.U32.AND P6, PT, R0.reuse, R193, PT ;  /* 0x000000c10000720c */ /* 0x040fe20003fc4070 */
[----:B------:R-:W-:Y:S01]  /*f5c0*/  @!P2 IMAD.IADD R195, R195, 0x1, -R0 ;  /* 0x00000001c3c3a824 */ /* 0x000fe200078e0a00 */
[----:B------:R-:W-:-:S02]  /*f5d0*/  ISETP.GT.U32.AND P1, PT, R0, R197, PT ;  /* 0x000000c50000720c */ /* 0x000fc40003f24070 */
[----:B------:R-:W-:Y:S01]  /*f5e0*/  ISETP.GT.U32.AND P5, PT, R0, R6, PT ;  /* 0x000000060000720c */ /* 0x000fe20003fa4070 */
[----:B------:R-:W-:Y:S04]  /*f5f0*/  STL [R1+0x1f0], R192 ;  /* 0x0001f0c001007387 */ /* 0x000fe80000100800 */
[----:B------:R-:W3:Y:S04]  /*f600*/  LDL.LU R5, [R1+0x1bc] ;  /* 0x0001bc0001057983 */ /* 0x000ee80000300800 */
[----:B------:R1:W-:Y:S01]  /*f610*/  STL [R1+0x1ec], R195 ;  /* 0x0001ecc301007387 */ /* 0x0003e20000100800 */
[----:B------:R-:W-:-:S02]  /*f620*/  @!P6 IMAD.IADD R193, R193, 0x1, -R0 ;  /* 0x00000001c1c1e824 */ /* 0x000fc400078e0a00 */
[--C-:B------:R-:W-:Y:S01]  /*f630*/  @!P1 IMAD.IADD R197, R197, 0x1, -R0.reuse ;  /* 0x00000001c5c59824 */ /* 0x100fe200078e0a00 */
[----:B-1----:R-:W3:Y:S01]  /*f640*/  LDL.LU R195, [R1+0x1b8] ;  /* 0x0001b80001c37983 */ /* 0x002ee20000300800 */
[----:B------:R-:W-:-:S03]  /*f650*/  @!P5 IMAD.IADD R6, R6, 0x1, -R0 ;  /* 0x000000010606d824 */ /* 0x000fc600078e0a00 */
[----:B------:R-:W-:Y:S04]  /*f660*/  STL [R1+0x1e8], R193 ;  /* 0x0001e8c101007387 */ /* 0x000fe80000100800 */
[----:B------:R1:W-:Y:S04]  /*f670*/  STL [R1+0x1e4], R197 ;  /* 0x0001e4c501007387 */ /* 0x0003e80000100800 */
[----:B------:R-:W3:Y:S04]  /*f680*/  LDL.LU R191, [R1+0x1b4] ;  /* 0x0001b40001bf7983 */ /* 0x000ee80000300800 */
[----:B------:R-:W3:Y:S04]  /*f690*/  LDL.LU R192, [R1+0x1b0] ;  /* 0x0001b00001c07983 */ /* 0x000ee80000300800 */
[----:B-1----:R-:W3:Y:S04]  /*f6a0*/  LDL.LU R197, [R1+0x1ac] ;  /* 0x0001ac0001c57983 */ /* 0x002ee80000300800 */
[----:B------:R-:W3:Y:S04]  /*f6b0*/  LDL.LU R190, [R1+0x1a8] ;  /* 0x0001a80001be7983 */ /* 0x000ee80000300800 */
[----:B------:R-:W3:Y:S01]  /*f6c0*/  LDL.LU R193, [R1+0x1a4] ;  /* 0x0001a40001c17983 */ /* 0x000ee20000300800 */
[----:B----4-:R-:W-:-:S02]  /*f6d0*/  ISETP.GT.U32.AND P0, PT, R0, R194, PT ;  /* 0x000000c20000720c */ /* 0x010fc40003f04070 */
[C---:B------:R-:W-:Y:S02]  /*f6e0*/  ISETP.GT.U32.AND P4, PT, R0.reuse, R198, PT ;  /* 0x000000c60000720c */ /* 0x040fe40003f84070 */
[----:B------:R-:W-:-:S09]  /*f6f0*/  ISETP.GT.U32.AND P3, PT, R0, R9, PT ;  /* 0x000000090000720c */ /* 0x000fd20003f64070 */
[----:B------:R-:W-:-:S05]  /*f700*/  @!P0 IMAD.IADD R194, R194, 0x1, -R0 ;  /* 0x00000001c2c28824 */ /* 0x000fca00078e0a00 */
[----:B------:R-:W-:Y:S01]  /*f710*/  ISETP.GT.U32.AND P6, PT, R0, R194, PT ;  /* 0x000000c20000720c */ /* 0x000fe20003fc4070 */
[--C-:B------:R-:W-:Y:S02]  /*f720*/  @!P4 IMAD.IADD R198, R198, 0x1, -R0.reuse ;  /* 0x00000001c6c6c824 */ /* 0x100fe400078e0a00 */
[----:B------:R-:W-:-:S03]  /*f730*/  @!P3 IMAD.IADD R9, R9, 0x1, -R0 ;  /* 0x000000010909b824 */ /* 0x000fc600078e0a00 */
[C---:B------:R-:W-:Y:S02]  /*f740*/  ISETP.GT.U32.AND P1, PT, R0.reuse, R198, PT ;  /* 0x000000c60000720c */ /* 0x040fe40003f24070 */
[C---:B------:R-:W-:Y:S02]  /*f750*/  ISETP.GT.U32.AND P2, PT, R0.reuse, R8, PT ;  /* 0x000000080000720c */ /* 0x040fe40003f44070 */
[C---:B------:R-:W-:Y:S02]  /*f760*/  ISETP.GT.U32.AND P5, PT, R0.reuse, R9, PT ;  /* 0x000000090000720c */ /* 0x040fe40003fa4070 */
[----:B------:R-:W-:Y:S01]  /*f770*/  ISETP.GT.U32.AND P0, PT, R0, R7, PT ;  /* 0x000000070000720c */ /* 0x000fe20003f04070 */
[----:B------:R-:W-:Y:S01]  /*f780*/  @!P6 IMAD.IADD R194, R194, 0x1, -R0 ;  /* 0x00000001c2c2e824 */ /* 0x000fe200078e0a00 */
[----:B------:R-:W-:-:S07]  /*f790*/  ISETP.GT.U32.AND P4, PT, R0, R196, PT ;  /* 0x000000c40000720c */ /* 0x000fce0003f84070 */
[----:B------:R-:W-:-:S04]  /*f7a0*/  @!P2 IMAD.IADD R8, R8, 0x1, -R0 ;  /* 0x000000010808a824 */ /* 0x000fc800078e0a00 */
[--C-:B------:R-:W-:Y:S02]  /*f7b0*/  @!P0 IMAD.IADD R7, R7, 0x1, -R0.reuse ;  /* 0x0000000107078824 */ /* 0x100fe400078e0a00 */
[--C-:B------:R-:W-:Y:S01]  /*f7c0*/  @!P1 IMAD.IADD R198, R198, 0x1, -R0.reuse ;  /* 0x00000001c6c69824 */ /* 0x100fe200078e0a00 */
[----:B------:R-:W-:Y:S01]  /*f7d0*/  ISETP.GT.U32.AND P3, PT, R0, R12, PT ;  /* 0x0000000c0000720c */ /* 0x000fe20003f64070 */
[--C-:B------:R-:W-:Y:S02]  /*f7e0*/  @!P4 IMAD.IADD R196, R196, 0x1, -R0.reuse ;  /* 0x00000001c4c4c824 */ /* 0x100fe400078e0a00 */
[----:B------:R-:W-:Y:S01]  /*f7f0*/  @!P5 IMAD.IADD R9, R9, 0x1, -R0 ;  /* 0x000000010909d824 */ /* 0x000fe200078e0a00 */
[C---:B------:R-:W-:Y:S01]  /*f800*/  ISETP.GT.U32.AND P2, PT, R0.reuse, R6, PT ;  /* 0x000000060000720c */ /* 0x040fe20003f44070 */
[----:B------:R1:W-:Y:S01]  /*f810*/  STL [R1+0x1e0], R194 ;  /* 0x0001e0c201007387 */ /* 0x0003e20000100800 */
[C---:B------:R-:W-:Y:S02]  /*f820*/  ISETP.GT.U32.AND P4, PT, R0.reuse, R8, PT ;  /* 0x000000080000720c */ /* 0x040fe40003f84070 */
[----:B------:R-:W-:-:S05]  /*f830*/  ISETP.GT.U32.AND P1, PT, R0, R196, PT ;  /* 0x000000c40000720c */ /* 0x000fca0003f24070 */
[--C-:B------:R-:W-:Y:S01]  /*f840*/  @!P3 IMAD.IADD R12, R12, 0x1, -R0.reuse ;  /* 0x000000010c0cb824 */ /* 0x100fe200078e0a00 */
[----:B------:R-:W-:Y:S01]  /*f850*/  ISETP.GT.U32.AND P3, PT, R0, R7, PT ;  /* 0x000000070000720c */ /* 0x000fe20003f64070 */
[----:B-1----:R-:W4:Y:S04]  /*f860*/  LDL.LU R194, [R1+0x1a0] ;  /* 0x0001a00001c27983 */ /* 0x002f280000300800 */
[----:B------:R-:W-:Y:S04]  /*f870*/  STL [R1+0x1dc], R198 ;  /* 0x0001dcc601007387 */ /* 0x000fe80000100800 */
[----:B------:R1:W-:Y:S01]  /*f880*/  STL [R1+0x1d8], R9 ;  /* 0x0001d80901007387 */ /* 0x0003e20000100800 */
[----:B------:R-:W-:-:S03]  /*f890*/  @!P2 IMAD.IADD R6, R6, 0x1, -R0 ;  /* 0x000000010606a824 */ /* 0x000fc600078e0a00 */
[----:B-1----:R-:W4:Y:S04]  /*f8a0*/  LDL.LU R9, [R1+0x19c] ;  /* 0x00019c0001097983 */ /* 0x002f280000300800 */
[----:B------:R-:W4:Y:S01]  /*f8b0*/  LDL.LU R198, [R1+0x198] ;  /* 0x0001980001c67983 */ /* 0x000f220000300800 */
[--C-:B------:R-:W-:Y:S02]  /*f8c0*/  @!P4 IMAD.IADD R8, R8, 0x1, -R0.reuse ;  /* 0x000000010808c824 */ /* 0x100fe400078e0a00 */
[--C-:B------:R-:W-:Y:S02]  /*f8d0*/  @!P3 IMAD.IADD R7, R7, 0x1, -R0.reuse ;  /* 0x000000010707b824 */ /* 0x100fe400078e0a00 */
[----:B------:R-:W-:Y:S01]  /*f8e0*/  @!P1 IMAD.IADD R196, R196, 0x1, -R0 ;  /* 0x00000001c4c49824 */ /* 0x000fe200078e0a00 */
[----:B------:R-:W-:Y:S04]  /*f8f0*/  STL [R1+0x1d4], R6 ;  /* 0x0001d40601007387 */ /* 0x000fe80000100800 */
[----:B------:R-:W-:Y:S04]  /*f900*/  STL [R1+0x1d0], R8 ;  /* 0x0001d00801007387 */ /* 0x000fe80000100800 */
[----:B------:R-:W-:Y:S04]  /*f910*/  STL [R1+0x1cc], R7 ;  /* 0x0001cc0701007387 */ /* 0x000fe80000100800 */
[----:B------:R1:W-:Y:S04]  /*f920*/  STL [R1+0x1c8], R196 ;  /* 0x0001c8c401007387 */ /* 0x0003e80000100800 */
[----:B-1----:R-:W4:Y:S01]  /*f930*/  LDL.LU R196, [R1+0x194] ;  /* 0x0001940001c47983 */ /* 0x002f220000300800 */
[----:B------:R-:W-:-:S13]  /*f940*/  ISETP.GT.U32.AND P6, PT, R0, R12, PT ;  /* 0x0000000c0000720c */ /* 0x000fda0003fc4070 */
[----:B------:R-:W-:-:S05]  /*f950*/  @!P6 IMAD.IADD R12, R12, 0x1, -R0 ;  /* 0x000000010c0ce824 */ /* 0x000fca00078e0a00 */
[----:B------:R1:W-:Y:S04]  /*f960*/  STL [R1+0x1c4], R12 ;  /* 0x0001c40c01007387 */ /* 0x0003e80000100800 */
[----:B-1----:R-:W4:Y:S01]  /*f970*/  LDL.LU R12, [R1+0x190] ;  /* 0x00019000010c7983 */ /* 0x002f220000300800 */
[----:B------:R-:W-:Y:S02]  /*f980*/  IABS R15, R4 ;  /* 0x00000004000f7213 */ /* 0x000fe40000000000 */
[----:B------:R-:W-:-:S03]  /*f990*/  IABS R14, R3 ;  /* 0x00000003000e7213 */ /* 0x000fc60000000000 */
[----:B------:R-:W-:Y:S01]  /*f9a0*/  IMAD.HI.U32 R3, R2, R15, RZ ;  /* 0x0000000f02037227 */ /* 0x000fe200078e00ff */
[C---:B--2---:R-:W-:Y:S02]  /*f9b0*/  ISETP.GT.U32.AND P0, PT, R0.reuse, R241, PT ;  /* 0x000000f10000720c */ /* 0x044fe40003f04070 */
[----:B---3--:R-:W-:-:S11]  /*f9c0*/  ISETP.GT.U32.AND P5, PT, R0, R5, PT ;  /* 0x000000050000720c */ /* 0x008fd60003fa4070 */
[----:B------:R-:W-:-:S05]  /*f9d0*/  @!P0 IMAD.IADD R241, R241, 0x1, -R0 ;  /* 0x00000001f1f18824 */ /* 0x000fca00078e0a00 */
[C---:B------:R-:W-:Y:S02]  /*f9e0*/  ISETP.GT.U32.AND P4, PT, R0.reuse, R241, PT ;  /* 0x000000f10000720c */ /* 0x040fe40003f84070 */
[----:B------:R-:W-:Y:S01]  /*f9f0*/  ISETP.GT.U32.AND P2, PT, R0, R195, PT ;  /* 0x000000c30000720c */ /* 0x000fe20003f44070 */
[----:B------:R-:W-:-:S10]  /*fa00*/  @!P5 IMAD.IADD R5, R5, 0x1, -R0 ;  /* 0x000000010505d824 */ /* 0x000fd400078e0a00 */
[--C-:B------:R-:W-:Y:S01]  /*fa10*/  @!P4 IMAD.IADD R241, R241, 0x1, -R0.reuse ;  /* 0x00000001f1f1c824 */ /* 0x100fe200078e0a00 */
[C---:B------:R-:W-:Y:S01]  /*fa20*/  ISETP.GT.U32.AND P6, PT, R0.reuse, R5, PT ;  /* 0x000000050000720c */ /* 0x040fe20003fc4070 */
[----:B------:R-:W-:Y:S01]  /*fa30*/  @!P2 IMAD.IADD R195, R195, 0x1, -R0 ;  /* 0x00000001c3c3a824 */ /* 0x000fe200078e0a00 */
[C---:B------:R-:W-:Y:S02]  /*fa40*/  ISETP.GT.U32.AND P0, PT, R0.reuse, R191, PT ;  /* 0x000000bf0000720c */ /* 0x040fe40003f04070 */
[C---:B------:R-:W-:Y:S02]  /*fa50*/  ISETP.GT.U32.AND P3, PT, R0.reuse, R192, PT ;  /* 0x000000c00000720c */ /* 0x040fe40003f64070 */
[C---:B------:R-:W-:Y:S02]  /*fa60*/  ISETP.GT.U32.AND P2, PT, R0.reuse, R195, PT ;  /* 0x000000c30000720c */ /* 0x040fe40003f44070 */
[C---:B------:R-:W-:Y:S01]  /*fa70*/  ISETP.GT.U32.AND P1, PT, R0.reuse, R197, PT ;  /* 0x000000c50000720c */ /* 0x040fe20003f24070 */
[----:B------:R1:W-:Y:S01]  /*fa80*/  STL [R1+0x1c0], R241 ;  /* 0x0001c0f101007387 */ /* 0x0003e20000100800 */
[----:B------:R-:W-:-:S03]  /*fa90*/  ISETP.GT.U32.AND P5, PT, R0, R190, PT ;  /* 0x000000be0000720c */ /* 0x000fc60003fa4070 */
[----:B-1----:R-:W2:Y:S01]  /*faa0*/  LDL.LU R241, [R1+0x18c] ;  /* 0x00018c0001f17983 */ /* 0x002ea20000300800 */
[----:B------:R-:W-:-:S03]  /*fab0*/  ISETP.GT.U32.AND P4, PT, R0, R193, PT ;  /* 0x000000c10000720c */ /* 0x000fc60003f84070 */
[--C-:B------:R-:W-:Y:S02]  /*fac0*/  @!P3 IMAD.IADD R192, R192, 0x1, -R0.reuse ;  /* 0x00000001c0c0b824 */ /* 0x100fe400078e0a00 */
[--C-:B------:R-:W-:Y:S02]  /*fad0*/  @!P0 IMAD.IADD R191, R191, 0x1, -R0.reuse ;  /* 0x00000001bfbf8824 */ /* 0x100fe400078e0a00 */
[--C-:B------:R-:W-:Y:S02]  /*fae0*/  @!P6 IMAD.IADD R5, R5, 0x1, -R0.reuse ;  /* 0x000000010505e824 */ /* 0x100fe400078e0a00 */
[--C-:B------:R-:W-:Y:S01]  /*faf0*/  @!P2 IMAD.IADD R195, R195, 0x1, -R0.reuse ;  /* 0x00000001c3c3a824 */ /* 0x100fe200078e0a00 */
[C---:B------:R-:W-:Y:S01]  /*fb00*/  ISETP.GT.U32.AND P2, PT, R0.reuse, R192, PT ;  /* 0x000000c00000720c */ /* 0x040fe20003f44070 */
[--C-:B------:R-:W-:Y:S01]  /*fb10*/  @!P1 IMAD.IADD R197, R197, 0x1, -R0.reuse ;  /* 0x00000001c5c59824 */ /* 0x100fe200078e0a00 */
[----:B------:R-:W-:Y:S01]  /*fb20*/  ISETP.GT.U32.AND P6, PT, R0, R191, PT ;  /* 0x000000bf0000720c */ /* 0x000fe20003fc4070 */
[----:B------:R-:W-:Y:S01]  /*fb30*/  @!P5 IMAD.IADD R190, R190, 0x1, -R0 ;  /* 0x00000001bebed824 */ /* 0x000fe200078e0a00 */
[----:B------:R-:W-:Y:S02]  /*fb40*/  STL [R1+0x1bc], R5 ;  /* 0x0001bc0501007387 */ /* 0x000fe40000100800 */
[----:B------:R-:W-:-:S02]  /*fb50*/  ISETP.GT.U32.AND P5, PT, R0, R197, PT ;  /* 0x000000c50000720c */ /* 0x000fc40003fa4070 */
[----:B------:R1:W-:Y:S01]  /*fb60*/  STL [R1+0x1b8], R195 ;  /* 0x0001b8c301007387 */ /* 0x0003e20000100800 */
[----:B------:R-:W-:-:S03]  /*fb70*/  @!P4 IMAD.IADD R193, R193, 0x1, -R0 ;  /* 0x00000001c1c1c824 */ /* 0x000fc600078e0a00 */
[----:B------:R-:W3:Y:S01]  /*fb80*/  LDL.LU R8, [R1+0x188] ;  /* 0x0001880001087983 */ /* 0x000ee20000300800 */
[----:B------:R-:W-:Y:S01]  /*fb90*/  IMAD.MOV R3, RZ, RZ, -R3 ;  /* 0x000000ffff037224 */ /* 0x000fe200078e0a03 */
[----:B------:R-:W-:Y:S02]  /*fba0*/  ISETP.GT.U32.AND P4, PT, R0, R190, PT ;  /* 0x000000be0000720c */ /* 0x000fe40003f84070 */
[----:B------:R-:W3:Y:S01]  /*fbb0*/  LDL.LU R7, [R1+0x184] ;  /* 0x0001840001077983 */ /* 0x000ee20000300800 */
[--C-:B------:R-:W-:Y:S02]  /*fbc0*/  @!P2 IMAD.IADD R192, R192, 0x1, -R0.reuse ;  /* 0x00000001c0c0a824 */ /* 0x100fe400078e0a00 */
[--C-:B------:R-:W-:Y:S01]  /*fbd0*/  @!P6 IMAD.IADD R191, R191, 0x1, -R0.reuse ;  /* 0x00000001bfbfe824 */ /* 0x100fe200078e0a00 */
[----:B-1----:R-:W3:Y:S01]  /*fbe0*/  LDL.LU R195, [R1+0x180] ;  /* 0x0001800001c37983 */ /* 0x002ee20000300800 */
[----:B------:R-:W-:Y:S02]  /*fbf0*/  IMAD R15, R0, R3, R15 ;  /* 0x00000003000f7224 */ /* 0x000fe400078e020f */
[--C-:B------:R-:W-:Y:S01]  /*fc00*/  @!P5 IMAD.IADD R197, R197, 0x1, -R0.reuse ;  /* 0x00000001c5c5d824 */ /* 0x100fe200078e0a00 */
[----:B------:R-:W3:Y:S04]  /*fc10*/  LDL.LU R3, [R1+0x17c] ;  /* 0x00017c0001037983 */ /* 0x000ee80000300800 */
[----:B------:R-:W3:Y:S04]  /*fc20*/  LDL.LU R5, [R1+0x178] ;  /* 0x0001780001057983 */ /* 0x000ee80000300800 */
[----:B------:R1:W-:Y:S01]  /*fc30*/  STL [R1+0x1b4], R191 ;  /* 0x0001b4bf01007387 */ /* 0x0003e20000100800 */
[----:B------:R-:W-:-:S02]  /*fc40*/  @!P4 IMAD.IADD R190, R190, 0x1, -R0 ;  /* 0x00000001bebec824 */ /* 0x000fc400078e0a00 */
[----:B------:R-:W-:Y:S01]  /*fc50*/  VIADD R6, R245, 0x1f2 ;  /* 0x000001f2f5067836 */ /* 0x000fe20000000000 */
[----:B-1----:R-:W3:Y:S04]  /*fc60*/  LDL.LU R191, [R1+0x174] ;  /* 0x0001740001bf7983 */ /* 0x002ee80000300800 */
[----:B------:R-:W-:Y:S04]  /*fc70*/  STL [R1+0x1b0], R192 ;  /* 0x0001b0c001007387 */ /* 0x000fe80000100800 */
[----:B------:R1:W-:Y:S04]  /*fc80*/  STL [R1+0x1ac], R197 ;  /* 0x0001acc501007387 */ /* 0x0003e80000100800 */
[----:B-1----:R-:W3:Y:S04]  /*fc90*/  LDL.LU R197, [R1+0x170] ;  /* 0x0001700001c57983 */ /* 0x002ee80000300800 */
[----:B------:R-:W3:Y:S01]  /*fca0*/  LDL.LU R192, [R1+0x16c] ;  /* 0x00016c0001c07983 */ /* 0x000ee20000300800 */
[----:B----4-:R-:W-:-:S02]  /*fcb0*/  ISETP.GT.U32.AND P0, PT, R0, R194, PT ;  /* 0x000000c20000720c */ /* 0x010fc40003f04070 */
[C---:B------:R-:W-:Y:S02]  /*fcc0*/  ISETP.GT.U32.AND P3, PT, R0.reuse, R9, PT ;  /* 0x000000090000720c */ /* 0x040fe40003f64070 */
[----:B------:R-:W-:-:S09]  /*fcd0*/  ISETP.GT.U32.AND P1, PT, R0, R198, PT ;  /* 0x000000c60000720c */ /* 0x000fd20003f24070 */
[--C-:B------:R-:W-:Y:S02]  /*fce0*/  @!P0 IMAD.IADD R194, R194, 0x1, -R0.reuse ;  /* 0x00000001c2c28824 */ /* 0x100fe400078e0a00 */
[--C-:B------:R-:W-:Y:S01]  /*fcf0*/  @!P3 IMAD.IADD R9, R9, 0x1, -R0.reuse ;  /* 0x000000010909b824 */ /* 0x100fe200078e0a00 */
[----:B------:R-:W-:Y:S01]  /*fd00*/  ISETP.GT.U32.AND P3, PT, R0, R193, PT ;  /* 0x000000c10000720c */ /* 0x000fe20003f64070 */
[----:B------:R-:W-:-:S03]  /*fd10*/  @!P1 IMAD.IADD R198, R198, 0x1, -R0 ;  /* 0x00000001c6c69824 */ /* 0x000fc600078e0a00 */
[C---:B------:R-:W-:Y:S02]  /*fd20*/  ISETP.GT.U32.AND P2, PT, R0.reuse, R9, PT ;  /* 0x000000090000720c */ /* 0x040fe40003f44070 */
[C---:B------:R-:W-:Y:S02]  /*fd30*/  ISETP.GT.U32.AND P1, PT, R0.reuse, R194, PT ;  /* 0x000000c20000720c */ /* 0x040fe40003f24070 */
[----:B------:R-:W-:-:S05]  /*fd40*/  ISETP.GT.U32.AND P0, PT, R0, R196, PT ;  /* 0x000000c40000720c */ /* 0x000fca0003f04070 */
[----:B------:R-:W-:-:S04]  /*fd50*/  @!P3 IMAD.IADD R193, R193, 0x1, -R0 ;  /* 0x00000001c1c1b824 */ /* 0x000fc800078e0a00 */
[--C-:B------:R-:W-:Y:S01]  /*fd60*/  @!P2 IMAD.IADD R9, R9, 0x1, -R0.reuse ;  /* 0x000000010909a824 */ /* 0x100fe200078e0a00 */
[----:B------:R-:W-:Y:S01]  /*fd70*/  ISETP.GT.U32.AND P6, PT, R0, R198, PT ;  /* 0x000000c60000720c */ /* 0x000fe20003fc4070 */
[--C-:B------:R-:W-:Y:S01]  /*fd80*/  @!P1 IMAD.IADD R194, R194, 0x1, -R0.reuse ;  /* 0x00000001c2c29824 */ /* 0x100fe200078e0a00 */
[----:B------:R-:W-:Y:S04]  /*fd90*/  STL [R1+0x1a8], R190 ;  /* 0x0001a8be01007387 */ /* 0x000fe80000100800 */
[----:B------:R-:W-:Y:S01]  /*fda0*/  STL [R1+0x7984], R6 ;  /* 0x0079840601007387 */ /* 0x000fe20000100800 */
[----:B------:R-:W-:-:S03]  /*fdb0*/  @!P0 IMAD.IADD R196, R196, 0x1, -R0 ;  /* 0x00000001c4c48824 */ /* 0x000fc600078e0a00 */
[----:B------:R-:W-:Y:S01]  /*fdc0*/  STL [R1+0x1a4], R193 ;  /* 0x0001a4c101007387 */ /* 0x000fe20000100800 */
[----:B------:R-:W-:Y:S01]  /*fdd0*/  IMAD.HI.U32 R4, R2, R14, RZ ;  /* 0x0000000e02047227 */ /* 0x000fe200078e00ff */
[----:B------:R-:W-:Y:S02]  /*fde0*/  ISETP.GT.U32.AND P3, PT, R0, R196, PT ;  /* 0x000000c40000720c */ /* 0x000fe40003f64070 */
[----:B------:R1:W-:Y:S04]  /*fdf0*/  STL [R1+0x19c], R9 ;  /* 0x00019c0901007387 */ /* 0x0003e80000100800 */
[----:B------:R4:W-:Y:S01]  /*fe00*/  STL [R1+0x1a0], R194 ;  /* 0x0001a0c201007387 */ /* 0x0009e20000100800 */
[----:B------:R-:W-:-:S03]  /*fe10*/  IMAD.MOV R4, RZ, RZ, -R4 ;  /* 0x000000ffff047224 */ /* 0x000fc600078e0a04 */
[----:B-1----:R-:W3:Y:S01]  /*fe20*/  LDL.LU R9, [R1+0x168] ;  /* 0x0001680001097983 */ /* 0x002ee20000300800 */
[----:B------:R-:W-:Y:S02]  /*fe30*/  IMAD R14, R0, R4, R14 ;  /* 0x00000004000e7224 */ /* 0x000fe400078e020e */
[--C-:B------:R-:W-:Y:S02]  /*fe40*/  @!P6 IMAD.IADD R198, R198, 0x1, -R0.reuse ;  /* 0x00000001c6c6e824 */ /* 0x100fe400078e0a00 */
[----:B------:R-:W-:Y:S02]  /*fe50*/  VIADD R4, R245, 0x1f3 ;  /* 0x000001f3f5047836 */ /* 0x000fe40000000000 */
[----:B------:R-:W-:Y:S01]  /*fe60*/  @!P3 IMAD.IADD R196, R196, 0x1, -R0 ;  /* 0x00000001c4c4b824 */ /* 0x000fe200078e0a00 */
[----:B------:R-:W-:Y:S04]  /*fe70*/  STL [R1+0x198], R198 ;  /* 0x000198c601007387 */ /* 0x000fe80000100800 */
[----:B------:R-:W-:Y:S04]  /*fe80*/  STL [R1+0x7980], R4 ;  /* 0x0079800401007387 */ /* 0x000fe80000100800 */
[----:B----4-:R-:W4:Y:S04]  /*fe90*/  LDL.LU R194, [R1+0x164] ;  /* 0x0001640001c27983 */ /* 0x010f280000300800 */
[----:B------:R1:W-:Y:S04]  /*fea0*/  STL [R1+0x194], R196 ;  /* 0x000194c401007387 */ /* 0x0003e80000100800 */
[----:B-1----:R-:W4:Y:S01]  /*feb0*/  LDL.LU R196, [R1+0x160] ;  /* 0x0001600001c47983 */ /* 0x002f220000300800 */
[----:B------:R-:W-:-:S13]  /*fec0*/  ISETP.GT.U32.AND P5, PT, R0, R12, PT ;  /* 0x0000000c0000720c */ /* 0x000fda0003fa4070 */
[----:B------:R-:W-:-:S05]  /*fed0*/  @!P5 IMAD.IADD R12, R12, 0x1, -R0 ;  /* 0x000000010c0cd824 */ /* 0x000fca00078e0a00 */
[----:B------:R-:W-:-:S13]  /*fee0*/  ISETP.GT.U32.AND P6, PT, R0, R12, PT ;  /* 0x0000000c0000720c */ /* 0x000fda0003fc4070 */
[----:B------:R-:W-:Y:S01]  /*fef0*/  @!P6 IMAD.IADD R12, R12, 0x1, -R0 ;  /* 0x000000010c0ce824 */ /* 0x000fe200078e0a00 */
[----:B--2---:R-:W-:-:S13]  /*ff00*/  ISETP.GT.U32.AND P4, PT, R0, R241, PT ;  /* 0x000000f10000720c */ /* 0x004fda0003f84070 */
[----:B------:R-:W-:-:S05]  /*ff10*/  @!P4 IMAD.IADD R241, R241, 0x1, -R0 ;  /* 0x00000001f1f1c824 */ /* 0x000fca00078e0a00 */
[C---:B------:R-:W-:Y:S02]  /*ff20*/  ISETP.GT.U32.AND P4, PT, R0.reuse, R241, PT ;  /* 0x000000f10000720c */ /* 0x040fe40003f84070 */
[C---:B---3--:R-:W-:Y:S02]  /*ff30*/  ISETP.GT.U32.AND P0, PT, R0.reuse, R8, PT ;  /* 0x000000080000720c */ /* 0x048fe40003f04070 */
[C---:B------:R-:W-:Y:S02]  /*ff40*/  ISETP.GT.U32.AND P1, PT, R0.reuse, R7, PT ;  /* 0x000000070000720c */ /* 0x040fe40003f24070 */
[C---:B------:R-:W-:Y:S02]  /*ff50*/  ISETP.GT.U32.AND P2, PT, R0.reuse, R195, PT ;  /* 0x000000c30000720c */ /* 0x040fe40003f44070 */
[----:B------:R-:W-:-:S07]  /*ff60*/  ISETP.GT.U32.AND P5, PT, R0, R3, PT ;  /* 0x000000030000720c */ /* 0x000fce0003fa4070 */
[--C-:B------:R-:W-:Y:S01]  /*ff70*/  @!P0 IMAD.IADD R8, R8, 0x1, -R0.reuse ;  /* 0x0000000108088824 */ /* 0x100fe200078e0a00 */
[----:B------:R-:W-:Y:S01]  /*ff80*/  ISETP.GT.U32.AND P3, PT, R0, R5, PT ;  /* 0x000000050000720c */ /* 0x000fe20003f64070 */
[--C-:B------:R-:W-:Y:S02]  /*ff90*/  @!P4 IMAD.IADD R241, R241, 0x1, -R0.reuse ;  /* 0x00000001f1f1c824 */ /* 0x100fe400078e0a00 */
[----:B------:R-:W-:-:S03]  /*ffa0*/  @!P1 IMAD.IADD R7, R7, 0x1, -R0 ;  /* 0x0000000107079824 */ /* 0x000fc600078e0a00 */
[----:B------:R1:W-:Y:S01]  /*ffb0*/  STL [R1+0x18c], R241 ;  /* 0x00018cf101007387 */ /* 0x0003e20000100800 */
[----:B------:R-:W-:-:S03]  /*ffc0*/  ISETP.GT.U32.AND P0, PT, R0, R191, PT ;  /* 0x000000bf0000720c */ /* 0x000fc60003f04070 */
[----:B------:R2:W-:Y:S01]  /*ffd0*/  STL [R1+0x190], R12 ;  /* 0x0001900c01007387 */ /* 0x0005e20000100800 */
[----:B------:R-:W-:-:S03]  /*ffe0*/  @!P2 IMAD.IADD R195, R195, 0x1, -R0 ;  /* 0x00000001c3c3a824 */ /* 0x000fc600078e0a00 */
[----:B-1----:R-:W3:Y:S01]  /*fff0*/  LDL.LU R241, [R1+0x15c] ;  /* 0x00015c0001f17983 */ /* 0x002ee20000300800 */
[----:B------:R-:W-:-:S03]  /*10000*/  @!P5 IMAD.IADD R3, R3, 0x1, -R0 ;  /* 0x000000010303d824 */ /* 0x000fc600078e0a00 */
[----:B------:R-:W3:Y:S01]  /*10010*/  LDL.LU R190, [R1+0x158] ;  /* 0x0001580001be7983 */ /* 0x000ee20000300800 */
[C---:B------:R-:W-:Y:S01]  /*10020*/  ISETP.GT.U32.AND P1, PT, R0.reuse, R197, PT ;  /* 0x000000c50000720c */ /* 0x040fe20003f24070 */
[--C-:B------:R-:W-:Y:S01]  /*10030*/  @!P3 IMAD.IADD R5, R5, 0x1, -R0.reuse ;  /* 0x000000010505b824 */ /* 0x100fe200078e0a00 */
[C---:B------:R-:W-:Y:S01]  /*10040*/  ISETP.GT.U32.AND P6, PT, R0.reuse, R8, PT ;  /* 0x000000080000720c */ /* 0x040fe20003fc4070 */
[----:B------:R-:W-:Y:S01]  /*10050*/  @!P0 IMAD.IADD R191, R191, 0x1, -R0 ;  /* 0x00000001bfbf8824 */ /* 0x000fe200078e0a00 */
[C---:B------:R-:W-:Y:S01]  /*10060*/  ISETP.GT.U32.AND P2, PT, R0.reuse, R192, PT ;  /* 0x000000c00000720c */ /* 0x040fe20003f44070 */
[----:B------:R-:W3:Y:S01]  /*10070*/  LDL.LU R193, [R1+0x154] ;  /* 0x0001540001c17983 */ /* 0x000ee20000300800 */
[C---:B------:R-:W-:Y:S02]  /*10080*/  ISETP.GT.U32.AND P4, PT, R0.reuse, R7, PT ;  /* 0x000000070000720c */ /* 0x040fe40003f84070 */
[C---:B------:R-:W-:Y:S02]  /*10090*/  ISETP.GT.U32.AND P5, PT, R0.reuse, R195, PT ;  /* 0x000000c30000720c */ /* 0x040fe40003fa4070 */
[----:B------:R-:W-:-:S03]  /*100a0*/  ISETP.GT.U32.AND P3, PT, R0, R3, PT ;  /* 0x000000030000720c */ /* 0x000fc60003f64070 */
[--C-:B------:R-:W-:Y:S01]  /*100b0*/  @!P1 IMAD.IADD R197, R197, 0x1, -R0.reuse ;  /* 0x00000001c5c59824 */ /* 0x100fe200078e0a00 */
[----:B------:R-:W-:Y:S02]  /*100c0*/  ISETP.GT.U32.AND P1, PT, R0, R5, PT ;  /* 0x000000050000720c */ /* 0x000fe40003f24070 */
[----:B--2---:R-:W-:Y:S02]  /*100d0*/  IABS R12, R4 ;  /* 0x00000004000c7213 */ /* 0x004fe40000000000 */
[----:B------:R-:W2:Y:S01]  /*100e0*/  LDL.LU R4, [R1+0x150] ;  /* 0x0001500001047983 */ /* 0x000ea20000300800 */
[----:B------:R-:W-:Y:S01]  /*100f0*/  IMAD.MOV.U32 R198, RZ, RZ, R13 ;  /* 0x000000ffffc67224 */ /* 0x000fe200078e000d */
[----:B------:R-:W-:Y:S01]  /*10100*/  IABS R13, R6 ;  /* 0x00000006000d7213 */ /* 0x000fe20000000000 */
[--C-:B------:R-:W-:Y:S01]  /*10110*/  @!P2 IMAD.IADD R192, R192, 0x1, -R0.reuse ;  /* 0x00000001c0c0a824 */ /* 0x100fe200078e0a00 */
[----:B------:R-:W2:Y:S01]  /*10120*/  LDL.LU R6, [R1+0x14c] ;  /* 0x00014c0001067983 */ /* 0x000ea20000300800 */
[--C-:B------:R-:W-:Y:S01]  /*10130*/  @!P6 IMAD.IADD R8, R8, 0x1, -R0.reuse ;  /* 0x000000010808e824 */ /* 0x100fe200078e0a00 */
[C---:B------:R-:W-:Y:S01]  /*10140*/  ISETP.GT.U32.AND P2, PT, R0.reuse, R191, PT ;  /* 0x000000bf0000720c */ /* 0x040fe20003f44070 */
[--C-:B------:R-:W-:Y:S01]  /*10150*/  @!P4 IMAD.IADD R7, R7, 0x1, -R0.reuse ;  /* 0x000000010707c824 */ /* 0x100fe200078e0a00 */
[C---:B------:R-:W-:Y:S01]  /*10160*/  ISETP.GT.U32.AND P4, PT, R0.reuse, R197, PT ;  /* 0x000000c50000720c */ /* 0x040fe20003f84070 */
[--C-:B------:R-:W-:Y:S01]  /*10170*/  @!P5 IMAD.IADD R195, R195, 0x1, -R0.reuse ;  /* 0x00000001c3c3d824 */ /* 0x100fe200078e0a00 */
[----:B------:R-:W-:Y:S01]  /*10180*/  ISETP.GT.U32.AND P6, PT, R0, R192, PT ;  /* 0x000000c00000720c */ /* 0x000fe20003fc4070 */
[--C-:B------:R-:W-:Y:S01]  /*10190*/  @!P3 IMAD.IADD R3, R3, 0x1, -R0.reuse ;  /* 0x000000010303b824 */ /* 0x100fe200078e0a00 */
[----:B------:R1:W-:Y:S01]  /*101a0*/  STL [R1+0x188], R8 ;  /* 0x0001880801007387 */ /* 0x0003e20000100800 */
[----:B------:R-:W-:-:S03]  /*101b0*/  @!P1 IMAD.IADD R5, R5, 0x1, -R0 ;  /* 0x0000000105059824 */ /* 0x000fc600078e0a00 */
[----:B-1----:R-:W2:Y:S04]  /*101c0*/  LDL.LU R8, [R1+0x148] ;  /* 0x0001480001087983 */ /* 0x002ea80000300800 */
[----:B------:R1:W-:Y:S01]  /*101d0*/  STL [R1+0x184], R7 ;  /* 0x0001840701007387 */ /* 0x0003e20000100800 */
[--C-:B------:R-:W-:Y:S02]  /*101e0*/  @!P2 IMAD.IADD R191, R191, 0x1, -R0.reuse ;  /* 0x00000001bfbfa824 */ /* 0x100fe400078e0a00 */
[--C-:B------:R-:W-:Y:S01]  /*101f0*/  @!P4 IMAD.IADD R197, R197, 0x1, -R0.reuse ;  /* 0x00000001c5c5c824 */ /* 0x100fe200078e0a00 */
[----:B-1----:R-:W2:Y:S04]  /*10200*/  LDL.LU R7, [R1+0x144] ;  /* 0x0001440001077983 */ /* 0x002ea80000300800 */
[----:B------:R1:W-:Y:S01]  /*10210*/  STL [R1+0x180], R195 ;  /* 0x000180c301007387 */ /* 0x0003e20000100800 */
[----:B------:R-:W-:-:S03]  /*10220*/  @!P6 IMAD.IADD R192, R192, 0x1, -R0 ;  /* 0x00000001c0c0e824 */ /* 0x000fc600078e0a00 */
[----:B-1----:R-:W2:Y:S04]  /*10230*/  LDL.LU R195, [R1+0x140] ;  /* 0x0001400001c37983 */ /* 0x002ea80000300800 */
[----:B------:R-:W-:Y:S04]  /*10240*/  STL [R1+0x17c], R3 ;  /* 0x00017c0301007387 */ /* 0x000fe80000100800 */
[----:B------:R-:W-:Y:S04]  /*10250*/  STL [R1+0x178], R5 ;  /* 0x0001780501007387 */ /* 0x000fe80000100800 */
[----:B------:R-:W-:Y:S01]  /*10260*/  STL [R1+0x174], R191 ;  /* 0x000174bf01007387 */ /* 0x000fe20000100800 */
[----:B------:R-:W-:-:S13]  /*10270*/  ISETP.GT.U32.AND P0, PT, R0, R9, PT ;  /* 0x000000090000720c */ /* 0x000fda0003f04070 */
[----:B------:R-:W-:Y:S01]  /*10280*/  @!P0 IMAD.IADD R9, R9, 0x1, -R0 ;  /* 0x0000000109098824 */ /* 0x000fe200078e0a00 */
[----:B----4-:R-:W-:-:S04]  /*10290*/  ISETP.GT.U32.AND P5, PT, R0, R194, PT ;  /* 0x000000c20000720c */ /* 0x010fc80003fa4070 */
[C---:B------:R-:W-:Y:S02]  /*102a0*/  ISETP.GT.U32.AND P1, PT, R0.reuse, R9, PT ;  /* 0x000000090000720c */ /* 0x040fe40003f24070 */
[----:B------:R-:W-:-:S07]  /*102b0*/  ISETP.GT.U32.AND P3, PT, R0, R196, PT ;  /* 0x000000c40000720c */ /* 0x000fce0003f64070 */
[----:B------:R-:W-:-:S04]  /*102c0*/  @!P5 IMAD.IADD R194, R194, 0x1, -R0 ;  /* 0x00000001c2c2d824 */ /* 0x000fc800078e0a00 */
[--C-:B------:R-:W-:Y:S01]  /*102d0*/  @!P1 IMAD.IADD R9, R9, 0x1, -R0.reuse ;  /* 0x0000000109099824 */ /* 0x100fe200078e0a00 */
[----:B------:R1:W-:Y:S01]  /*102e0*/  STL [R1+0x170], R197 ;  /* 0x000170c501007387 */ /* 0x0003e20000100800 */
[----:B------:R-:W-:Y:S01]  /*102f0*/  ISETP.GT.U32.AND P6, PT, R0, R194, PT ;  /* 0x000000c20000720c */ /* 0x000fe20003fc4070 */
[----:B------:R-:W-:Y:S02]  /*10300*/  @!P3 IMAD.IADD R196, R196, 0x1, -R0 ;  /* 0x00000001c4c4b824 */ /* 0x000fe400078e0a00 */
[----:B-1----:R-:W4:Y:S03]  /*10310*/  LDL.LU R197, [R1+0x13c] ;  /* 0x00013c0001c57983 */ /* 0x002f260000300800 */
[----:B------:R-:W-:Y:S01]  /*10320*/  ISETP.GT.U32.AND P3, PT, R0, R196, PT ;  /* 0x000000c40000720c */ /* 0x000fe20003f64070 */
[----:B------:R1:W-:Y:S04]  /*10330*/  STL [R1+0x16c], R192 ;  /* 0x00016cc001007387 */ /* 0x0003e80000100800 */
[----:B------:R1:W-:Y:S02]  /*10340*/  STL [R1+0x168], R9 ;  /* 0x0001680901007387 */ /* 0x0003e40000100800 */
[----:B-1----:R-:W-:-:S02]  /*10350*/  IMAD.MOV.U32 R192, RZ, RZ, R11 ;  /* 0x000000ffffc07224 */ /* 0x002fc400078e000b */
[----:B------:R-:W4:Y:S04]  /*10360*/  LDL.LU R9, [R1+0x138] ;  /* 0x0001380001097983 */ /* 0x000f280000300800 */
[----:B------:R-:W4:Y:S01]  /*10370*/  LDL.LU R11, [R1+0x134] ;  /* 0x00013400010b7983 */ /* 0x000f220000300800 */
[--C-:B------:R-:W-:Y:S02]  /*10380*/  @!P6 IMAD.IADD R194, R194, 0x1, -R0.reuse ;  /* 0x00000001c2c2e824 */ /* 0x100fe400078e0a00 */
[----:B------:R-:W-:-:S03]  /*10390*/  @!P3 IMAD.IADD R196, R196, 0x1, -R0 ;  /* 0x00000001c4c4b824 */ /* 0x000fc600078e0a00 */
[----:B------:R-:W-:Y:S04]  /*103a0*/  STL [R1+0x164], R194 ;  /* 0x000164c201007387 */ /* 0x000fe80000100800 */
[----:B------:R1:W-:Y:S04]  /*103b0*/  STL [R1+0x160], R196 ;  /* 0x000160c401007387 */ /* 0x0003e80000100800 */
[----:B------:R-:W4:Y:S04]  /*103c0*/  LDL.LU R5, [R1+0x130] ;  /* 0x0001300001057983 */ /* 0x000f280000300800 */
[----:B------:R-:W4:Y:S01]  /*103d0*/  LDL.LU R191, [R1+0x12c] ;  /* 0x00012c0001bf7983 */ /* 0x000f220000300800 */
[----:B-1----:R-:W-:-:S03]  /*103e0*/  IMAD.MOV.U32 R196, RZ, RZ, R198 ;  /* 0x000000ffffc47224 */ /* 0x002fc600078e00c6 */
[----:B------:R-:W4:Y:S01]  /*103f0*/  LDL.LU R198, [R1+0x128] ;  /* 0x0001280001c67983 */ /* 0x000f220000300800 */
[----:B------:R-:W-:-:S03]  /*10400*/  IMAD.MOV.U32 R194, RZ, RZ, R10 ;  /* 0x000000ffffc27224 */ /* 0x000fc600078e000a */
[----:B------:R-:W4:Y:S01]  /*10410*/  LDL.LU R10, [R1+0x124] ;  /* 0x00012400010a7983 */ /* 0x000f220000300800 */
[----:B------:R-:W-:Y:S01]  /*10420*/  IMAD.HI.U32 R3, R2, R13, RZ ;  /* 0x0000000d02037227 */ /* 0x000fe200078e00ff */
[C---:B---3--:R-:W-:Y:S02]  /*10430*/  ISETP.GT.U32.AND P0, PT, R0.reuse, R241, PT ;  /* 0x000000f10000720c */ /* 0x048fe40003f04070 */
[C---:B------:R-:W-:Y:S02]  /*10440*/  ISETP.GT.U32.AND P2, PT, R0.reuse, R190, PT ;  /* 0x000000be0000720c */ /* 0x040fe40003f44070 */
[----:B------:R-:W-:-:S09]  /*10450*/  ISETP.GT.U32.AND P4, PT, R0, R193, PT ;  /* 0x000000c10000720c */ /* 0x000fd20003f84070 */
[--C-:B------:R-:W-:Y:S02]  /*10460*/  @!P0 IMAD.IADD R241, R241, 0x1, -R0.reuse ;  /* 0x00000001f1f18824 */ /* 0x100fe400078e0a00 */
[----:B------:R-:W-:-:S03]  /*10470*/  @!P2 IMAD.IADD R190, R190, 0x1, -R0 ;  /* 0x00000001bebea824 */ /* 0x000fc600078e0a00 */
[C---:B------:R-:W-:Y:S02]  /*10480*/  ISETP.GT.U32.AND P6, PT, R0.reuse, R241, PT ;  /* 0x000000f10000720c */ /* 0x040fe40003fc4070 */
[C---:B--2---:R-:W-:Y:S01]  /*10490*/  ISETP.GT.U32.AND P5, PT, R0.reuse, R4, PT ;  /* 0x000000040000720c */ /* 0x044fe20003fa4070 */
[----:B------:R-:W-:Y:S01]  /*104a0*/  @!P4 IMAD.IADD R193, R193, 0x1, -R0 ;  /* 0x00000001c1c1c824 */ /* 0x000fe200078e0a00 */
[C---:B------:R-:W-:Y:S02]  /*104b0*/  ISETP.GT.U32.AND P3, PT, R0.reuse, R190, PT ;  /* 0x000000be0000720c */ /* 0x040fe40003f64070 */
[----:B------:R-:W-:-:S07]  /*104c0*/  ISETP.GT.U32.AND P1, PT, R0, R6, PT ;  /* 0x000000060000720c */ /* 0x000fce0003f24070 */
[--C-:B------:R-:W-:Y:S02]  /*104d0*/  @!P6 IMAD.IADD R241, R241, 0x1, -R0.reuse ;  /* 0x00000001f1f1e824 */ /* 0x100fe400078e0a00 */
[--C-:B------:R-:W-:Y:S01]  /*104e0*/  @!P5 IMAD.IADD R4, R4, 0x1, -R0.reuse ;  /* 0x000000010404d824 */ /* 0x100fe200078e0a00 */
[----:B------:R-:W-:Y:S01]  /*104f0*/  ISETP.GT.U32.AND P5, PT, R0, R193, PT ;  /* 0x000000c10000720c */ /* 0x000fe20003fa4070 */
[--C-:B------:R-:W-:Y:S02]  /*10500*/  @!P3 IMAD.IADD R190, R190, 0x1, -R0.reuse ;  /* 0x00000001bebeb824 */ /* 0x100fe400078e0a00 */
[--C-:B------:R-:W-:Y:S01]  /*10510*/  @!P1 IMAD.IADD R6, R6, 0x1, -R0.reuse ;  /* 0x0000000106069824 */ /* 0x100fe200078e0a00 */
[C---:B------:R-:W-:Y:S02]  /*10520*/  ISETP.GT.U32.AND P0, PT, R0.reuse, R8, PT ;  /* 0x000000080000720c */ /* 0x040fe40003f04070 */
[C---:B------:R-:W-:Y:S01]  /*10530*/  ISETP.GT.U32.AND P1, PT, R0.reuse, R4, PT ;  /* 0x000000040000720c */ /* 0x040fe20003f24070 */
[----:B------:R1:W-:Y:S06]  /*10540*/  STL [R1+0x15c], R241 ;  /* 0x00015cf101007387 */ /* 0x0003ec0000100800 */
[----:B------:R-:W-:Y:S01]  /*10550*/  @!P5 IMAD.IADD R193, R193, 0x1, -R0 ;  /* 0x00000001c1c1d824 */ /* 0x000fe200078e0a00 */
[----:B-1----:R-:W2:Y:S01]  /*10560*/  LDL.LU R241, [R1+0x7cac] ;  /* 0x007cac0001f17983 */ /* 0x002ea20000300800 */
[----:B------:R-:W-:-:S02]  /*10570*/  ISETP.GT.U32.AND P2, PT, R0, R7, PT ;  /* 0x000000070000720c */ /* 0x000fc40003f44070 */
[----:B------:R-:W-:Y:S01]  /*10580*/  @!P0 IMAD.IADD R8, R8, 0x1, -R0 ;  /* 0x0000000108088824 */ /* 0x000fe200078e0a00 */
[----:B------:R1:W-:Y:S01]  /*10590*/  STL [R1+0x158], R190 ;  /* 0x000158be01007387 */ /* 0x0003e20000100800 */
[C---:B------:R-:W-:Y:S01]  /*105a0*/  ISETP.GT.U32.AND P4, PT, R0.reuse, R195, PT ;  /* 0x000000c30000720c */ /* 0x040fe20003f84070 */
[----:B-1----:R-:W-:Y:S02]  /*105b0*/  IMAD.MOV.U32 R190, RZ, RZ, R192 ;  /* 0x000000ffffbe7224 */ /* 0x002fe400078e00c0 */
[----:B------:R-:W3:Y:S06]  /*105c0*/  LDL.LU R192, [R1+0x11c] ;  /* 0x00011c0001c07983 */ /* 0x000eec0000300800 */
[--C-:B------:R-:W-:Y:S01]  /*105d0*/  @!P2 IMAD.IADD R7, R7, 0x1, -R0.reuse ;  /* 0x000000010707a824 */ /* 0x100fe200078e0a00 */
[----:B------:R-:W-:Y:S01]  /*105e0*/  ISETP.GT.U32.AND P2, PT, R0, R6, PT ;  /* 0x000000060000720c */ /* 0x000fe20003f44070 */
[----:B------:R1:W-:Y:S01]  /*105f0*/  STL [R1+0x154], R193 ;  /* 0x000154c101007387 */ /* 0x0003e20000100800 */
[----:B------:R-:W-:-:S02]  /*10600*/  @!P1 IMAD.IADD R4, R4, 0x1, -R0 ;  /* 0x0000000104049824 */ /* 0x000fc400078e0a00 */
[--C-:B------:R-:W-:Y:S01]  /*10610*/  @!P4 IMAD.IADD R195, R195, 0x1, -R0.reuse ;  /* 0x00000001c3c3c824 */ /* 0x100fe200078e0a00 */
[C---:B------:R-:W-:Y:S01]  /*10620*/  ISETP.GT.U32.AND P4, PT, R0.reuse, R8, PT ;  /* 0x000000080000720c */ /* 0x040fe20003f84070 */
[----:B-1----:R-:W2:Y:S03]  /*10630*/  LDL.LU R193, [R1+0x118] ;  /* 0x0001180001c17983 */ /* 0x002ea60000300800 */
[C---:B------:R-:W-:Y:S02]  /*10640*/  ISETP.GT.U32.AND P6, PT, R0.reuse, R195, PT ;  /* 0x000000c30000720c */ /* 0x040fe40003fc4070 */
[----:B------:R-:W-:Y:S02]  /*10650*/  ISETP.GT.U32.AND P3, PT, R0, R7, PT ;  /* 0x000000070000720c */ /* 0x000fe40003f64070 */
[----:B------:R-:W-:-:S05]  /*10660*/  @!P2 IMAD.IADD R6, R6, 0x1, -R0 ;  /* 0x000000010606a824 */ /* 0x000fca00078e0a00 */
[----:B------:R-:W-:-:S04]  /*10670*/  @!P4 IMAD.IADD R8, R8, 0x1, -R0 ;  /* 0x000000010808c824 */ /* 0x000fc800078e0a00 */
[--C-:B------:R-:W-:Y:S02]  /*10680*/  @!P6 IMAD.IADD R195, R195, 0x1, -R0.reuse ;  /* 0x00000001c3c3e824 */ /* 0x100fe400078e0a00 */
[----:B------:R-:W-:Y:S01]  /*10690*/  @!P3 IMAD.IADD R7, R7, 0x1, -R0 ;  /* 0x000000010707b824 */ /* 0x000fe200078e0a00 */
[----:B------:R1:W-:Y:S01]  /*106a0*/  STL [R1+0x150], R4 ;  /* 0x0001500401007387 */ /* 0x0003e20000100800 */
[----:B------:R-:W-:-:S03]  /*106b0*/  IMAD.MOV R3, RZ, RZ, -R3 ;  /* 0x000000ffff037224 */ /* 0x000fc600078e0a03 */
[----:B------:R-:W-:Y:S04]  /*106c0*/  STL [R1+0x14c], R6 ;  /* 0x00014c0601007387 */ /* 0x000fe80000100800 */
[----:B------:R-:W-:Y:S01]  /*106d0*/  STL [R1+0x148], R8 ;  /* 0x0001480801007387 */ /* 0x000fe20000100800 */
[----:B-1----:R-:W-:-:S03]  /*106e0*/  VIADD R4, R245, 0x1f4 ;  /* 0x000001f4f5047836 */ /* 0x002fc60000000000 */
[----:B------:R-:W-:Y:S04]  /*106f0*/  STL [R1+0x144], R7 ;  /* 0x0001440701007387 */ /* 0x000fe80000100800 */
[----:B------:R1:W-:Y:S01]  /*10700*/  STL [R1+0x140], R195 ;  /* 0x000140c301007387 */ /* 0x0003e20000100800 */
[----:B------:R-:W-:-:S03]  /*10710*/  IMAD R13, R0, R3, R13 ;  /* 0x00000003000d7224 */ /* 0x000fc600078e020d */
[----:B------:R-:W-:Y:S01]  /*10720*/  STL [R1+0x797c], R4 ;  /* 0x00797c0401007387 */ /* 0x000fe20000100800 */
[C---:B----4-:R-:W-:Y:S02]  /*10730*/  ISETP.GT.U32.AND P0, PT, R0.reuse, R197, PT ;  /* 0x000000c50000720c */ /* 0x050fe40003f04070 */
[C---:B------:R-:W-:Y:S02]  /*10740*/  ISETP.GT.U32.AND P5, PT, R0.reuse, R9, PT ;  /* 0x000000090000720c */ /* 0x040fe40003fa4070 */
[----:B------:R-:W-:-:S09]  /*10750*/  ISETP.GT.U32.AND P1, PT, R0, R11, PT ;  /* 0x0000000b0000720c */ /* 0x000fd20003f24070 */
[--C-:B------:R-:W-:Y:S02]  /*10760*/  @!P0 IMAD.IADD R197, R197, 0x1, -R0.reuse ;  /* 0x00000001c5c58824 */ /* 0x100fe400078e0a00 */
[----:B------:R-:W-:-:S03]  /*10770*/  @!P5 IMAD.IADD R9, R9, 0x1, -R0 ;  /* 0x000000010909d824 */ /* 0x000fc600078e0a00 */
[C---:B------:R-:W-:Y:S01]  /*10780*/  ISETP.GT.U32.AND P2, PT, R0.reuse, R197, PT ;  /* 0x000000c50000720c */ /* 0x040fe20003f44070 */
[----:B------:R-:W-:Y:S01]  /*10790*/  @!P1 IMAD.IADD R11, R11, 0x1, -R0 ;  /* 0x000000010b0b9824 */ /* 0x000fe200078e0a00 */
[C---:B------:R-:W-:Y:S02]  /*107a0*/  ISETP.GT.U32.AND P0, PT, R0.reuse, R5, PT ;  /* 0x000000050000720c */ /* 0x040fe40003f04070 */
[C---:B------:R-:W-:Y:S02]  /*107b0*/  ISETP.GT.U32.AND P6, PT, R0.reuse, R9, PT ;  /* 0x000000090000720c */ /* 0x040fe40003fc4070 */
[C---:B------:R-:W-:Y:S02]  /*107c0*/  ISETP.GT.U32.AND P4, PT, R0.reuse, R191, PT ;  /* 0x000000bf0000720c */ /* 0x040fe40003f84070 */
[C---:B------:R-:W-:Y:S02]  /*107d0*/  ISETP.GT.U32.AND P1, PT, R0.reuse, R11, PT ;  /* 0x0000000b0000720c */ /* 0x040fe40003f24070 */
[----:B------:R-:W-:-:S02]  /*107e0*/  ISETP.GT.U32.AND P3, PT, R0, R198, PT ;  /* 0x000000c60000720c */ /* 0x000fc40003f64070 */
[----:B------:R-:W-:Y:S01]  /*107f0*/  ISETP.GT.U32.AND P5, PT, R0, R10, PT ;  /* 0x0000000a0000720c */ /* 0x000fe20003fa4070 */
[--C-:B------:R-:W-:Y:S02]  /*10800*/  @!P2 IMAD.IADD R197, R197, 0x1, -R0.reuse ;  /* 0x00000001c5c5a824 */ /* 0x100fe400078e0a00 */
[----:B------:R-:W-:-:S04]  /*10810*/  @!P0 IMAD.IADD R5, R5, 0x1, -R0 ;  /* 0x0000000105058824 */ /* 0x000fc800078e0a00 */
[--C-:B------:R-:W-:Y:S02]  /*10820*/  @!P4 IMAD.IADD R191, R191, 0x1, -R0.reuse ;  /* 0x00000001bfbfc824 */ /* 0x100fe400078e0a00 */
[--C-:B------:R-:W-:Y:S01]  /*10830*/  @!P6 IMAD.IADD R9, R9, 0x1, -R0.reuse ;  /* 0x000000010909e824 */ /* 0x100fe200078e0a00 */
[----:B------:R4:W-:Y:S01]  /*10840*/  STL [R1+0x13c], R197 ;  /* 0x00013cc501007387 */ /* 0x0009e20000100800 */
[--C-:B------:R-:W-:Y:S01]  /*10850*/  @!P3 IMAD.IADD R198, R198, 0x1, -R0.reuse ;  /* 0x00000001c6c6b824 */ /* 0x100fe200078e0a00 */
[C---:B------:R-:W-:Y:S01]  /*10860*/  ISETP.GT.U32.AND P6, PT, R0.reuse, R5, PT ;  /* 0x000000050000720c */ /* 0x040fe20003fc4070 */
[--C-:B------:R-:W-:Y:S01]  /*10870*/  @!P1 IMAD.IADD R11, R11, 0x1, -R0.reuse ;  /* 0x000000010b0b9824 */ /* 0x100fe200078e0a00 */
[----:B------:R4:W-:Y:S01]  /*10880*/  STL [R1+0x138], R9 ;  /* 0x0001380901007387 */ /* 0x0009e20000100800 */
[----:B------:R-:W-:Y:S01]  /*10890*/  ISETP.GT.U32.AND P1, PT, R0, R191, PT ;  /* 0x000000bf0000720c */ /* 0x000fe20003f24070 */
[----:B------:R-:W-:Y:S02]  /*108a0*/  IMAD.HI.U32 R3, R2, R12, RZ ;  /* 0x0000000c02037227 */ /* 0x000fe400078e00ff */
[----:B-1----:R-:W2:Y:S02]  /*108b0*/  LDL.LU R195, [R1+0x104] ;  /* 0x0001040001c37983 */ /* 0x002ea40000300800 */
[----:B------:R-:W-:Y:S01]  /*108c0*/  @!P5 IMAD.IADD R10, R10, 0x1, -R0 ;  /* 0x000000010a0ad824 */ /* 0x000fe200078e0a00 */
[----:B------:R-:W-:Y:S01]  /*108d0*/  ISETP.GT.U32.AND P5, PT, R0, R198, PT ;  /* 0x000000c60000720c */ /* 0x000fe20003fa4070 */
[----:B----4-:R-:W4:Y:S01]  /*108e0*/  LDL.LU R197, [R1+0x100] ;  /* 0x0001000001c57983 */ /* 0x010f220000300800 */
[----:B------:R-:W-:-:S03]  /*108f0*/  IMAD.MOV R3, RZ, RZ, -R3 ;  /* 0x000000ffff037224 */ /* 0x000fc600078e0a03 */
[----:B------:R-:W-:Y:S01]  /*10900*/  STL [R1+0x134], R11 ;  /* 0x0001340b01007387 */ /* 0x000fe20000100800 */
[----:B------:R-:W-:Y:S02]  /*10910*/  IMAD R12, R0, R3, R12 ;  /* 0x00000003000c7224 */ /* 0x000fe400078e020c */
[----:B------:R-:W-:Y:S01]  /*10920*/  VIADD R3, R245, 0x1f5 ;  /* 0x000001f5f5037836 */ /* 0x000fe20000000000 */
[----:B------:R-:W4:Y:S01]  /*10930*/  LDL.LU R9, [R1+0xfc] ;  /* 0x0000fc0001097983 */ /* 0x000f220000300800 */
[--C-:B------:R-:W-:Y:S02]  /*10940*/  @!P6 IMAD.IADD R5, R5, 0x1, -R0.reuse ;  /* 0x000000010505e824 */ /* 0x100fe400078e0a00 */
[--C-:B------:R-:W-:Y:S01]  /*10950*/  @!P1 IMAD.IADD R191, R191, 0x1, -R0.reuse ;  /* 0x00000001bfbf9824 */ /* 0x100fe200078e0a00 */
[----:B------:R-:W4:Y:S01]  /*10960*/  LDL.LU R6, [R1+0xf8] ;  /* 0x0000f80001067983 */ /* 0x000f220000300800 */
[----:B------:R-:W-:-:S03]  /*10970*/  @!P5 IMAD.IADD R198, R198, 0x1, -R0 ;  /* 0x00000001c6c6d824 */ /* 0x000fc600078e0a00 */
[----:B------:R-:W-:Y:S04]  /*10980*/  STL [R1+0x7978], R3 ;  /* 0x0079780301007387 */ /* 0x000fe80000100800 */
[----:B------:R-:W-:Y:S04]  /*10990*/  STL [R1+0x130], R5 ;  /* 0x0001300501007387 */ /* 0x000fe80000100800 */
[----:B------:R-:W-:Y:S04]  /*109a0*/  STL [R1+0x12c], R191 ;  /* 0x00012cbf01007387 */ /* 0x000fe80000100800 */
[----:B------:R-:W4:Y:S04]  /*109b0*/  LDL.LU R8, [R1+0xf4] ;  /* 0x0000f40001087983 */ /* 0x000f280000300800 */
[----:B------:R-:W4:Y:S04]  /*109c0*/  LDL.LU R7, [R1+0xf0] ;  /* 0x0000f00001077983 */ /* 0x000f280000300800 */
[----:B------:R1:W-:Y:S04]  /*109d0*/  STL [R1+0x128], R198 ;  /* 0x000128c601007387 */ /* 0x0003e80000100800 */
[----:B-1----:R-:W4:Y:S04]  /*109e0*/  LDL.LU R198, [R1+0xec] ;  /* 0x0000ec0001c67983 */ /* 0x002f280000300800 */
[----:B------:R-:W4:Y:S01]  /*109f0*/  LDL.LU R191, [R1+0xe8] ;  /* 0x0000e80001bf7983 */ /* 0x000f220000300800 */
[----:B------:R-:W-:-:S02]  /*10a00*/  ISETP.GT.U32.AND P2, PT, R0, R190, PT ;  /* 0x000000be0000720c */ /* 0x000fc40003f44070 */
[----:B------:R-:W-:-:S11]  /*10a10*/  ISETP.GT.U32.AND P3, PT, R0, R194, PT ;  /* 0x000000c20000720c */ /* 0x000fd60003f64070 */
[--C-:B------:R-:W-:Y:S01]  /*10a20*/  @!P2 IMAD.IADD R190, R190, 0x1, -R0.reuse ;  /* 0x00000001bebea824 */ /* 0x100fe200078e0a00 */
[----:B------:R-:W-:Y:S01]  /*10a30*/  ISETP.GT.U32.AND P2, PT, R0, R10, PT ;  /* 0x0000000a0000720c */ /* 0x000fe20003f44070 */
[----:B------:R-:W-:Y:S01]  /*10a40*/  @!P3 IMAD.IADD R194, R194, 0x1, -R0 ;  /* 0x00000001c2c2b824 */ /* 0x000fe200078e0a00 */
[----:B------:R-:W-:-:S04]  /*10a50*/  ISETP.GT.U32.AND P5, PT, R0, R242, PT ;  /* 0x000000f20000720c */ /* 0x000fc80003fa4070 */
[----:B------:R-:W-:-:S07]  /*10a60*/  ISETP.GT.U32.AND P6, PT, R0, R194, PT ;  /* 0x000000c20000720c */ /* 0x000fce0003fc4070 */
[--C-:B------:R-:W-:Y:S01]  /*10a70*/  @!P2 IMAD.IADD R10, R10, 0x1, -R0.reuse ;  /* 0x000000010a0aa824 */ /* 0x100fe200078e0a00 */
[----:B------:R-:W-:Y:S01]  /*10a80*/  ISETP.GT.U32.AND P2, PT, R0, R246, PT ;  /* 0x000000f60000720c */ /* 0x000fe20003f44070 */
[----:B------:R-:W-:-:S03]  /*10a90*/  @!P5 IMAD.IADD R242, R242, 0x1, -R0 ;  /* 0x00000001f2f2d824 */ /* 0x000fc600078e0a00 */
[----:B------:R-:W-:Y:S01]  /*10aa0*/  STL [R1+0x124], R10 ;  /* 0x0001240a01007387 */ /* 0x000fe20000100800 */
[----:B------:R-:W-:Y:S01]  /*10ab0*/  @!P6 IMAD.IADD R194, R194, 0x1, -R0 ;  /* 0x00000001c2c2e824 */ /* 0x000fe200078e0a00 */
[----:B------:R-:W-:-:S07]  /*10ac0*/  ISETP.GT.U32.AND P6, PT, R0, R242, PT ;  /* 0x000000f20000720c */ /* 0x000fce0003fc4070 */
[----:B------:R-:W-:-:S05]  /*10ad0*/  @!P2 IMAD.IADD R246, R246, 0x1, -R0 ;  /* 0x00000001f6f6a824 */ /* 0x000fca00078e0a00 */
[C---:B------:R-:W-:Y:S02]  /*10ae0*/  ISETP.GT.U32.AND P2, PT, R0.reuse, R246, PT ;  /* 0x000000f60000720c */ /* 0x040fe40003f44070 */
[C---:B---3--:R-:W-:Y:S02]  /*10af0*/  ISETP.GT.U32.AND P0, PT, R0.reuse, R192, PT ;  /* 0x000000c00000720c */ /* 0x048fe40003f04070 */
[----:B--2---:R-:W-:-:S11]  /*10b00*/  ISETP.GT.U32.AND P4, PT, R0, R193, PT ;  /* 0x000000c10000720c */ /* 0x004fd60003f84070 */
[----:B------:R-:W-:Y:S01]  /*10b10*/  @!P0 IMAD.IADD R192, R192, 0x1, -R0 ;  /* 0x00000001c0c08824 */ /* 0x000fe200078e0a00 */
[----:B------:R-:W-:-:S04]  /*10b20*/  ISETP.GT.U32.AND P0, PT, R0, R196, PT ;  /* 0x000000c40000720c */ /* 0x000fc80003f04070 */
[C---:B------:R-:W-:Y:S01]  /*10b30*/  ISETP.GT.U32.AND P3, PT, R0.reuse, R192, PT ;  /* 0x000000c00000720c */ /* 0x040fe20003f64070 */
[----:B------:R-:W-:Y:S01]  /*10b40*/  @!P4 IMAD.IADD R193, R193, 0x1, -R0 ;  /* 0x00000001c1c1c824 */ /* 0x000fe200078e0a00 */
[----:B------:R-:W-:-:S07]  /*10b50*/  ISETP.GT.U32.AND P4, PT, R0, R190, PT ;  /* 0x000000be0000720c */ /* 0x000fce0003f84070 */
[----:B------:R-:W-:Y:S01]  /*10b60*/  @!P0 IMAD.IADD R196, R196, 0x1, -R0 ;  /* 0x00000001c4c48824 */ /* 0x000fe200078e0a00 */
[----:B------:R-:W-:-:S03]  /*10b70*/  ISETP.GT.U32.AND P1, PT, R0, R193, PT ;  /* 0x000000c10000720c */ /* 0x000fc60003f24070 */
[--C-:B------:R-:W-:Y:S02]  /*10b80*/  @!P3 IMAD.IADD R192, R192, 0x1, -R0.reuse ;  /* 0x00000001c0c0b824 */ /* 0x100fe400078e0a00 */
[----:B------:R-:W-:Y:S01]  /*10b90*/  @!P4 IMAD.IADD R190, R190, 0x1, -R0 ;  /* 0x00000001bebec824 */ /* 0x000fe200078e0a00 */
[----:B------:R-:W-:-:S04]  /*10ba0*/  ISETP.GT.U32.AND P4, PT, R0, R196, PT ;  /* 0x000000c40000720c */ /* 0x000fc80003f84070 */
[----:B------:R-:W-:Y:S04]  /*10bb0*/  STL [R1+0x120], R190 ;  /* 0x000120be01007387 */ /* 0x000fe80000100800 */
[----:B------:R1:W-:Y:S01]  /*10bc0*/  STL [R1+0x11c], R192 ;  /* 0x00011cc001007387 */ /* 0x0003e20000100800 */
[----:B------:R-:W-:-:S03]  /*10bd0*/  @!P1 IMAD.IADD R193, R193, 0x1, -R0 ;  /* 0x00000001c1c19824 */ /* 0x000fc600078e0a00 */
[----:B-1----:R-:W2:Y:S01]  /*10be0*/  LDL.LU R192, [R1+0xe4] ;  /* 0x0000e40001c07983 */ /* 0x002ea20000300800 */
[----:B------:R-:W-:-:S03]  /*10bf0*/  @!P4 IMAD.IADD R196, R196, 0x1, -R0 ;  /* 0x00000001c4c4c824 */ /* 0x000fc600078e0a00 */
[----:B------:R1:W-:Y:S04]  /*10c00*/  STL [R1+0x118], R193 ;  /* 0x000118c101007387 */ /* 0x0003e80000100800 */
[----:B------:R-:W-:Y:S04]  /*10c10*/  STL [R1+0x114], R194 ;  /* 0x000114c201007387 */ /* 0x000fe80000100800 */
[----:B------:R3:W-:Y:S04]  /*10c20*/  STL [R1+0x110], R196 ;  /* 0x000110c401007387 */ /* 0x0007e80000100800 */
[----:B-1----:R-:W2:Y:S01]  /*10c30*/  LDL.LU R193, [R1+0xe0] ;  /* 0x0000e00001c17983 */ /* 0x002ea20000300800 */
[----:B------:R-:W-:-:S03]  /*10c40*/  @!P6 IMAD.IADD R242, R242, 0x1, -R0 ;  /* 0x00000001f2f2e824 */ /* 0x000fc600078e0a00 */
[----:B---3--:R-:W3:Y:S01]  /*10c50*/  LDL.LU R196, [R1+0xdc] ;  /* 0x0000dc0001c47983 */ /* 0x008ee20000300800 */
[----:B------:R-:W-:-:S03]  /*10c60*/  @!P2 IMAD.IADD R246, R246, 0x1, -R0 ;  /* 0x00000001f6f6a824 */ /* 0x000fc600078e0a00 */
[----:B------:R1:W-:Y:S04]  /*10c70*/  STL [R1+0x10c], R242 ;  /* 0x00010cf201007387 */ /* 0x0003e80000100800 */
[----:B------:R-:W3:Y:S04]  /*10c80*/  LDL.LU R194, [R1+0xd8] ;  /* 0x0000d80001c27983 */ /* 0x000ee80000300800 */
[----:B-1----:R-:W3:Y:S04]  /*10c90*/  LDL.LU R242, [R1+0xd4] ;  /* 0x0000d40001f27983 */ /* 0x002ee80000300800 */
[----:B------:R1:W-:Y:S04]  /*10ca0*/  STL [R1+0x108], R246 ;  /* 0x000108f601007387 */ /* 0x0003e80000100800 */
[----:B-1----:R-:W3:Y:S04]  /*10cb0*/  LDL.LU R246, [R1+0xd0] ;  /* 0x0000d00001f67983 */ /* 0x002ee80000300800 */
[----:B------:R-:W3:Y:S01]  /*10cc0*/  LDL.LU R5, [R1+0xcc] ;  /* 0x0000cc0001057983 */ /* 0x000ee20000300800 */
[----:B------:R-:W-:-:S02]  /*10cd0*/  ISETP.GT.U32.AND P0, PT, R0, R195, PT ;  /* 0x000000c30000720c */ /* 0x000fc40003f04070 */
[C---:B----4-:R-:W-:Y:S02]  /*10ce0*/  ISETP.GT.U32.AND P3, PT, R0.reuse, R197, PT ;  /* 0x000000c50000720c */ /* 0x050fe40003f64070 */
[----:B------:R-:W-:-:S09]  /*10cf0*/  ISETP.GT.U32.AND P1, PT, R0, R9, PT ;  /* 0x000000090000720c */ /* 0x000fd20003f24070 */
[--C-:B------:R-:W-:Y:S01]  /*10d00*/  @!P0 IMAD.IADD R195, R195, 0x1, -R0.reuse ;  /* 0x00000001c3c38824 */ /* 0x100fe200078e0a00 */
[----:B------:R-:W-:Y:S01]  /*10d10*/  ISETP.GT.U32.AND P5, PT, R0, R6, PT ;  /* 0x000000060000720c */ /* 0x000fe20003fa4070 */
[----:B------:R-:W-:-:S03]  /*10d20*/  @!P3 IMAD.IADD R197, R197, 0x1, -R0 ;  /* 0x00000001c5c5b824 */ /* 0x000fc600078e0a00 */
[C---:B------:R-:W-:Y:S02]  /*10d30*/  ISETP.GT.U32.AND P6, PT, R0.reuse, R195, PT ;  /* 0x000000c30000720c */ /* 0x040fe40003fc4070 */
[C---:B------:R-:W-:Y:S01]  /*10d40*/  ISETP.GT.U32.AND P2, PT, R0.reuse, R197, PT ;  /* 0x000000c50000720c */ /* 0x040fe20003f44070 */
[----:B------:R-:W-:Y:S01]  /*10d50*/  @!P1 IMAD.IADD R9, R9, 0x1, -R0 ;  /* 0x0000000109099824 */ /* 0x000fe200078e0a00 */
[C---:B------:R-:W-:Y:S02]  /*10d60*/  ISETP.GT.U32.AND P4, PT, R0.reuse, R8, PT ;  /* 0x000000080000720c */ /* 0x040fe40003f84070 */
[----:B------:R-:W-:-:S03]  /*10d70*/  ISETP.GT.U32.AND P0, PT, R0, R7, PT ;  /* 0x000000070000720c */ /* 0x000fc60003f04070 */
[----:B------:R-:W-:Y:S01]  /*10d80*/  @!P5 IMAD.IADD R6, R6, 0x1, -R0 ;  /* 0x000000010606d824 */ /* 0x000fe200078e0a00 */
[----:B------:R-:W-:-:S03]  /*10d90*/  ISETP.GT.U32.AND P5, PT, R0, R9, PT ;  /* 0x000000090000720c */ /* 0x000fc60003fa4070 */
[--C-:B------:R-:W-:Y:S01]  /*10da0*/  @!P6 IMAD.IADD R195, R195, 0x1, -R0.reuse ;  /* 0x00000001c3c3e824 */ /* 0x100fe200078e0a00 */
[C---:B------:R-:W-:Y:S02]  /*10db0*/  ISETP.GT.U32.AND P3, PT, R0.reuse, R198, PT ;  /* 0x000000c60000720c */ /* 0x040fe40003f64070 */
[----:B------:R-:W-:Y:S01]  /*10dc0*/  ISETP.GT.U32.AND P1, PT, R0, R191, PT ;  /* 0x000000bf0000720c */ /* 0x000fe20003f24070 */
[--C-:B------:R-:W-:Y:S02]  /*10dd0*/  @!P4 IMAD.IADD R8, R8, 0x1, -R0.reuse ;  /* 0x000000010808c824 */ /* 0x100fe400078e0a00 */
[--C-:B------:R-:W-:Y:S02]  /*10de0*/  @!P2 IMAD.IADD R197, R197, 0x1, -R0.reuse ;  /* 0x00000001c5c5a824 */ /* 0x100fe400078e0a00 */
[--C-:B------:R-:W-:Y:S01]  /*10df0*/  @!P0 IMAD.IADD R7, R7, 0x1, -R0.reuse ;  /* 0x0000000107078824 */ /* 0x100fe200078e0a00 */
[----:B------:R-:W-:Y:S01]  /*10e00*/  ISETP.GT.U32.AND P4, PT, R0, R6, PT ;  /* 0x000000060000720c */ /* 0x000fe20003f84070 */
[----:B------:R1:W-:Y:S04]  /*10e10*/  STL [R1+0x104], R195 ;  /* 0x000104c301007387 */ /* 0x0003e80000100800 */
[--C-:B------:R-:W-:Y:S01]  /*10e20*/  @!P3 IMAD.IADD R198, R198, 0x1, -R0.reuse ;  /* 0x00000001c6c6b824 */ /* 0x100fe200078e0a00 */
[C---:B------:R-:W-:Y:S01]  /*10e30*/  ISETP.GT.U32.AND P3, PT, R0.reuse, R8, PT ;  /* 0x000000080000720c */ /* 0x040fe20003f64070 */
[----:B------:R4:W-:Y:S01]  /*10e40*/  STL [R1+0x100], R197 ;  /* 0x000100c501007387 */ /* 0x0009e20000100800 */
[----:B------:R-:W-:Y:S01]  /*10e50*/  @!P1 IMAD.IADD R191, R191, 0x1, -R0 ;  /* 0x00000001bfbf9824 */ /* 0x000fe200078e0a00 */
[----:B------:R-:W-:-:S02]  /*10e60*/  ISETP.GT.U32.AND P1, PT, R0, R7, PT ;  /* 0x000000070000720c */ /* 0x000fc40003f24070 */
[----:B------:R-:W3:Y:S01]  /*10e70*/  LDL.LU R190, [R1+0xc8] ;  /* 0x0000c80001be7983 */ /* 0x000ee20000300800 */
[----:B------:R-:W-:Y:S01]  /*10e80*/  ISETP.GT.U32.AND P2, PT, R0, R198, PT ;  /* 0x000000c60000720c */ /* 0x000fe20003f44070 */
[--C-:B------:R-:W-:Y:S02]  /*10e90*/  @!P5 IMAD.IADD R9, R9, 0x1, -R0.reuse ;  /* 0x000000010909d824 */ /* 0x100fe400078e0a00 */
[----:B-1----:R-:W3:Y:S04]  /*10ea0*/  LDL.LU R195, [R1+0xc4] ;  /* 0x0000c40001c37983 */ /* 0x002ee80000300800 */
[----:B----4-:R-:W4:Y:S04]  /*10eb0*/  LDL.LU R197, [R1+0xc0] ;  /* 0x0000c00001c57983 */ /* 0x010f280000300800 */
[----:B------:R1:W-:Y:S01]  /*10ec0*/  STL [R1+0xfc], R9 ;  /* 0x0000fc0901007387 */ /* 0x0003e20000100800 */
[----:B------:R-:W-:-:S02]  /*10ed0*/  @!P4 IMAD.IADD R6, R6, 0x1, -R0 ;  /* 0x000000010606c824 */ /* 0x000fc400078e0a00 */
[--C-:B------:R-:W-:Y:S02]  /*10ee0*/  @!P3 IMAD.IADD R8, R8, 0x1, -R0.reuse ;  /* 0x000000010808b824 */ /* 0x100fe400078e0a00 */
[--C-:B------:R-:W-:Y:S01]  /*10ef0*/  @!P1 IMAD.IADD R7, R7, 0x1, -R0.reuse ;  /* 0x0000000107079824 */ /* 0x100fe200078e0a00 */
[----:B-1----:R-:W4:Y:S01]  /*10f00*/  LDL.LU R9, [R1+0xbc] ;  /* 0x0000bc0001097983 */ /* 0x002f220000300800 */
[----:B------:R-:W-:-:S03]  /*10f10*/  @!P2 IMAD.IADD R198, R198, 0x1, -R0 ;  /* 0x00000001c6c6a824 */ /* 0x000fc600078e0a00 */
[----:B------:R-:W-:Y:S04]  /*10f20*/  STL [R1+0xf8], R6 ;  /* 0x0000f80601007387 */ /* 0x000fe80000100800 */
[----:B------:R-:W-:Y:S04]  /*10f30*/  STL [R1+0xf4], R8 ;  /* 0x0000f40801007387 */ /* 0x000fe80000100800 */
[----:B------:R-:W-:Y:S04]  /*10f40*/  STL [R1+0xf0], R7 ;  /* 0x0000f00701007387 */ /* 0x000fe80000100800 */
[----:B------:R1:W-:Y:S04]  /*10f50*/  STL [R1+0xec], R198 ;  /* 0x0000ecc601007387 */ /* 0x0003e80000100800 */
[----:B-1----:R-:W4:Y:S01]  /*10f60*/  LDL.LU R198, [R1+0xb8] ;  /* 0x0000b80001c67983 */ /* 0x002f220000300800 */
[----:B------:R-:W-:-:S02]  /*10f70*/  ISETP.GT.U32.AND P6, PT, R0, R191, PT ;  /* 0x000000bf0000720c */ /* 0x000fc40003fc4070 */
[----:B------:R-:W-:-:S11]  /*10f80*/  IABS R11, R4 ;  /* 0x00000004000b7213 */ /* 0x000fd60000000000 */
[----:B------:R-:W-:-:S05]  /*10f90*/  @!P6 IMAD.IADD R191, R191, 0x1, -R0 ;  /* 0x00000001bfbfe824 */ /* 0x000fca00078e0a00 */
[----:B------:R1:W-:Y:S01]  /*10fa0*/  STL [R1+0xe8], R191 ;  /* 0x0000e8bf01007387 */ /* 0x0003e20000100800 */
[----:B------:R-:W-:Y:S01]  /*10fb0*/  IABS R10, R3 ;  /* 0x00000003000a7213 */ /* 0x000fe20000000000 */
[----:B------:R-:W-:-:S04]  /*10fc0*/  IMAD.HI.U32 R3, R2, R11, RZ ;  /* 0x0000000b02037227 */ /* 0x000fc800078e00ff */
[----:B------:R-:W-:Y:S02]  /*10fd0*/  IMAD.MOV R3, RZ, RZ, -R3 ;  /* 0x000000ffff037224 */ /* 0x000fe400078e0a03 */
[----:B------:R-:W-:-:S04]  /*10fe0*/  IMAD.HI.U32 R4, R2, R10, RZ ;  /* 0x0000000a02047227 */ /* 0x000fc800078e00ff */
[C---:B------:R-:W-:Y:S02]  /*10ff0*/  IMAD R11, R0.reuse, R3, R11 ;  /* 0x00000003000b7224 */ /* 0x040fe400078e020b */
[----:B------:R-:W-:Y:S01]  /*11000*/  IMAD.MOV R3, RZ, RZ, -R4 ;  /* 0x000000ffff037224 */ /* 0x000fe200078e0a04 */
[----:B--2---:R-:W-:-:S13]  /*11010*/  ISETP.GT.U32.AND P0, PT, R0, R192, PT ;  /* 0x000000c00000720c */ /* 0x004fda0003f04070 */
[----:B------:R-:W-:Y:S01]  /*11020*/  @!P0 IMAD.IADD R192, R192, 0x1, -R0 ;  /* 0x00000001c0c08824 */ /* 0x000fe200078e0a00 */
[C---:B------:R-:W-:Y:S02]  /*11030*/  ISETP.GT.U32.AND P5, PT, R0.reuse, R193, PT ;  /* 0x000000c10000720c */ /* 0x040fe40003fa4070 */
[C---:B---3--:R-:W-:Y:S02]  /*11040*/  ISETP.GT.U32.AND P4, PT, R0.reuse, R196, PT ;  /* 0x000000c40000720c */ /* 0x048fe40003f84070 */
[----:B------:R-:W-:-:S09]  /*11050*/  ISETP.GT.U32.AND P3, PT, R0, R192, PT ;  /* 0x000000c00000720c */ /* 0x000fd20003f64070 */
[--C-:B------:R-:W-:Y:S01]  /*11060*/  @!P5 IMAD.IADD R193, R193, 0x1, -R0.reuse ;  /* 0x00000001c1c1d824 */ /* 0x100fe200078e0a00 */
[----:B------:R-:W-:Y:S01]  /*11070*/  ISETP.GT.U32.AND P0, PT, R0, R194, PT ;  /* 0x000000c20000720c */ /* 0x000fe20003f04070 */
[--C-:B------:R-:W-:Y:S01]  /*11080*/  @!P4 IMAD.IADD R196, R196, 0x1, -R0.reuse ;  /* 0x00000001c4c4c824 */ /* 0x100fe200078e0a00 */
[----:B------:R-:W-:Y:S01]  /*11090*/  ISETP.GT.U32.AND P1, PT, R0, R242, PT ;  /* 0x000000f20000720c */ /* 0x000fe20003f24070 */
[----:B------:R-:W-:Y:S01]  /*110a0*/  @!P3 IMAD.IADD R192, R192, 0x1, -R0 ;  /* 0x00000001c0c0b824 */ /* 0x000fe200078e0a00 */
[C---:B------:R-:W-:Y:S02]  /*110b0*/  ISETP.GT.U32.AND P6, PT, R0.reuse, R193, PT ;  /* 0x000000c10000720c */ /* 0x040fe40003fc4070 */
[C---:B------:R-:W-:Y:S02]  /*110c0*/  ISETP.GT.U32.AND P4, PT, R0.reuse, R196, PT ;  /* 0x000000c40000720c */ /* 0x040fe40003f84070 */
[----:B------:R2:W-:Y:S01]  /*110d0*/  STL [R1+0xe4], R192 ;  /* 0x0000e4c001007387 */ /* 0x0005e20000100800 */
[----:B------:R-:W-:-:S03]  /*110e0*/  ISETP.GT.U32.AND P2, PT, R0, R246, PT ;  /* 0x000000f60000720c */ /* 0x000fc60003f44070 */
[----:B-1----:R-:W3:Y:S01]  /*110f0*/  LDL.LU R191, [R1+0xb4] ;  /* 0x0000b40001bf7983 */ /* 0x002ee20000300800 */
[----:B------:R-:W-:-:S03]  /*11100*/  ISETP.GT.U32.AND P5, PT, R0, R5, PT ;  /* 0x000000050000720c */ /* 0x000fc60003fa4070 */
[----:B--2---:R-:W2:Y:S01]  /*11110*/  LDL.LU R192, [R1+0xb0] ;  /* 0x0000b00001c07983 */ /* 0x004ea20000300800 */
[--C-:B------:R-:W-:Y:S02]  /*11120*/  @!P0 IMAD.IADD R194, R194, 0x1, -R0.reuse ;  /* 0x00000001c2c28824 */ /* 0x100fe400078e0a00 */
[--C-:B------:R-:W-:Y:S02]  /*11130*/  @!P1 IMAD.IADD R242, R242, 0x1, -R0.reuse ;  /* 0x00000001f2f29824 */ /* 0x100fe400078e0a00 */
[--C-:B------:R-:W-:Y:S01]  /*11140*/  @!P6 IMAD.IADD R193, R193, 0x1, -R0.reuse ;  /* 0x00000001c1c1e824 */ /* 0x100fe200078e0a00 */
[----:B------:R-:W-:Y:S01]  /*11150*/  ISETP.GT.U32.AND P6, PT, R0, R194, PT ;  /* 0x000000c20000720c */ /* 0x000fe20003fc4070 */
[--C-:B------:R-:W-:Y:S01]  /*11160*/  @!P4 IMAD.IADD R196, R196, 0x1, -R0.reuse ;  /* 0x00000001c4c4c824 */ /* 0x100fe200078e0a00 */
[----:B------:R-:W-:Y:S01]  /*11170*/  ISETP.GT.U32.AND P4, PT, R0, R242, PT ;  /* 0x000000f20000720c */ /* 0x000fe20003f84070 */
[--C-:B------:R-:W-:Y:S01]  /*11180*/  @!P2 IMAD.IADD R246, R246, 0x1, -R0.reuse ;  /* 0x00000001f6f6a824 */ /* 0x100fe200078e0a00 */
[----:B------:R-:W-:Y:S01]  /*11190*/  STL [R1+0xe0], R193 ;  /* 0x0000e0c101007387 */ /* 0x000fe20000100800 */
[----:B------:R-:W-:-:S03]  /*111a0*/  @!P5 IMAD.IADD R5, R5, 0x1, -R0 ;  /* 0x000000010505d824 */ /* 0x000fc600078e0a00 */
[----:B------:R-:W-:Y:S01]  /*111b0*/  ISETP.GT.U32.AND P5, PT, R0, R246, PT ;  /* 0x000000f60000720c */ /* 0x000fe20003fa4070 */
[----:B------:R-:W2:Y:S04]  /*111c0*/  LDL.LU R7, [R1+0xa0] ;  /* 0x0000a00001077983 */ /* 0x000ea80000300800 */
[----:B------:R1:W-:Y:S01]  /*111d0*/  STL [R1+0xdc], R196 ;  /* 0x0000dcc401007387 */ /* 0x0003e20000100800 */
[----:B------:R-:W-:Y:S02]  /*111e0*/  VIADD R6, R245, 0x1f6 ;  /* 0x000001f6f5067836 */ /* 0x000fe40000000000 */
[--C-:B------:R-:W-:Y:S01]  /*111f0*/  @!P6 IMAD.IADD R194, R194, 0x1, -R0.reuse ;  /* 0x00000001c2c2e824 */ /* 0x100fe200078e0a00 */
[----:B-1----:R-:W2:Y:S01]  /*11200*/  LDL.LU R196, [R1+0x9c] ;  /* 0x00009c0001c47983 */ /* 0x002ea20000300800 */
[----:B------:R-:W-:-:S02]  /*11210*/  @!P4 IMAD.IADD R242, R242, 0x1, -R0 ;  /* 0x00000001f2f2c824 */ /* 0x000fc400078e0a00 */
[----:B------:R-:W-:Y:S01]  /*11220*/  IMAD R10, R0, R3, R10 ;  /* 0x00000003000a7224 */ /* 0x000fe200078e020a */
[----:B------:R-:W2:Y:S01]  /*11230*/  LDL.LU R193, [R1+0x98] ;  /* 0x0000980001c17983 */ /* 0x000ea20000300800 */
[----:B------:R-:W-:-:S03]  /*11240*/  @!P5 IMAD.IADD R246, R246, 0x1, -R0 ;  /* 0x00000001f6f6d824 */ /* 0x000fc600078e0a00 */
[----:B------:R-:W2:Y:S04]  /*11250*/  LDL.LU R3, [R1+0x94] ;  /* 0x0000940001037983 */ /* 0x000ea80000300800 */
[----:B------:R-:W-:Y:S04]  /*11260*/  STL [R1+0x7970], R6 ;  /* 0x0079700601007387 */ /* 0x000fe80000100800 */
[----:B------:R-:W-:Y:S04]  /*11270*/  STL [R1+0xd8], R194 ;  /* 0x0000d8c201007387 */ /* 0x000fe80000100800 */
[----:B------:R1:W-:Y:S04]  /*11280*/  STL [R1+0xd4], R242 ;  /* 0x0000d4f201007387 */ /* 0x0003e80000100800 */
[----:B-1----:R-:W2:Y:S04]  /*11290*/  LDL.LU R242, [R1+0x90] ;  /* 0x0000900001f27983 */ /* 0x002ea80000300800 */
[----:B------:R-:W2:Y:S04]  /*112a0*/  LDL.LU R4, [R1+0x8c] ;  /* 0x00008c0001047983 */ /* 0x000ea80000300800 */
[----:B------:R1:W-:Y:S04]  /*112b0*/  STL [R1+0xd0], R246 ;  /* 0x0000d0f601007387 */ /* 0x0003e80000100800 */
[----:B-1----:R-:W2:Y:S04]  /*112c0*/  LDL.LU R246, [R1+0x88] ;  /* 0x0000880001f67983 */ /* 0x002ea80000300800 */
[----:B------:R-:W2:Y:S01]  /*112d0*/  LDL.LU R194, [R1+0x84] ;  /* 0x0000840001c27983 */ /* 0x000ea20000300800 */
[----:B------:R-:W-:-:S02]  /*112e0*/  ISETP.GT.U32.AND P3, PT, R0, R190, PT ;  /* 0x000000be0000720c */ /* 0x000fc40003f64070 */
[C---:B------:R-:W-:Y:S02]  /*112f0*/  ISETP.GT.U32.AND P0, PT, R0.reuse, R195, PT ;  /* 0x000000c30000720c */ /* 0x040fe40003f04070 */
[----:B----4-:R-:W-:-:S09]  /*11300*/  ISETP.GT.U32.AND P1, PT, R0, R197, PT ;  /* 0x000000c50000720c */ /* 0x010fd20003f24070 */
[--C-:B------:R-:W-:Y:S01]  /*11310*/  @!P3 IMAD.IADD R190, R190, 0x1, -R0.reuse ;  /* 0x00000001bebeb824 */ /* 0x100fe200078e0a00 */
[C---:B------:R-:W-:Y:S02]  /*11320*/  ISETP.GT.U32.AND P3, PT, R0.reuse, R5, PT ;  /* 0x000000050000720c */ /* 0x040fe40003f64070 */
[C---:B------:R-:W-:Y:S01]  /*11330*/  ISETP.GT.U32.AND P2, PT, R0.reuse, R9, PT ;  /* 0x000000090000720c */ /* 0x040fe20003f44070 */
[--C-:B------:R-:W-:Y:S02]  /*11340*/  @!P0 IMAD.IADD R195, R195, 0x1, -R0.reuse ;  /* 0x00000001c3c38824 */ /* 0x100fe400078e0a00 */
[----:B------:R-:W-:Y:S01]  /*11350*/  @!P1 IMAD.IADD R197, R197, 0x1, -R0 ;  /* 0x00000001c5c59824 */ /* 0x000fe200078e0a00 */
[----:B------:R-:W-:-:S07]  /*11360*/  ISETP.GT.U32.AND P1, PT, R0, R190, PT ;  /* 0x000000be0000720c */ /* 0x000fce0003f24070 */
[--C-:B------:R-:W-:Y:S02]  /*11370*/  @!P3 IMAD.IADD R5, R5, 0x1, -R0.reuse ;  /* 0x000000010505b824 */ /* 0x100fe400078e0a00 */
[--C-:B------:R-:W-:Y:S01]  /*11380*/  @!P2 IMAD.IADD R9, R9, 0x1, -R0.reuse ;  /* 0x000000010909a824 */ /* 0x100fe200078e0a00 */
[C---:B------:R-:W-:Y:S02]  /*11390*/  ISETP.GT.U32.AND P2, PT, R0.reuse, R195, PT ;  /* 0x000000c30000720c */ /* 0x040fe40003f44070 */
[----:B------:R-:W-:Y:S01]  /*113a0*/  ISETP.GT.U32.AND P0, PT, R0, R198, PT ;  /* 0x000000c60000720c */ /* 0x000fe20003f04070 */
[----:B------:R1:W-:Y:S01]  /*113b0*/  STL [R1+0xcc], R5 ;  /* 0x0000cc0501007387 */ /* 0x0003e20000100800 */
[----:B------:R-:W-:Y:S01]  /*113c0*/  @!P1 IMAD.IADD R190, R190, 0x1, -R0 ;  /* 0x00000001bebe9824 */ /* 0x000fe200078e0a00 */
[----:B------:R-:W-:-:S08]  /*113d0*/  ISETP.GT.U32.AND P4, PT, R0, R197, PT ;  /* 0x000000c50000720c */ /* 0x000fd00003f84070 */
[--C-:B------:R-:W-:Y:S01]  /*113e0*/  @!P2 IMAD.IADD R195, R195, 0x1, -R0.reuse ;  /* 0x00000001c3c3a824 */ /* 0x100fe200078e0a00 */
[----:B------:R-:W-:Y:S01]  /*113f0*/  ISETP.GT.U32.AND P6, PT, R0, R9, PT ;  /* 0x000000090000720c */ /* 0x000fe20003fc4070 */
[----:B-1----:R-:W-:Y:S02]  /*11400*/  VIADD R5, R245, 0x1f7 ;  /* 0x000001f7f5057836 */ /* 0x002fe40000000000 */
[----:B------:R-:W-:-:S03]  /*11410*/  @!P0 IMAD.IADD R198, R198, 0x1, -R0 ;  /* 0x00000001c6c68824 */ /* 0x000fc600078e0a00 */
[----:B------:R-:W-:Y:S02]  /*11420*/  STL [R1+0x796c], R5 ;  /* 0x00796c0501007387 */ /* 0x000fe40000100800 */
[----:B------:R-:W-:Y:S02]  /*11430*/  ISETP.GT.U32.AND P1, PT, R0, R198, PT ;  /* 0x000000c60000720c */ /* 0x000fe40003f24070 */
[----:B------:R-:W-:Y:S04]  /*11440*/  STL [R1+0xc8], R190 ;  /* 0x0000c8be01007387 */ /* 0x000fe80000100800 */
[----:B------:R1:W-:Y:S01]  /*11450*/  STL [R1+0xc4], R195 ;  /* 0x0000c4c301007387 */ /* 0x0003e20000100800 */
[----:B------:R-:W-:-:S03]  /*11460*/  @!P4 IMAD.IADD R197, R197, 0x1, -R0 ;  /* 0x00000001c5c5c824 */ /* 0x000fc600078e0a00 */
[----:B-1----:R-:W4:Y:S01]  /*11470*/  LDL.LU R195, [R1+0x80] ;  /* 0x0000800001c37983 */ /* 0x002f220000300800 */
[--C-:B------:R-:W-:Y:S02]  /*11480*/  @!P6 IMAD.IADD R9, R9, 0x1, -R0.reuse ;  /* 0x000000010909e824 */ /* 0x100fe400078e0a00 */
[----:B------:R-:W-:Y:S01]  /*11490*/  @!P1 IMAD.IADD R198, R198, 0x1, -R0 ;  /* 0x00000001c6c69824 */ /* 0x000fe200078e0a00 */
[----:B------:R1:W-:Y:S04]  /*114a0*/  STL [R1+0xc0], R197 ;  /* 0x0000c0c501007387 */ /* 0x0003e80000100800 */
[----:B------:R-:W-:Y:S04]  /*114b0*/  STL [R1+0xbc], R9 ;  /* 0x0000bc0901007387 */ /* 0x000fe80000100800 */
[----:B------:R1:W-:Y:S02]  /*114c0*/  STL [R1+0xb8], R198 ;  /* 0x0000b8c601007387 */ /* 0x0003e40000100800 */
[----:B-1----:R-:W-:-:S02]  /*114d0*/  IMAD.MOV.U32 R197, RZ, RZ, R247 ;  /* 0x000000ffffc57224 */ /* 0x002fc400078e00f7 */
[----:B------:R-:W-:Y:S02]  /*114e0*/  IMAD.MOV.U32 R247, RZ, RZ, R248 ;  /* 0x000000fffff77224 */ /* 0x000fe400078e00f8 */
[----:B------:R-:W-:Y:S01]  /*114f0*/  IMAD.MOV.U32 R248, RZ, RZ, R249 ;  /* 0x000000fffff87224 */ /* 0x000fe200078e00f9 */
[----:B------:R-:W4:Y:S04]  /*11500*/  LDL.LU R198, [R1+0x7c] ;  /* 0x00007c0001c67983 */ /* 0x000f280000300800 */
[----:B------:R-:W4:Y:S01]  /*11510*/  LDL.LU R249, [R1+0x78] ;  /* 0x0000780001f97983 */ /* 0x000f220000300800 */
[----:B------:R-:W-:Y:S02]  /*11520*/  IABS R8, R5 ;  /* 0x0000000500087213 */ /* 0x000fe40000000000 */
[----:B------:R-:W-:-:S02]  /*11530*/  IABS R9, R6 ;  /* 0x0000000600097213 */ /* 0x000fc40000000000 */
[C---:B---3--:R-:W-:Y:S02]  /*11540*/  ISETP.GT.U32.AND P5, PT, R0.reuse, R191, PT ;  /* 0x000000bf0000720c */ /* 0x048fe40003fa4070 */
[----:B--2---:R-:W-:-:S11]  /*11550*/  ISETP.GT.U32.AND P3, PT, R0, R192, PT ;  /* 0x000000c00000720c */ /* 0x004fd60003f64070 */
[--C-:B------:R-:W-:Y:S02]  /*11560*/  @!P5 IMAD.IADD R191, R191, 0x1, -R0.reuse ;  /* 0x00000001bfbfd824 */ /* 0x100fe400078e0a00 */
[----:B------:R-:W-:Y:S01]  /*11570*/  @!P3 IMAD.IADD R192, R192, 0x1, -R0 ;  /* 0x00000001c0c0b824 */ /* 0x000fe200078e0a00 */
[C---:B------:R-:W-:Y:S02]  /*11580*/  ISETP.GT.U32.AND P0, PT, R0.reuse, R7, PT ;  /* 0x000000070000720c */ /* 0x040fe40003f04070 */
[C---:B------:R-:W-:Y:S02]  /*11590*/  ISETP.GT.U32.AND P6, PT, R0.reuse, R191, PT ;  /* 0x000000bf0000720c */ /* 0x040fe40003fc4070 */
[C---:B------:R-:W-:Y:S02]  /*115a0*/  ISETP.GT.U32.AND P3, PT, R0.reuse, R192, PT ;  /* 0x000000c00000720c */ /* 0x040fe40003f64070 */
[----:B------:R-:W-:-:S07]  /*115b0*/  ISETP.GT.U32.AND P2, PT, R0, R196, PT ;  /* 0x000000c40000720c */ /* 0x000fce0003f44070 */
[--C-:B------:R-:W-:Y:S01]  /*115c0*/  @!P0 IMAD.IADD R7, R7, 0x1, -R0.reuse ;  /* 0x0000000107078824 */ /* 0x100fe200078e0a00 */
[C---:B------:R-:W-:Y:S02]  /*115d0*/  ISETP.GT.U32.AND P4, PT, R0.reuse, R193, PT ;  /* 0x000000c10000720c */ /* 0x040fe40003f84070 */
[----:B------:R-:W-:Y:S01]  /*115e0*/  ISETP.GT.U32.AND P5, PT, R0, R3, PT ;  /* 0x000000030000720c */ /* 0x000fe20003fa4070 */
[--C-:B------:R-:W-:Y:S02]  /*115f0*/  @!P6 IMAD.IADD R191, R191, 0x1, -R0.reuse ;  /* 0x00000001bfbfe824 */ /* 0x100fe400078e0a00 */
[--C-:B------:R-:W-:Y:S01]  /*11600*/  @!P2 IMAD.IADD R196, R196, 0x1, -R0.reuse ;  /* 0x00000001c4c4a824 */ /* 0x100fe200078e0a00 */
[----:B------:R-:W-:Y:S01]  /*11610*/  ISETP.GT.U32.AND P6, PT, R0, R7, PT ;  /* 0x000000070000720c */ /* 0x000fe20003fc4070 */
[----:B------:R-:W-:-:S03]  /*11620*/  @!P3 IMAD.IADD R192, R192, 0x1, -R0 ;  /* 0x00000001c0c0b824 */ /* 0x000fc600078e0a00 */
[----:B------:R-:W-:-:S03]  /*11630*/  ISETP.GT.U32.AND P3, PT, R0, R196, PT ;  /* 0x000000c40000720c */ /* 0x000fc60003f64070 */
[--C-:B------:R-:W-:Y:S01]  /*11640*/  @!P4 IMAD.IADD R193, R193, 0x1, -R0.reuse ;  /* 0x00000001c1c1c824 */ /* 0x100fe200078e0a00 */
[C---:B------:R-:W-:Y:S02]  /*11650*/  ISETP.GT.U32.AND P1, PT, R0.reuse, R242, PT ;  /* 0x000000f20000720c */ /* 0x040fe40003f24070 */
[C---:B------:R-:W-:Y:S01]  /*11660*/  ISETP.GT.U32.AND P0, PT, R0.reuse, R4, PT ;  /* 0x000000040000720c */ /* 0x040fe20003f04070 */
[----:B------:R-:W-:Y:S01]  /*11670*/  @!P5 IMAD.IADD R3, R3, 0x1, -R0 ;  /* 0x000000010303d824 */ /* 0x000fe200078e0a00 */
[----:B------:R1:W-:Y:S01]  /*11680*/  STL [R1+0xb4], R191 ;  /* 0x0000b4bf01007387 */ /* 0x0003e20000100800 */
[----:B------:R-:W-:-:S08]  /*11690*/  ISETP.GT.U32.AND P2, PT, R0, R246, PT ;  /* 0x000000f60000720c */ /* 0x000fd00003f44070 */
[--C-:B------:R-:W-:Y:S01]  /*116a0*/  @!P1 IMAD.IADD R242, R242, 0x1, -R0.reuse ;  /* 0x00000001f2f29824 */ /* 0x100fe200078e0a00 */
[----:B------:R-:W2:Y:S01]  /*116b0*/  LDL.LU R5, [R1+0x74] ;  /* 0x0000740001057983 */ /* 0x000ea20000300800 */
[--C-:B------:R-:W-:Y:S01]  /*116c0*/  @!P0 IMAD.IADD R4, R4, 0x1, -R0.reuse ;  /* 0x0000000104048824 */ /* 0x100fe200078e0a00 */
[C---:B------:R-:W-:Y:S01]  /*116d0*/  ISETP.GT.U32.AND P4, PT, R0.reuse, R194, PT ;  /* 0x000000c20000720c */ /* 0x040fe20003f84070 */
[--C-:B------:R-:W-:Y:S01]  /*116e0*/  @!P6 IMAD.IADD R7, R7, 0x1, -R0.reuse ;  /* 0x000000010707e824 */ /* 0x100fe200078e0a00 */
[----:B------:R-:W3:Y:S01]  /*116f0*/  LDL.LU R190, [R1+0x70] ;  /* 0x0000700001be7983 */ /* 0x000ee20000300800 */
[----:B------:R-:W-:Y:S01]  /*11700*/  ISETP.GT.U32.AND P5, PT, R0, R193, PT ;  /* 0x000000c10000720c */ /* 0x000fe20003fa4070 */
[--C-:B------:R-:W-:Y:S01]  /*11710*/  @!P3 IMAD.IADD R196, R196, 0x1, -R0.reuse ;  /* 0x00000001c4c4b824 */ /* 0x100fe200078e0a00 */
[----:B------:R-:W-:Y:S01]  /*11720*/  ISETP.GT.U32.AND P1, PT, R0, R3, PT ;  /* 0x000000030000720c */ /* 0x000fe20003f24070 */
[----:B------:R1:W-:Y:S01]  /*11730*/  STL [R1+0xb0], R192 ;  /* 0x0000b0c001007387 */ /* 0x0003e20000100800 */
[----:B------:R-:W-:-:S03]  /*11740*/  @!P2 IMAD.IADD R246, R246, 0x1, -R0 ;  /* 0x00000001f6f6a824 */ /* 0x000fc600078e0a00 */
[----:B-1----:R-:W3:Y:S01]  /*11750*/  LDL.LU R191, [R1+0x6c] ;  /* 0x00006c0001bf7983 */ /* 0x002ee20000300800 */
[----:B------:R-:W-:-:S03]  /*11760*/  ISETP.GT.U32.AND P2, PT, R0, R242, PT ;  /* 0x000000f20000720c */ /* 0x000fc60003f44070 */
[----:B------:R-:W3:Y:S04]  /*11770*/  LDL.LU R192, [R1+0x68] ;  /* 0x0000680001c07983 */ /* 0x000ee80000300800 */
[----:B------:R-:W-:Y:S01]  /*11780*/  STL [R1+0xa0], R7 ;  /* 0x0000a00701007387 */ /* 0x000fe20000100800 */
[----:B------:R-:W-:-:S03]  /*11790*/  @!P4 IMAD.IADD R194, R194, 0x1, -R0 ;  /* 0x00000001c2c2c824 */ /* 0x000fc600078e0a00 */
[----:B------:R1:W-:Y:S01]  /*117a0*/  STL [R1+0x9c], R196 ;  /* 0x00009cc401007387 */ /* 0x0003e20000100800 */
[C---:B------:R-:W-:Y:S01]  /*117b0*/  ISETP.GT.U32.AND P4, PT, R0.reuse, R4, PT ;  /* 0x000000040000720c */ /* 0x040fe20003f84070 */
[--C-:B------:R-:W-:Y:S01]  /*117c0*/  @!P5 IMAD.IADD R193, R193, 0x1, -R0.reuse ;  /* 0x00000001c1c1d824 */ /* 0x100fe200078e0a00 */
[C---:B------:R-:W-:Y:S01]  /*117d0*/  ISETP.GT.U32.AND P3, PT, R0.reuse, R246, PT ;  /* 0x000000f60000720c */ /* 0x040fe20003f64070 */
[--C-:B------:R-:W-:Y:S02]  /*117e0*/  @!P1 IMAD.IADD R3, R3, 0x1, -R0.reuse ;  /* 0x0000000103039824 */ /* 0x100fe400078e0a00 */
[----:B-1----:R-:W-:Y:S02]  /*117f0*/  IMAD.MOV.U32 R196, RZ, RZ, R243 ;  /* 0x000000ffffc47224 */ /* 0x002fe400078e00f3 */
[----:B------:R-:W3:Y:S01]  /*11800*/  LDL.LU R243, [R1+0x64] ;  /* 0x0000640001f37983 */ /* 0x000ee20000300800 */
[----:B------:R-:W-:Y:S01]  /*11810*/  ISETP.GT.U32.AND P6, PT, R0, R194, PT ;  /* 0x000000c20000720c */ /* 0x000fe20003fc4070 */
[----:B------:R-:W-:-:S02]  /*11820*/  @!P2 IMAD.IADD R242, R242, 0x1, -R0 ;  /* 0x00000001f2f2a824 */ /* 0x000fc400078e0a00 */
[----:B------:R-:W3:Y:S02]  /*11830*/  LDL.LU R6, [R1+0x60] ;  /* 0x0000600001067983 */ /* 0x000ee40000300800 */
[--C-:B------:R-:W-:Y:S02]  /*11840*/  @!P4 IMAD.IADD R4, R4, 0x1, -R0.reuse ;  /* 0x000000010404c824 */ /* 0x100fe400078e0a00 */
[----:B------:R1:W-:Y:S01]  /*11850*/  STL [R1+0x98], R193 ;  /* 0x000098c101007387 */ /* 0x0003e20000100800 */
[----:B------:R-:W-:-:S03]  /*11860*/  @!P3 IMAD.IADD R246, R246, 0x1, -R0 ;  /* 0x00000001f6f6b824 */ /* 0x000fc600078e0a00 */
[----:B-1----:R-:W3:Y:S04]  /*11870*/  LDL.LU R193, [R1+0x5c] ;  /* 0x00005c0001c17983 */ /* 0x002ee80000300800 */
[----:B------:R-:W3:Y:S01]  /*11880*/  LDL.LU R7, [R1+0x58] ;  /* 0x0000580001077983 */ /* 0x000ee20000300800 */
[----:B------:R-:W-:-:S03]  /*11890*/  @!P6 IMAD.IADD R194, R194, 0x1, -R0 ;  /* 0x00000001c2c2e824 */ /* 0x000fc600078e0a00 */
[----:B------:R-:W-:Y:S04]  /*118a0*/  STL [R1+0x94], R3 ;  /* 0x0000940301007387 */ /* 0x000fe80000100800 */
[----:B------:R1:W-:Y:S04]  /*118b0*/  STL [R1+0x90], R242 ;  /* 0x000090f201007387 */ /* 0x0003e80000100800 */
[----:B-1----:R-:W3:Y:S01]  /*118c0*/  LDL.LU R242, [R1+0x7ca8] ;  /* 0x007ca80001f27983 */ /* 0x002ee20000300800 */
[----:B----4-:R-:W-:-:S13]  /*118d0*/  ISETP.GT.U32.AND P0, PT, R0, R195, PT ;  /* 0x000000c30000720c */ /* 0x010fda0003f04070 */
[----:B------:R-:W-:-:S05]  /*118e0*/  @!P0 IMAD.IADD R195, R195, 0x1, -R0 ;  /* 0x00000001c3c38824 */ /* 0x000fca00078e0a00 */
[C---:B------:R-:W-:Y:S02]  /*118f0*/  ISETP.GT.U32.AND P2, PT, R0.reuse, R195, PT ;  /* 0x000000c30000720c */ /* 0x040fe40003f44070 */
[C---:B------:R-:W-:Y:S02]  /*11900*/  ISETP.GT.U32.AND P5, PT, R0.reuse, R198, PT ;  /* 0x000000c60000720c */ /* 0x040fe40003fa4070 */
[----:B------:R-:W-:Y:S01]  /*11910*/  ISETP.GT.U32.AND P1, PT, R0, R249, PT ;  /* 0x000000f90000720c */ /* 0x000fe20003f24070 */
[----:B------:R-:W-:Y:S08]  /*11920*/  STL [R1+0x8c], R4 ;  /* 0x00008c0401007387 */ /* 0x000ff00000100800 */
[----:B------:R-:W-:-:S02]  /*11930*/  @!P2 IMAD.IADD R195, R195, 0x1, -R0 ;  /* 0x00000001c3c3a824 */ /* 0x000fc400078e0a00 */
[--C-:B------:R-:W-:Y:S01]  /*11940*/  @!P5 IMAD.IADD R198, R198, 0x1, -R0.reuse ;  /* 0x00000001c6c6d824 */ /* 0x100fe200078e0a00 */
[----:B------:R1:W-:Y:S01]  /*11950*/  STL [R1+0x88], R246 ;  /* 0x000088f601007387 */ /* 0x0003e20000100800 */
[----:B------:R-:W-:-:S03]  /*11960*/  @!P1 IMAD.IADD R249, R249, 0x1, -R0 ;  /* 0x00000001f9f99824 */ /* 0x000fc600078e0a00 */
[C---:B------:R-:W-:Y:S02]  /*11970*/  ISETP.GT.U32.AND P6, PT, R0.reuse, R198, PT ;  /* 0x000000c60000720c */ /* 0x040fe40003fc4070 */
[----:B------:R-:W-:Y:S01]  /*11980*/  ISETP.GT.U32.AND P1, PT, R0, R249, PT ;  /* 0x000000f90000720c */ /* 0x000fe20003f24070 */
[----:B-1----:R-:W4:Y:S04]  /*11990*/  LDL.LU R246, [R1+0x54] ;  /* 0x0000540001f67983 */ /* 0x002f280000300800 */
[----:B------:R1:W-:Y:S04]  /*119a0*/  STL [R1+0x84], R194 ;  /* 0x000084c201007387 */ /* 0x0003e80000100800 */
[----:B------:R1:W-:Y:S02]  /*119b0*/  STL [R1+0x80], R195 ;  /* 0x000080c301007387 */ /* 0x0003e40000100800 */
[----:B-1----:R-:W-:-:S02]  /*119c0*/  IMAD.MOV.U32 R194, RZ, RZ, R248 ;  /* 0x000000ffffc27224 */ /* 0x002fc400078e00f8 */
[----:B------:R-:W-:Y:S02]  /*119d0*/  IMAD.MOV.U32 R195, RZ, RZ, R196 ;  /* 0x000000ffffc37224 */ /* 0x000fe400078e00c4 */
[----:B------:R-:W-:Y:S02]  /*119e0*/  IMAD.MOV.U32 R196, RZ, RZ, R197 ;  /* 0x000000ffffc47224 */ /* 0x000fe400078e00c5 */
[----:B------:R-:W-:Y:S02]  /*119f0*/  IMAD.MOV.U32 R197, RZ, RZ, R247 ;  /* 0x000000ffffc57224 */ /* 0x000fe400078e00f7 */
[----:B------:R-:W4:Y:S04]  /*11a00*/  LDL.LU R247, [R1+0x50] ;  /* 0x0000500001f77983 */ /* 0x000f280000300800 */
[----:B------:R-:W4:Y:S01]  /*11a10*/  LDL.LU R248, [R1+0x4c] ;  /* 0x00004c0001f87983 */ /* 0x000f220000300800 */
[----:B------:R-:W-:-:S02]  /*11a20*/  @!P6 IMAD.IADD R198, R198, 0x1, -R0 ;  /* 0x00000001c6c6e824 */ /* 0x000fc400078e0a00 */
[----:B------:R-:W-:-:S03]  /*11a30*/  @!P1 IMAD.IADD R249, R249, 0x1, -R0 ;  /* 0x00000001f9f99824 */ /* 0x000fc600078e0a00 */
[----:B------:R1:W-:Y:S04]  /*11a40*/  STL [R1+0x7c], R198 ;  /* 0x00007cc601007387 */ /* 0x0003e80000100800 */
[----:B------:R1:W-:Y:S02]  /*11a50*/  STL [R1+0x78], R249 ;  /* 0x000078f901007387 */ /* 0x0003e40000100800 */
[----:B-1----:R-:W-:Y:S02]  /*11a60*/  IMAD.MOV.U32 R198, RZ, RZ, R250 ;  /* 0x000000ffffc67224 */ /* 0x002fe400078e00fa */
[----:B------:R-:W4:Y:S04]  /*11a70*/  LDL.LU R249, [R1+0x48] ;  /* 0x0000480001f97983 */ /* 0x000f280000300800 */
[----:B------:R-:W4:Y:S01]  /*11a80*/  LDL.LU R250, [R1+0x44] ;  /* 0x0000440001fa7983 */ /* 0x000f220000300800 */
[----:B------:R-:W-:-:S04]  /*11a90*/  IMAD.HI.U32 R3, R2, R9, RZ ;  /* 0x0000000902037227 */ /* 0x000fc800078e00ff */
[----:B------:R-:W-:-:S04]  /*11aa0*/  IMAD.HI.U32 R4, R2, R8, RZ ;  /* 0x0000000802047227 */ /* 0x000fc800078e00ff */
[----:B------:R-:W-:-:S04]  /*11ab0*/  IMAD.MOV R3, RZ, RZ, -R3 ;  /* 0x000000ffff037224 */ /* 0x000fc800078e0a03 */
[C---:B------:R-:W-:Y:S02]  /*11ac0*/  IMAD R9, R0.reuse, R3, R9 ;  /* 0x0000000300097224 */ /* 0x040fe400078e0209 */
[----:B------:R-:W-:Y:S02]  /*11ad0*/  IMAD.MOV R3, RZ, RZ, -R4 ;  /* 0x000000ffff037224 */ /* 0x000fe400078e0a04 */
[----:B------:R-:W4:Y:S02]  /*11ae0*/  LDL.LU R4, [R1+0x3c] ;  /* 0x00003c0001047983 */ /* 0x000f240000300800 */
[C---:B------:R-:W-:Y:S01]  /*11af0*/  IMAD R8, R0.reuse, R3, R8 ;  /* 0x0000000300087224 */ /* 0x040fe200078e0208 */
[C---:B--2---:R-:W-:Y:S02]  /*11b00*/  ISETP.GT.U32.AND P0, PT, R0.reuse, R5, PT ;  /* 0x000000050000720c */ /* 0x044fe40003f04070 */
[C---:B---3--:R-:W-:Y:S02]  /*11b10*/  ISETP.GT.U32.AND P4, PT, R0.reuse, R190, PT ;  /* 0x000000be0000720c */ /* 0x048fe40003f84070 */
[----:B------:R-:W-:-:S02]  /*11b20*/  ISETP.GT.U32.AND P3, PT, R0, R191, PT ;  /* 0x000000bf0000720c */ /* 0x000fc40003f64070 */
[----:B------:R-:W-:-:S07]  /*11b30*/  ISETP.GT.U32.AND P5, PT, R0, R192, PT ;  /* 0x000000c00000720c */ /* 0x000fce0003fa4070 */
[--C-:B------:R-:W-:Y:S02]  /*11b40*/  @!P0 IMAD.IADD R5, R5, 0x1, -R0.reuse ;  /* 0x0000000105058824 */ /* 0x100fe400078e0a00 */
[--C-:B------:R-:W-:Y:S02]  /*11b50*/  @!P4 IMAD.IADD R190, R190, 0x1, -R0.reuse ;  /* 0x00000001bebec824 */ /* 0x100fe400078e0a00 */
[--C-:B------:R-:W-:Y:S01]  /*11b60*/  @!P3 IMAD.IADD R191, R191, 0x1, -R0.reuse ;  /* 0x00000001bfbfb824 */ /* 0x100fe200078e0a00 */
[C---:B------:R-:W-:Y:S02]  /*11b70*/  ISETP.GT.U32.AND P6, PT, R0.reuse, R5, PT ;  /* 0x000000050000720c */ /* 0x040fe40003fc4070 */
[C---:B------:R-:W-:Y:S02]  /*11b80*/  ISETP.GT.U32.AND P1, PT, R0.reuse, R190, PT ;  /* 0x000000be0000720c */ /* 0x040fe40003f24070 */
[----:B------:R-:W-:Y:S01]  /*11b90*/  ISETP.GT.U32.AND P2, PT, R0, R243, PT ;  /* 0x000000f30000720c */ /* 0x000fe20003f44070 */
[----:B------:R-:W-:Y:S01]  /*11ba0*/  @!P5 IMAD.IADD R192, R192, 0x1, -R0 ;  /* 0x00000001c0c0d824 */ /* 0x000fe200078e0a00 */
[----:B------:R-:W-:-:S02]  /*11bb0*/  ISETP.GT.U32.AND P5, PT, R0, R191, PT ;  /* 0x000000bf0000720c */ /* 0x000fc40003fa4070 */
[----:B------:R-:W-:-:S05]  /*11bc0*/  ISETP.GT.U32.AND P0, PT, R0, R6, PT ;  /* 0x000000060000720c */ /* 0x000fca0003f04070 */
[----:B------:R-:W-:-:S04]  /*11bd0*/  @!P6 IMAD.IADD R5, R5, 0x1, -R0 ;  /* 0x000000010505e824 */ /* 0x000fc800078e0a00 */
[--C-:B------:R-:W-:Y:S01]  /*11be0*/  @!P2 IMAD.IADD R243, R243, 0x1, -R0.reuse ;  /* 0x00000001f3f3a824 */ /* 0x100fe200078e0a00 */
[C---:B------:R-:W-:Y:S02]  /*11bf0*/  ISETP.GT.U32.AND P2, PT, R0.reuse, R192, PT ;  /* 0x000000c00000720c */ /* 0x040fe40003f44070 */
[C---:B------:R-:W-:Y:S02]  /*11c00*/  ISETP.GT.U32.AND P4, PT, R0.reuse, R193, PT ;  /* 0x000000c10000720c */ /* 0x040fe40003f84070 */
[----:B------:R-:W-:Y:S01]  /*11c10*/  ISETP.GT.U32.AND P3, PT, R0, R7, PT ;  /* 0x000000070000720c */ /* 0x000fe20003f64070 */
[--C-:B------:R-:W-:Y:S02]  /*11c20*/  @!P1 IMAD.IADD R190, R190, 0x1, -R0.reuse ;  /* 0x00000001bebe9824 */ /* 0x100fe400078e0a00 */
[--C-:B------:R-:W-:Y:S01]  /*11c30*/  @!P5 IMAD.IADD R191, R191, 0x1, -R0.reuse ;  /* 0x00000001bfbfd824 */ /* 0x100fe200078e0a00 */
[----:B------:R1:W-:Y:S01]  /*11c40*/  STL [R1+0x74], R5 ;  /* 0x0000740501007387 */ /* 0x0003e20000100800 */
[----:B------:R-:W-:-:S04]  /*11c50*/  @!P0 IMAD.IADD R6, R6, 0x1, -R0 ;  /* 0x0000000106068824 */ /* 0x000fc800078e0a00 */
[--C-:B------:R-:W-:Y:S01]  /*11c60*/  @!P2 IMAD.IADD R192, R192, 0x1, -R0.reuse ;  /* 0x00000001c0c0a824 */ /* 0x100fe200078e0a00 */
[----:B------:R2:W-:Y:S01]  /*11c70*/  STL [R1+0x70], R190 ;  /* 0x000070be01007387 */ /* 0x0005e20000100800 */
[--C-:B------:R-:W-:Y:S02]  /*11c80*/  @!P4 IMAD.IADD R193, R193, 0x1, -R0.reuse ;  /* 0x00000001c1c1c824 */ /* 0x100fe400078e0a00 */
[----:B------:R-:W-:Y:S01]  /*11c90*/  @!P3 IMAD.IADD R7, R7, 0x1, -R0 ;  /* 0x000000010707b824 */ /* 0x000fe200078e0a00 */
[----:B-1----:R-:W3:Y:S01]  /*11ca0*/  LDL.LU R5, [R1+0x38] ;  /* 0x0000380001057983 */ /* 0x002ee20000300800 */
[----:B------:R-:W-:-:S03]  /*11cb0*/  ISETP.GT.U32.AND P3, PT, R0, R6, PT ;  /* 0x000000060000720c */ /* 0x000fc60003f64070 */
[----:B------:R1:W-:Y:S01]  /*11cc0*/  STL [R1+0x6c], R191 ;  /* 0x00006cbf01007387 */ /* 0x0003e20000100800 */
[----:B------:R-:W-:-:S03]  /*11cd0*/  ISETP.GT.U32.AND P4, PT, R0, R243, PT ;  /* 0x000000f30000720c */ /* 0x000fc60003f84070 */
[----:B--2---:R-:W2:Y:S01]  /*11ce0*/  LDL.LU R190, [R1+0x34] ;  /* 0x0000340001be7983 */ /* 0x004ea20000300800 */
[C---:B------:R-:W-:Y:S02]  /*11cf0*/  ISETP.GT.U32.AND P6, PT, R0.reuse, R7, PT ;  /* 0x000000070000720c */ /* 0x040fe40003fc4070 */
[----:B------:R-:W-:Y:S01]  /*11d00*/  ISETP.GT.U32.AND P1, PT, R0, R193, PT ;  /* 0x000000c10000720c */ /* 0x000fe20003f24070 */
[----:B-1----:R-:W2:Y:S04]  /*11d10*/  LDL.LU R191, [R1+0x30] ;  /* 0x0000300001bf7983 */ /* 0x002ea80000300800 */
[----:B------:R1:W-:Y:S04]  /*11d20*/  STL [R1+0x68], R192 ;  /* 0x000068c001007387 */ /* 0x0003e80000100800 */
[----:B-1----:R-:W2:Y:S04]  /*11d30*/  LDL.LU R192, [R1+0x2c] ;  /* 0x00002c0001c07983 */ /* 0x002ea80000300800 */
[----:B------:R-:W2:Y:S01]  /*11d40*/  LDL.LU R3, [R1+0x40] ;  /* 0x0000400001037983 */ /* 0x000ea20000300800 */
[----:B------:R-:W-:-:S02]  /*11d50*/  @!P3 IMAD.IADD R6, R6, 0x1, -R0 ;  /* 0x000000010606b824 */ /* 0x000fc400078e0a00 */
[--C-:B------:R-:W-:Y:S02]  /*11d60*/  @!P4 IMAD.IADD R243, R243, 0x1, -R0.reuse ;  /* 0x00000001f3f3c824 */ /* 0x100fe400078e0a00 */
[--C-:B------:R-:W-:Y:S02]  /*11d70*/  @!P6 IMAD.IADD R7, R7, 0x1, -R0.reuse ;  /* 0x000000010707e824 */ /* 0x100fe400078e0a00 */
[----:B------:R-:W-:Y:S01]  /*11d80*/  @!P1 IMAD.IADD R193, R193, 0x1, -R0 ;  /* 0x00000001c1c19824 */ /* 0x000fe200078e0a00 */
[----:B------:R1:W-:Y:S04]  /*11d90*/  STL [R1+0x64], R243 ;  /* 0x000064f301007387 */ /* 0x0003e80000100800 */
[----:B-1----:R-:W2:Y:S04]  /*11da0*/  LDL.LU R243, [R1+0x7ca4] ;  /* 0x007ca40001f37983 */ /* 0x002ea80000300800 */
[----:B------:R1:W-:Y:S04]  /*11db0*/  STL [R1+0x5c], R193 ;  /* 0x00005cc101007387 */ /* 0x0003e80000100800 */
[----:B------:R4:W-:Y:S04]  /*11dc0*/  STL [R1+0x60], R6 ;  /* 0x0000600601007387 */ /* 0x0009e80000100800 */
[----:B-1----:R-:W2:Y:S01]  /*11dd0*/  LDL.LU R193, [R1+0x28] ;  /* 0x0000280001c17983 */ /* 0x002ea20000300800 */
[----:B----4-:R-:W-:-:S02]  /*11de0*/  ISETP.GT.U32.AND P0, PT, R0, R246, PT ;  /* 0x000000f60000720c */ /* 0x010fc40003f04070 */
[C---:B------:R-:W-:Y:S02]  /*11df0*/  ISETP.GT.U32.AND P5, PT, R0.reuse, R247, PT ;  /* 0x000000f70000720c */ /* 0x040fe40003fa4070 */
[----:B------:R-:W-:-:S09]  /*11e00*/  ISETP.GT.U32.AND P2, PT, R0, R248, PT ;  /* 0x000000f80000720c */ /* 0x000fd20003f44070 */
[--C-:B------:R-:W-:Y:S02]  /*11e10*/  @!P0 IMAD.IADD R246, R246, 0x1, -R0.reuse ;  /* 0x00000001f6f68824 */ /* 0x100fe400078e0a00 */
[--C-:B------:R-:W-:Y:S02]  /*11e20*/  @!P5 IMAD.IADD R247, R247, 0x1, -R0.reuse ;  /* 0x00000001f7f7d824 */ /* 0x100fe400078e0a00 */
[----:B------:R-:W-:-:S03]  /*11e30*/  @!P2 IMAD.IADD R248, R248, 0x1, -R0 ;  /* 0x00000001f8f8a824 */ /* 0x000fc600078e0a00 */
[C---:B------:R-:W-:Y:S02]  /*11e40*/  ISETP.GT.U32.AND P6, PT, R0.reuse, R247, PT ;  /* 0x000000f70000720c */ /* 0x040fe40003fc4070 */
[C---:B------:R-:W-:Y:S02]  /*11e50*/  ISETP.GT.U32.AND P0, PT, R0.reuse, R249, PT ;  /* 0x000000f90000720c */ /* 0x040fe40003f04070 */
[C---:B------:R-:W-:Y:S02]  /*11e60*/  ISETP.GT.U32.AND P3, PT, R0.reuse, R250, PT ;  /* 0x000000fa0000720c */ /* 0x040fe40003f64070 */
[C---:B------:R-:W-:Y:S02]  /*11e70*/  ISETP.GT.U32.AND P2, PT, R0.reuse, R248, PT ;  /* 0x000000f80000720c */ /* 0x040fe40003f44070 */
[----:B------:R-:W-:-:S05]  /*11e80*/  ISETP.GT.U32.AND P4, PT, R0, R246, PT ;  /* 0x000000f60000720c */ /* 0x000fca0003f84070 */
[--C-:B------:R-:W-:Y:S02]  /*11e90*/  @!P6 IMAD.IADD R247, R247, 0x1, -R0.reuse ;  /* 0x00000001f7f7e824 */ /* 0x100fe400078e0a00 */
[--C-:B------:R-:W-:Y:S02]  /*11ea0*/  @!P0 IMAD.IADD R249, R249, 0x1, -R0.reuse ;  /* 0x00000001f9f98824 */ /* 0x100fe400078e0a00 */
[----:B------:R-:W-:-:S03]  /*11eb0*/  @!P3 IMAD.IADD R250, R250, 0x1, -R0 ;  /* 0x00000001fafab824 */ /* 0x000fc600078e0a00 */
[----:B------:R-:W-:Y:S01]  /*11ec0*/  ISETP.GT.U32.AND P6, PT, R0, R249, PT ;  /* 0x000000f90000720c */ /* 0x000fe20003fc4070 */
[--C-:B------:R-:W-:Y:S01]  /*11ed0*/  @!P2 IMAD.IADD R248, R248, 0x1, -R0.reuse ;  /* 0x00000001f8f8a824 */ /* 0x100fe200078e0a00 */
[----:B------:R-:W-:Y:S01]  /*11ee0*/  ISETP.GT.U32.AND P2, PT, R0, R250, PT ;  /* 0x000000fa0000720c */ /* 0x000fe20003f44070 */
[--C-:B------:R-:W-:Y:S01]  /*11ef0*/  @!P4 IMAD.IADD R246, R246, 0x1, -R0.reuse ;  /* 0x00000001f6f6c824 */ /* 0x100fe200078e0a00 */
[----:B------:R1:W-:Y:S01]  /*11f00*/  STL [R1+0x58], R7 ;  /* 0x0000580701007387 */ /* 0x0003e20000100800 */
[C---:B------:R-:W-:Y:S02]  /*11f10*/  VIADD R6, R245.reuse, 0x1f9 ;  /* 0x000001f9f5067836 */ /* 0x040fe40000000000 */
[----:B-1----:R-:W-:Y:S02]  /*11f20*/  VIADD R7, R245, 0x1f8 ;  /* 0x000001f8f5077836 */ /* 0x002fe40000000000 */
[----:B------:R-:W4:Y:S04]  /*11f30*/  LDL.LU R245, [R1+0x7ca0] ;  /* 0x007ca00001f57983 */ /* 0x000f280000300800 */
[--C-:B------:R-:W-:Y:S01]  /*11f40*/  @!P6 IMAD.IADD R249, R249, 0x1, -R0.reuse ;  /* 0x00000001f9f9e824 */ /* 0x100fe200078e0a00 */
[----:B------:R1:W-:Y:S01]  /*11f50*/  STL [R1+0x54], R246 ;  /* 0x000054f601007387 */ /* 0x0003e20000100800 */
[----:B------:R-:W-:-:S03]  /*11f60*/  @!P2 IMAD.IADD R250, R250, 0x1, -R0 ;  /* 0x00000001fafaa824 */ /* 0x000fc600078e0a00 */
[----:B-1----:R-:W4:Y:S04]  /*11f70*/  LDL.LU R246, [R1+0x7c9c] ;  /* 0x007c9c0001f67983 */ /* 0x002f280000300800 */
[----:B------:R-:W-:Y:S04]  /*11f80*/  STL [R1+0x7960], R7 ;  /* 0x0079600701007387 */ /* 0x000fe80000100800 */
[----:B------:R-:W-:Y:S04]  /*11f90*/  STL [R1+0x795c], R6 ;  /* 0x00795c0601007387 */ /* 0x000fe80000100800 */
[----:B------:R1:W-:Y:S04]  /*11fa0*/  STL [R1+0x50], R247 ;  /* 0x000050f701007387 */ /* 0x0003e80000100800 */
[----:B-1----:R-:W4:Y:S04]  /*11fb0*/  LDL.LU R247, [R1+0x7c98] ;  /* 0x007c980001f77983 */ /* 0x002f280000300800 */
[----:B------:R1:W-:Y:S04]  /*11fc0*/  STL [R1+0x4c], R248 ;  /* 0x00004cf801007387 */ /* 0x0003e80000100800 */
[----:B-1----:R-:W4:Y:S04]  /*11fd0*/  LDL.LU R248, [R1+0x7c94] ;  /* 0x007c940001f87983 */ /* 0x002f280000300800 */
[----:B------:R1:W-:Y:S04]  /*11fe0*/  STL [R1+0x48], R249 ;  /* 0x000048f901007387 */ /* 0x0003e80000100800 */
[----:B-1----:R-:W4:Y:S04]  /*11ff0*/  LDL.LU R249, [R1+0x7c90] ;  /* 0x007c900001f97983 */ /* 0x002f280000300800 */
[----:B------:R1:W-:Y:S04]  /*12000*/  STL [R1+0x44], R250 ;  /* 0x000044fa01007387 */ /* 0x0003e80000100800 */
[----:B-1----:R-:W4:Y:S01]  /*12010*/  LDL.LU R250, [R1+0x7c8c] ;  /* 0x007c8c0001fa7983 */ /* 0x002f220000300800 */
[----:B------:R-:W-:-:S13]  /*12020*/  ISETP.GT.U32.AND P5, PT, R0, R4, PT ;  /* 0x000000040000720c */ /* 0x000fda0003fa4070 */
[----:B------:R-:W-:Y:S01]  /*12030*/  @!P5 IMAD.IADD R4, R4, 0x1, -R0 ;  /* 0x000000010404d824 */ /* 0x000fe200078e0a00 */
[C---:B---3--:R-:W-:Y:S02]  /*12040*/  ISETP.GT.U32.AND P4, PT, R0.reuse, R5, PT ;  /* 0x000000050000720c */ /* 0x048fe40003f84070 */
[C---:B--2---:R-:W-:Y:S02]  /*12050*/  ISETP.GT.U32.AND P0, PT, R0.reuse, R190, PT ;  /* 0x000000be0000720c */ /* 0x044fe40003f04070 */
[C---:B------:R-:W-:Y:S02]  /*12060*/  ISETP.GT.U32.AND P3, PT, R0.reuse, R191, PT ;  /* 0x000000bf0000720c */ /* 0x040fe40003f64070 */
[----:B------:R-:W-:-:S07]  /*12070*/  ISETP.GT.U32.AND P1, PT, R0, R3, PT ;  /* 0x000000030000720c */ /* 0x000fce0003f24070 */
[--C-:B------:R-:W-:Y:S01]  /*12080*/  @!P4 IMAD.IADD R5, R5, 0x1, -R0.reuse ;  /* 0x000000010505c824 */ /* 0x100fe200078e0a00 */
[----:B------:R-:W-:Y:S01]  /*12090*/  ISETP.GT.U32.AND P4, PT, R0, R4, PT ;  /* 0x000000040000720c */ /* 0x000fe20003f84070 */
[----:B------:R-:W-:-:S04]  /*120a0*/  @!P0 IMAD.IADD R190, R190, 0x1, -R0 ;  /* 0x00000001bebe8824 */ /* 0x000fc800078e0a00 */
[----:B------:R-:W-:Y:S01]  /*120b0*/  @!P1 IMAD.IADD R3, R3, 0x1, -R0 ;  /* 0x0000000103039824 */ /* 0x000fe200078e0a00 */
[----:B------:R-:W-:-:S04]  /*120c0*/  ISETP.GT.U32.AND P1, PT, R0, R192, PT ;  /* 0x000000c00000720c */ /* 0x000fc80003f24070 */
[C---:B------:R-:W-:Y:S01]  /*120d0*/  ISETP.GT.U32.AND P5, PT, R0.reuse, R3, PT ;  /* 0x000000030000720c */ /* 0x040fe20003fa4070 */
[----:B------:R-:W-:Y:S01]  /*120e0*/  @!P3 IMAD.IADD R191, R191, 0x1, -R0 ;  /* 0x00000001bfbfb824 */ /* 0x000fe200078e0a00 */
[C---:B------:R-:W-:Y:S02]  /*120f0*/  ISETP.GT.U32.AND P3, PT, R0.reuse, R5, PT ;  /* 0x000000050000720c */ /* 0x040fe40003f64070 */
[----:B------:R-:W-:-:S05]  /*12100*/  ISETP.GT.U32.AND P0, PT, R0, R193, PT ;  /* 0x000000c10000720c */ /* 0x000fca0003f04070 */
[----:B------:R-:W-:-:S04]  /*12110*/  @!P1 IMAD.IADD R192, R192, 0x1, -R0 ;  /* 0x00000001c0c09824 */ /* 0x000fc800078e0a00 */
[--C-:B------:R-:W-:Y:S01]  /*12120*/  @!P5 IMAD.IADD R3, R3, 0x1, -R0.reuse ;  /* 0x000000010303d824 */ /* 0x100fe200078e0a00 */
[----:B------:R-:W-:Y:S01]  /*12130*/  ISETP.GT.U32.AND P5, PT, R0, R194, PT ;  /* 0x000000c20000720c */ /* 0x000fe20003fa4070 */
[--C-:B------:R-:W-:Y:S01]  /*12140*/  @!P4 IMAD.IADD R4, R4, 0x1, -R0.reuse ;  /* 0x000000010404c824 */ /* 0x100fe200078e0a00 */
[C---:B------:R-:W-:Y:S02]  /*12150*/  ISETP.GT.U32.AND P1, PT, R0.reuse, R190, PT ;  /* 0x000000be0000720c */ /* 0x040fe40003f24070 */
[C---:B------:R-:W-:Y:S02]  /*12160*/  ISETP.GT.U32.AND P4, PT, R0.reuse, R195, PT ;  /* 0x000000c30000720c */ /* 0x040fe40003f84070 */
[C---:B------:R-:W-:Y:S01]  /*12170*/  ISETP.GT.U32.AND P2, PT, R0.reuse, R191, PT ;  /* 0x000000bf0000720c */ /* 0x040fe20003f44070 */
[--C-:B------:R-:W-:Y:S01]  /*12180*/  @!P0 IMAD.IADD R193, R193, 0x1, -R0.reuse ;  /* 0x00000001c1c18824 */ /* 0x100fe200078e0a00 */
[----:B------:R-:W-:Y:S01]  /*12190*/  ISETP.GT.U32.AND P6, PT, R0, R192, PT ;  /* 0x000000c00000720c */ /* 0x000fe20003fc4070 */
[----:B------:R-:W-:-:S03]  /*121a0*/  @!P3 IMAD.IADD R5, R5, 0x1, -R0 ;  /* 0x000000010505b824 */ /* 0x000fc600078e0a00 */
[----:B------:R-:W-:Y:S01]  /*121b0*/  ISETP.GT.U32.AND P3, PT, R0, R193, PT ;  /* 0x000000c10000720c */ /* 0x000fe20003f64070 */
[--C-:B------:R-:W-:Y:S01]  /*121c0*/  @!P5 IMAD.IADD R194, R194, 0x1, -R0.reuse ;  /* 0x00000001c2c2d824 */ /* 0x100fe200078e0a00 */
[----:B------:R-:W-:Y:S01]  /*121d0*/  ISETP.GT.U32.AND P0, PT, R0, R196, PT ;  /* 0x000000c40000720c */ /* 0x000fe20003f04070 */
[--C-:B------:R-:W-:Y:S01]  /*121e0*/  @!P1 IMAD.IADD R190, R190, 0x1, -R0.reuse ;  /* 0x00000001bebe9824 */ /* 0x100fe200078e0a00 */
[C---:B------:R-:W-:Y:S01]  /*121f0*/  ISETP.GT.U32.AND P1, PT, R0.reuse, R197, PT ;  /* 0x000000c50000720c */ /* 0x040fe20003f24070 */
[--C-:B------:R-:W-:Y:S02]  /*12200*/  @!P4 IMAD.IADD R195, R195, 0x1, -R0.reuse ;  /* 0x00000001c3c3c824 */ /* 0x100fe400078e0a00 */
[--C-:B------:R-:W-:Y:S01]  /*12210*/  @!P2 IMAD.IADD R191, R191, 0x1, -R0.reuse ;  /* 0x00000001bfbfa824 */ /* 0x100fe200078e0a00 */
[----:B------:R-:W-:Y:S01]  /*12220*/  ISETP.GT.U32.AND P2, PT, R0, R198, PT ;  /* 0x000000c60000720c */ /* 0x000fe20003f44070 */
[----:B------:R-:W-:Y:S01]  /*12230*/  @!P6 IMAD.IADD R192, R192, 0x1, -R0 ;  /* 0x00000001c0c0e824 */ /* 0x000fe200078e0a00 */
[----:B------:R-:W-:-:S02]  /*12240*/  ISETP.GT.U32.AND P6, PT, R0, R194, PT ;  /* 0x000000c20000720c */ /* 0x000fc40003fc4070 */
[----:B------:R-:W-:Y:S01]  /*12250*/  ISETP.GT.U32.AND P4, PT, R0, R195, PT ;  /* 0x000000c30000720c */ /* 0x000fe20003f84070 */
[--C-:B------:R-:W-:Y:S02]  /*12260*/  @!P3 IMAD.IADD R193, R193, 0x1, -R0.reuse ;  /* 0x00000001c1c1b824 */ /* 0x100fe400078e0a00 */
[--C-:B------:R-:W-:Y:S02]  /*12270*/  @!P0 IMAD.IADD R196, R196, 0x1, -R0.reuse ;  /* 0x00000001c4c48824 */ /* 0x100fe400078e0a00 */
[----:B------:R-:W-:-:S04]  /*12280*/  @!P1 IMAD.IADD R197, R197, 0x1, -R0 ;  /* 0x00000001c5c59824 */ /* 0x000fc800078e0a00 */
[--C-:B------:R-:W-:Y:S02]  /*12290*/  @!P2 IMAD.IADD R198, R198, 0x1, -R0.reuse ;  /* 0x00000001c6c6a824 */ /* 0x100fe400078e0a00 */
[--C-:B------:R-:W-:Y:S01]  /*122a0*/  @!P6 IMAD.IADD R194, R194, 0x1, -R0.reuse ;  /* 0x00000001c2c2e824 */ /* 0x100fe200078e0a00 */
[C---:B------:R-:W-:Y:S01]  /*122b0*/  ISETP.GT.U32.AND P6, PT, R0.reuse, R196, PT ;  /* 0x000000c40000720c */ /* 0x040fe20003fc4070 */
[--C-:B------:R-:W-:Y:S01]  /*122c0*/  @!P4 IMAD.IADD R195, R195, 0x1, -R0.reuse ;  /* 0x00000001c3c3c824 */ /* 0x100fe200078e0a00 */
[----:B------:R-:W-:Y:S01]  /*122d0*/  ISETP.GT.U32.AND P4, PT, R0, R197, PT ;  /* 0x000000c50000720c */ /* 0x000fe20003f84070 */
[----:B------:R-:W-:Y:S04]  /*122e0*/  STL [R1+0x40], R3 ;  /* 0x0000400301007387 */ /* 0x000fe80000100800 */
[----:B------:R-:W-:Y:S04]  /*122f0*/  STL [R1+0x3c], R4 ;  /* 0x00003c0401007387 */ /* 0x000fe80000100800 */
[----:B------:R-:W-:Y:S02]  /*12300*/  STL [R1+0x38], R5 ;  /* 0x0000380501007387 */ /* 0x000fe40000100800 */
[----:B------:R-:W-:-:S02]  /*12310*/  @!P6 IMAD.IADD R196, R196, 0x1, -R0 ;  /* 0x00000001c4c4e824 */ /* 0x000fc400078e0a00 */
[----:B------:R-:W-:Y:S01]  /*12320*/  STL [R1+0x34], R190 ;  /* 0x000034be01007387 */ /* 0x000fe20000100800 */
[----:B------:R-:W-:-:S03]  /*12330*/  @!P4 IMAD.IADD R197, R197, 0x1, -R0 ;  /* 0x00000001c5c5c824 */ /* 0x000fc600078e0a00 */
[----:B------:R-:W-:Y:S04]  /*12340*/  STL [R1+0x30], R191 ;  /* 0x000030bf01007387 */ /* 0x000fe80000100800 */
[----:B------:R-:W-:Y:S04]  /*12350*/  STL [R1+0x2c], R192 ;  /* 0x00002cc001007387 */ /* 0x000fe80000100800 */
[----:B------:R-:W-:Y:S04]  /*12360*/  STL [R1+0x28], R193 ;  /* 0x000028c101007387 */ /* 0x000fe80000100800 */
[----:B------:R-:W-:Y:S04]  /*12370*/  STL [R1+0x24], R194 ;  /* 0x000024c201007387 */ /* 0x000fe80000100800 */
[----:B------:R-:W-:Y:S04]  /*12380*/  STL [R1+0x20], R195 ;  /* 0x000020c301007387 */ /* 0x000fe80000100800 */
[----:B------:R-:W-:Y:S04]  /*12390*/  STL [R1+0x1c], R196 ;  /* 0x00001cc401007387 */ /* 0x000fe80000100800 */
[----:B------:R-:W-:Y:S01]  /*123a0*/  STL [R1+0x18], R197 ;  /* 0x000018c501007387 */ /* 0x000fe20000100800 */
[----:B----4-:R-:W-:-:S02]  /*123b0*/  ISETP.GT.U32.AND P3, PT, R0, R249, PT ;  /* 0x000000f90000720c */ /* 0x010fc40003f64070 */
[----:B------:R-:W-:-:S11]  /*123c0*/  ISETP.GT.U32.AND P5, PT, R0, R250, PT ;  /* 0x000000fa0000720c */ /* 0x000fd60003fa4070 */
[--C-:B------:R-:W-:Y:S02]  /*123d0*/  @!P3 IMAD.IADD R249, R249, 0x1, -R0.reuse ;  /* 0x00000001f9f9b824 */ /* 0x100fe400078e0a00 */
[----:B------:R-:W-:Y:S01]  /*123e0*/  @!P5 IMAD.IADD R250, R250, 0x1, -R0 ;  /* 0x00000001fafad824 */ /* 0x000fe200078e0a00 */
[----:B------:R-:W-:-:S04]  /*123f0*/  ISETP.GT.U32.AND P5, PT, R0, R198, PT ;  /* 0x000000c60000720c */ /* 0x000fc80003fa4070 */
[----:B------:R-:W-:-:S09]  /*12400*/  ISETP.GT.U32.AND P3, PT, R0, R250, PT ;  /* 0x000000fa0000720c */ /* 0x000fd20003f64070 */
[----:B------:R-:W-:-:S04]  /*12410*/  @!P5 IMAD.IADD R198, R198, 0x1, -R0 ;  /* 0x00000001c6c6d824 */ /* 0x000fc800078e0a00 */
[----:B------:R-:W-:-:S05]  /*12420*/  @!P3 IMAD.IADD R250, R250, 0x1, -R0 ;  /* 0x00000001fafab824 */ /* 0x000fca00078e0a00 */
[----:B------:R1:W-:Y:S04]  /*12430*/  STL [R1+0x7c38], R250 ;  /* 0x007c38fa01007387 */ /* 0x0003e80000100800 */
[----:B------:R-:W-:Y:S04]  /*12440*/  STL [R1+0x14], R198 ;  /* 0x000014c601007387 */ /* 0x000fe80000100800 */
[----:B-1----:R-:W2:Y:S01]  /*12450*/  LDL R250, [R1+0x2bb8] ;  /* 0x002bb80001fa7983 */ /* 0x002ea20000100800 */
[C---:B------:R-:W-:Y:S02]  /*12460*/  ISETP.GT.U32.AND P0, PT, R0.reuse, R248, PT ;  /* 0x000000f80000720c */ /* 0x040fe40003f04070 */
[----:B------:R-:W-:-:S02]  /*12470*/  ISETP.GT.U32.AND P1, PT, R0, R247, PT ;  /* 0x000000f70000720c */ /* 0x000fc40003f24070 */
[----:B------:R-:W-:-:S09]  /*12480*/  ISETP.GT.U32.AND P2, PT, R0, R246, PT ;  /* 0x000000f60000720c */ /* 0x000fd20003f44070 */
[--C-:B------:R-:W-:Y:S01]  /*12490*/  @!P0 IMAD.IADD R248, R248, 0x1, -R0.reuse ;  /* 0x00000001f8f88824 */ /* 0x100fe200078e0a00 */
[C---:B------:R-:W-:Y:S01]  /*124a0*/  ISETP.GT.U32.AND P0, PT, R0.reuse, R245, PT ;  /* 0x000000f50000720c */ /* 0x040fe20003f04070 */
[--C-:B------:R-:W-:Y:S01]  /*124b0*/  @!P1 IMAD.IADD R247, R247, 0x1, -R0.reuse ;  /* 0x00000001f7f79824 */ /* 0x100fe200078e0a00 */
[----:B------:R-:W-:Y:S01]  /*124c0*/  ISETP.GT.U32.AND P1, PT, R0, R249, PT ;  /* 0x000000f90000720c */ /* 0x000fe20003f24070 */
[----:B------:R-:W-:Y:S01]  /*124d0*/  @!P2 IMAD.IADD R246, R246, 0x1, -R0 ;  /* 0x00000001f6f6a824 */ /* 0x000fe200078e0a00 */
[C---:B------:R-:W-:Y:S02]  /*124e0*/  ISETP.GT.U32.AND P5, PT, R0.reuse, R243, PT ;  /* 0x000000f30000720c */ /* 0x040fe40003fa4070 */
[C---:B------:R-:W-:Y:S02]  /*124f0*/  ISETP.GT.U32.AND P2, PT, R0.reuse, R248, PT ;  /* 0x000000f80000720c */ /* 0x040fe40003f44070 */
[C---:B------:R-:W-:Y:S02]  /*12500*/  ISETP.GT.U32.AND P3, PT, R0.reuse, R242, PT ;  /* 0x000000f20000720c */ /* 0x040fe40003f64070 */
[----:B------:R-:W-:-:S03]  /*12510*/  ISETP.GT.U32.AND P4, PT, R0, R247, PT ;  /* 0x000000f70000720c */ /* 0x000fc60003f84070 */
[--C-:B------:R-:W-:Y:S01]  /*12520*/  @!P0 IMAD.IADD R245, R245, 0x1, -R0.reuse ;  /* 0x00000001f5f58824 */ /* 0x100fe200078e0a00 */
[----:B------:R-:W-:Y:S01]  /*12530*/  ISETP.GT.U32.AND P6, PT, R0, R246, PT ;  /* 0x000000f60000720c */ /* 0x000fe20003fc4070 */
[----:B------:R-:W-:-:S03]  /*12540*/  @!P1 IMAD.IADD R249, R249, 0x1, -R0 ;  /* 0x00000001f9f99824 */ /* 0x000fc600078e0a00 */
[C---:B------:R-:W-:Y:S01]  /*12550*/  ISETP.GT.U32.AND P1, PT, R0.reuse, R245, PT ;  /* 0x000000f50000720c */ /* 0x040fe20003f24070 */
[--C-:B------:R-:W-:Y:S01]  /*12560*/  @!P5 IMAD.IADD R243, R243, 0x1, -R0.reuse ;  /* 0x00000001f3f3d824 */ /* 0x100fe200078e0a00 */
[----:B------:R-:W-:Y:S01]  /*12570*/  ISETP.GT.U32.AND P0, PT, R0, R241, PT ;  /* 0x000000f10000720c */ /* 0x000fe20003f04070 */
[--C-:B------:R-:W-:Y:S01]  /*12580*/  @!P2 IMAD.IADD R248, R248, 0x1, -R0.reuse ;  /* 0x00000001f8f8a824 */ /* 0x100fe200078e0a00 */
[----:B------:R-:W-:Y:S01]  /*12590*/  ISETP.GT.U32.AND P2, PT, R0, R240, PT ;  /* 0x000000f00000720c */ /* 0x000fe20003f44070 */
[--C-:B------:R-:W-:Y:S02]  /*125a0*/  @!P3 IMAD.IADD R242, R242, 0x1, -R0.reuse ;  /* 0x00000001f2f2b824 */ /* 0x100fe400078e0a00 */
[--C-:B------:R-:W-:Y:S01]  /*125b0*/  @!P4 IMAD.IADD R247, R247, 0x1, -R0.reuse ;  /* 0x00000001f7f7c824 */ /* 0x100fe200078e0a00 */
[----:B------:R-:W-:Y:S01]  /*125c0*/  ISETP.GT.U32.AND P4, PT, R0, R239, PT ;  /* 0x000000ef0000720c */ /* 0x000fe20003f84070 */
[----:B------:R-:W-:Y:S01]  /*125d0*/  @!P6 IMAD.IADD R246, R246, 0x1, -R0 ;  /* 0x00000001f6f6e824 */ /* 0x000fe200078e0a00 */
[----:B------:R-:W-:-:S02]  /*125e0*/  ISETP.GT.U32.AND P5, PT, R0, R238, PT ;  /* 0x000000ee0000720c */ /* 0x000fc40003fa4070 */
[C---:B------:R-:W-:Y:S01]  /*125f0*/  ISETP.GT.U32.AND P6, PT, R0.reuse, R243, PT ;  /* 0x000000f30000720c */ /* 0x040fe20003fc4070 */
[--C-:B------:R-:W-:Y:S01]  /*12600*/  @!P1 IMAD.IADD R245, R245, 0x1, -R0.reuse ;  /* 0x00000001f5f59824 */ /* 0x100fe200078e0a00 */
[C---:B------:R-:W-:Y:S02]  /*12610*/  ISETP.GT.U32.AND P3, PT, R0.reuse, R242, PT ;  /* 0x000000f20000720c */ /* 0x040fe40003f64070 */
[----:B------:R-:W-:Y:S01]  /*12620*/  ISETP.GT.U32.AND P1, PT, R0, R237, PT ;  /* 0x000000ed0000720c */ /* 0x000fe20003f24070 */
[--C-:B------:R-:W-:Y:S02]  /*12630*/  @!P0 IMAD.IADD R241, R241, 0x1, -R0.reuse ;  /* 0x00000001f1f18824 */ /* 0x100fe400078e0a00 */
[--C-:B------:R-:W-:Y:S02]  /*12640*/  @!P2 IMAD.IADD R240, R240, 0x1, -R0.reuse ;  /* 0x00000001f0f0a824 */ /* 0x100fe400078e0a00 */
[--C-:B------:R-:W-:Y:S01]  /*12650*/  @!P4 IMAD.IADD R239, R239, 0x1, -R0.reuse ;  /* 0x00000001efefc824 */ /* 0x100fe200078e0a00 */
[----:B------:R-:W-:Y:S01]  /*12660*/  IABS R7, R7 ;  /* 0x0000000700077213 */ /* 0x000fe20000000000 */
[--C-:B------:R-:W-:Y:S01]  /*12670*/  @!P5 IMAD.IADD R238, R238, 0x1, -R0.reuse ;  /* 0x00000001eeeed824 */ /* 0x100fe200078e0a00 */
[----:B------:R-:W-:Y:S01]  /*12680*/  STL [R1+0x7c3c], R249 ;  /* 0x007c3cf901007387 */ /* 0x000fe20000100800 */
[--C-:B------:R-:W-:Y:S01]  /*12690*/  @!P6 IMAD.IADD R243, R243, 0x1, -R0.reuse ;  /* 0x00000001f3f3e824 */ /* 0x100fe200078e0a00 */
[----:B------:R-:W-:Y:S01]  /*126a0*/  ISETP.GT.U32.AND P6, PT, R0, R241, PT ;  /* 0x000000f10000720c */ /* 0x000fe20003fc4070 */
[--C-:B------:R-:W-:Y:S01]  /*126b0*/  @!P3 IMAD.IADD R242, R242, 0x1, -R0.reuse ;  /* 0x00000001f2f2b824 */ /* 0x100fe200078e0a00 */
[----:B------:R-:W-:Y:S01]  /*126c0*/  STL [R1+0x7c40], R248 ;  /* 0x007c40f801007387 */ /* 0x000fe20000100800 */
[C---:B------:R-:W-:Y:S01]  /*126d0*/  ISETP.GT.U32.AND P3, PT, R0.reuse, R240, PT ;  /* 0x000000f00000720c */ /* 0x040fe20003f64070 */
[----:B------:R-:W-:Y:S01]  /*126e0*/  @!P1 IMAD.IADD R237, R237, 0x1, -R0 ;  /* 0x00000001eded9824 */ /* 0x000fe200078e0a00 */
[----:B------:R-:W-:Y:S01]  /*126f0*/  IABS R6, R6 ;  /* 0x0000000600067213 */ /* 0x000fe20000000000 */
[----:B------:R-:W-:Y:S01]  /*12700*/  STL [R1+0x7c44], R247 ;  /* 0x007c44f701007387 */ /* 0x000fe20000100800 */
[----:B------:R-:W-:Y:S01]  /*12710*/  ISETP.GT.U32.AND P5, PT, R0, R239, PT ;  /* 0x000000ef0000720c */ /* 0x000fe20003fa4070 */
[----:B------:R-:W-:Y:S01]  /*12720*/  IMAD.HI.U32 R3, R2, R7, RZ ;  /* 0x0000000702037227 */ /* 0x000fe200078e00ff */
[----:B------:R-:W-:Y:S01]  /*12730*/  ISETP.GT.U32.AND P1, PT, R0, R238, PT ;  /* 0x000000ee0000720c */ /* 0x000fe20003f24070 */
[----:B------:R-:W-:Y:S04]  /*12740*/  STL [R1+0x7c48], R246 ;  /* 0x007c48f601007387 */ /* 0x000fe80000100800 */
[----:B------:R-:W-:Y:S01]  /*12750*/  STL [R1+0x7c4c], R245 ;  /* 0x007c4cf501007387 */ /* 0x000fe20000100800 */
[----:B------:R-:W-:-:S03]  /*12760*/  IMAD.HI.U32 R4, R2, R6, RZ ;  /* 0x0000000602047227 */ /* 0x000fc600078e00ff */
[----:B------:R-:W-:Y:S01]  /*12770*/  STL [R1+0x7c50], R243 ;  /* 0x007c50f301007387 */ /* 0x000fe20000100800 */
[----:B------:R-:W-:-:S03]  /*12780*/  IMAD.MOV R3, RZ, RZ, -R3 ;  /* 0x000000ffff037224 */ /* 0x000fc600078e0a03 */
[----:B------:R-:W-:Y:S01]  /*12790*/  STL [R1+0x7c54], R242 ;  /* 0x007c54f201007387 */ /* 0x000fe20000100800 */
[----:B------:R-:W-:Y:S02]  /*127a0*/  IMAD.MOV R4, RZ, RZ, -R4 ;  /* 0x000000ffff047224 */ /* 0x000fe400078e0a04 */
[----:B------:R-:W-:Y:S02]  /*127b0*/  IMAD R7, R0, R3, R7 ;  /* 0x0000000300077224 */ /* 0x000fe400078e0207 */
[--C-:B------:R-:W-:Y:S02]  /*127c0*/  @!P6 IMAD.IADD R241, R241, 0x1, -R0.reuse ;  /* 0x00000001f1f1e824 */ /* 0x100fe400078e0a00 */
[----:B------:R-:W-:Y:S02]  /*127d0*/  @!P3 IMAD.IADD R240, R240, 0x1, -R0 ;  /* 0x00000001f0f0b824 */ /* 0x000fe400078e0a00 */
[----:B------:R-:W-:Y:S02]  /*127e0*/  IMAD R6, R0, R4, R6 ;  /* 0x0000000400067224 */ /* 0x000fe400078e0206 */
[----:B------:R-:W-:-:S02]  /*127f0*/  @!P5 IMAD.IADD R239, R239, 0x1, -R0 ;  /* 0x00000001efefd824 */ /* 0x000fc400078e0a00 */
[----:B------:R-:W-:Y:S01]  /*12800*/  @!P1 IMAD.IADD R238, R238, 0x1, -R0 ;  /* 0x00000001eeee9824 */ /* 0x000fe200078e0a00 */
[C---:B------:R-:W-:Y:S02]  /*12810*/  ISETP.GT.U32.AND P0, PT, R0.reuse, R236, PT ;  /* 0x000000ec0000720c */ /* 0x040fe40003f04070 */
[C---:B------:R-:W-:Y:S02]  /*12820*/  ISETP.GT.U32.AND P2, PT, R0.reuse, R235, PT ;  /* 0x000000eb0000720c */ /* 0x040fe40003f44070 */
[----:B------:R-:W-:-:S09]  /*12830*/  ISETP.GT.U32.AND P4, PT, R0, R234, PT ;  /* 0x000000ea0000720c */ /* 0x000fd20003f84070 */
[--C-:B------:R-:W-:Y:S01]  /*12840*/  @!P0 IMAD.IADD R236, R236, 0x1, -R0.reuse ;  /* 0x00000001ecec8824 */ /* 0x100fe200078e0a00 */
[C---:B------:R-:W-:Y:S01]  /*12850*/  ISETP.GT.U32.AND P0, PT, R0.reuse, R233, PT ;  /* 0x000000e90000720c */ /* 0x040fe20003f04070 */
[--C-:B------:R-:W-:Y:S01]  /*12860*/  @!P2 IMAD.IADD R235, R235, 0x1, -R0.reuse ;  /* 0x00000001ebeba824 */ /* 0x100fe200078e0a00 */
[----:B------:R-:W-:Y:S01]  /*12870*/  ISETP.GT.U32.AND P2, PT, R0, R237, PT ;  /* 0x000000ed0000720c */ /* 0x000fe20003f44070 */
[----:B------:R-:W-:Y:S01]  /*12880*/  @!P4 IMAD.IADD R234, R234, 0x1, -R0 ;  /* 0x00000001eaeac824 */ /* 0x000fe200078e0a00 */
[C---:B------:R-:W-:Y:S02]  /*12890*/  ISETP.GT.U32.AND P4, PT, R0.reuse, R236, PT ;  /* 0x000000ec0000720c */ /* 0x040fe40003f84070 */
[----:B------:R-:W-:Y:S01]  /*128a0*/  ISETP.GT.U32.AND P3, PT, R0, R235, PT ;  /* 0x000000eb0000720c */ /* 0x000fe20003f64070 */
[----:B--2---:R-:W-:-:S05]  /*128b0*/  VIADD R5, R250, 0x1fa ;  /* 0x000001fafa057836 */ /* 0x004fca0000000000 */
[----:B------:R1:W-:Y:S01]  /*128c0*/  STL [R1+0x7958], R5 ;  /* 0x0079580501007387 */ /* 0x0003e20000100800 */
[----:B------:R-:W-:Y:S01]  /*128d0*/  VIADD R190, R250, 0x1fb ;  /* 0x000001fbfabe7836 */ /* 0x000fe20000000000 */
[----:B-1----:R-:W-:-:S04]  /*128e0*/  IABS R5, R5 ;  /* 0x0000000500057213 */ /* 0x002fc80000000000 */
[----:B------:R1:W-:Y:S01]  /*128f0*/  STL [R1+0x7954], R190 ;  /* 0x007954be01007387 */ /* 0x0003e20000100800 */
[----:B------:R-:W-:Y:S01]  /*12900*/  IABS R4, R190 ;  /* 0x000000be00047213 */ /* 0x000fe20000000000 */
[----:B------:R-:W-:Y:S02]  /*12910*/  IMAD.HI.U32 R3, R2, R5, RZ ;  /* 0x0000000502037227 */ /* 0x000fe400078e00ff */
[----:B------:R-:W-:Y:S02]  /*12920*/  STL [R1+0x7c58], R241 ;  /* 0x007c58f101007387 */ /* 0x000fe40000100800 */
[----:B------:R-:W-:Y:S02]  /*12930*/  IMAD.MOV R3, RZ, RZ, -R3 ;  /* 0x000000ffff037224 */ /* 0x000fe400078e0a03 */
[C---:B-1----:R-:W-:Y:S01]  /*12940*/  VIADD R190, R250.reuse, 0x1fc ;  /* 0x000001fcfabe7836 */ /* 0x042fe20000000000 */
[----:B------:R-:W-:Y:S01]  /*12950*/  STL [R1+0x7c5c], R240 ;  /* 0x007c5cf001007387 */ /* 0x000fe20000100800 */
[----:B------:R-:W-:-:S02]  /*12960*/  VIADD R192, R250, 0x1fd ;  /* 0x000001fdfac07836 */ /* 0x000fc40000000000 */
[----:B------:R-:W-:Y:S01]  /*12970*/  IMAD R5, R0, R3, R5 ;  /* 0x0000000300057224 */ /* 0x000fe200078e0205 */
[----:B------:R-:W-:Y:S01]  /*12980*/  STL [R1+0x7c60], R239 ;  /* 0x007c60ef01007387 */ /* 0x000fe20000100800 */
[----:B------:R-:W-:-:S03]  /*12990*/  IABS R3, R190 ;  /* 0x000000be00037213 */ /* 0x000fc60000000000 */
[----:B------:R-:W-:Y:S04]  /*129a0*/  STL [R1+0x7c64], R238 ;  /* 0x007c64ee01007387 */ /* 0x000fe80000100800 */
[----:B------:R1:W-:Y:S04]  /*129b0*/  STL [R1+0x794c], R190 ;  /* 0x00794cbe01007387 */ /* 0x0003e80000100800 */
[----:B-1----:R-:W2:Y:S04]  /*129c0*/  LDL.LU R190, [R1+0x440] ;  /* 0x0004400001be7983 */ /* 0x002ea80000300800 */
[----:B------:R1:W-:Y:S04]  /*129d0*/  STL [R1+0x7948], R192 ;  /* 0x007948c001007387 */ /* 0x0003e80000100800 */
[----:B------:R-:W3:Y:S01]  /*129e0*/  LDL.LU R191, [R1+0x42c] ;  /* 0x00042c0001bf7983 */ /* 0x000ee20000300800 */
[----:B------:R-:W-:Y:S01]  /*129f0*/  @!P0 IMAD.IADD R233, R233, 0x1, -R0 ;  /* 0x00000001e9e98824 */ /* 0x000fe200078e0a00 */
[----:B------:R-:W-:-:S02]  /*12a00*/  ISETP.GT.U32.AND P5, PT, R0, R232, PT ;  /* 0x000000e80000720c */ /* 0x000fc40003fa4070 */
[C---:B------:R-:W-:Y:S01]  /*12a10*/  ISETP.GT.U32.AND P1, PT, R0.reuse, R231, PT ;  /* 0x000000e70000720c */ /* 0x040fe20003f24070 */
[--C-:B------:R-:W-:Y:S01]  /*12a20*/  @!P2 IMAD.IADD R237, R237, 0x1, -R0.reuse ;  /* 0x00000001ededa824 */ /* 0x100fe200078e0a00 */
[C---:B------:R-:W-:Y:S02]  /*12a30*/  ISETP.GT.U32.AND P0, PT, R0.reuse, R230, PT ;  /* 0x000000e60000720c */ /* 0x040fe40003f04070 */
[----:B------:R-:W-:Y:S01]  /*12a40*/  ISETP.GT.U32.AND P2, PT, R0, R233, PT ;  /* 0x000000e90000720c */ /* 0x000fe20003f44070 */
[--C-:B------:R-:W-:Y:S01]  /*12a50*/  @!P4 IMAD.IADD R236, R236, 0x1, -R0.reuse ;  /* 0x00000001ececc824 */ /* 0x100fe200078e0a00 */
[C---:B------:R-:W-:Y:S01]  /*12a60*/  ISETP.GT.U32.AND P4, PT, R0.reuse, R229, PT ;  /* 0x000000e50000720c */ /* 0x040fe20003f84070 */
[----:B------:R-:W-:Y:S01]  /*12a70*/  @!P3 IMAD.IADD R235, R235, 0x1, -R0 ;  /* 0x00000001ebebb824 */ /* 0x000fe200078e0a00 */
[----:B------:R-:W-:-:S03]  /*12a80*/  ISETP.GT.U32.AND P3, PT, R0, R228, PT ;  /* 0x000000e40000720c */ /* 0x000fc60003f64070 */
[--C-:B------:R-:W-:Y:S01]  /*12a90*/  @!P5 IMAD.IADD R232, R232, 0x1, -R0.reuse ;  /* 0x00000001e8e8d824 */ /* 0x100fe200078e0a00 */
[C---:B------:R-:W-:Y:S01]  /*12aa0*/  ISETP.GT.U32.AND P5, PT, R0.reuse, R227, PT ;  /* 0x000000e30000720c */ /* 0x040fe20003fa4070 */
[--C-:B------:R-:W-:Y:S01]  /*12ab0*/  @!P1 IMAD.IADD R231, R231, 0x1, -R0.reuse ;  /* 0x00000001e7e79824 */ /* 0x100fe200078e0a00 */
[----:B------:R-:W-:Y:S01]  /*12ac0*/  ISETP.GT.U32.AND P6, PT, R0, R234, PT ;  /* 0x000000ea0000720c */ /* 0x000fe20003fc4070 */
[--C-:B------:R-:W-:Y:S01]  /*12ad0*/  @!P0 IMAD.IADD R230, R230, 0x1, -R0.reuse ;  /* 0x00000001e6e68824 */ /* 0x100fe200078e0a00 */
[C---:B------:R-:W-:Y:S01]  /*12ae0*/  ISETP.GT.U32.AND P0, PT, R0.reuse, R225, PT ;  /* 0x000000e10000720c */ /* 0x040fe20003f04070 */
[--C-:B------:R-:W-:Y:S01]  /*12af0*/  @!P2 IMAD.IADD R233, R233, 0x1, -R0.reuse ;  /* 0x00000001e9e9a824 */ /* 0x100fe200078e0a00 */
[C---:B------:R-:W-:Y:S02]  /*12b00*/  ISETP.GT.U32.AND P2, PT, R0.reuse, R226, PT ;  /* 0x000000e20000720c */ /* 0x040fe40003f44070 */
[C---:B------:R-:W-:Y:S01]  /*12b10*/  ISETP.GT.U32.AND P1, PT, R0.reuse, R231, PT ;  /* 0x000000e70000720c */ /* 0x040fe20003f24070 */
[--C-:B------:R-:W-:Y:S01]  /*12b20*/  @!P4 IMAD.IADD R229, R229, 0x1, -R0.reuse ;  /* 0x00000001e5e5c824 */ /* 0x100fe200078e0a00 */
[----:B------:R-:W-:Y:S01]  /*12b30*/  ISETP.GT.U32.AND P4, PT, R0, R224, PT ;  /* 0x000000e00000720c */ /* 0x000fe20003f84070 */
[--C-:B------:R-:W-:Y:S01]  /*12b40*/  @!P3 IMAD.IADD R228, R228, 0x1, -R0.reuse ;  /* 0x00000001e4e4b824 */ /* 0x100fe200078e0a00 */
[----:B------:R-:W-:Y:S01]  /*12b50*/  ISETP.GT.U32.AND P3, PT, R0, R223, PT ;  /* 0x000000df0000720c */ /* 0x000fe20003f64070 */
[----:B------:R-:W-:-:S02]  /*12b60*/  @!P5 IMAD.IADD R227, R227, 0x1, -R0 ;  /* 0x00000001e3e3d824 */ /* 0x000fc400078e0a00 */
        /* <DEDUP_REMOVED lines=8> */
[----:B------:R-:W-:Y:S01]  /*12bf0*/  ISETP.GT.U32.AND P1, PT, R0, R229, PT ;  /* 0x000000e50000720c */ /* 0x000fe20003f24070 */
[--C-:B------:R-:W-:Y:S01]  /*12c00*/  @!P4 IMAD.IADD R224, R224, 0x1, -R0.reuse ;  /* 0x00000001e0e0c824 */ /* 0x100fe200078e0a00 */
[C---:B------:R-:W-:Y:S01]  /*12c10*/  ISETP.GT.U32.AND P4, PT, R0.reuse, R226, PT ;  /* 0x000000e20000720c */ /* 0x040fe20003f84070 */
[--C-:B------:R-:W-:Y:S01]  /*12c20*/  @!P3 IMAD.IADD R223, R223, 0x1, -R0.reuse ;  /* 0x00000001dfdfb824 */ /* 0x100fe200078e0a00 */
[----:B------:R-:W-:Y:S01]  /*12c30*/  ISETP.GT.U32.AND P3, PT, R0, R225, PT ;  /* 0x000000e10000720c */ /* 0x000fe20003f64070 */
[--C-:B------:R-:W-:Y:S01]  /*12c40*/  @!P6 IMAD.IADD R232, R232, 0x1, -R0.reuse ;  /* 0x00000001e8e8e824 */ /* 0x100fe200078e0a00 */
[----:B------:R-:W-:Y:S01]  /*12c50*/  ISETP.GT.U32.AND P6, PT, R0, R230, PT ;  /* 0x000000e60000720c */ /* 0x000fe20003fc4070 */
[--C-:B------:R-:W-:Y:S01]  /*12c60*/  @!P5 IMAD.IADD R228, R228, 0x1, -R0.reuse ;  /* 0x00000001e4e4d824 */ /* 0x100fe200078e0a00 */
[C---:B------:R-:W-:Y:S01]  /*12c70*/  ISETP.GT.U32.AND P5, PT, R0.reuse, R221, PT ;  /* 0x000000dd0000720c */ /* 0x040fe20003fa4070 */
[--C-:B------:R-:W-:Y:S01]  /*12c80*/  @!P2 IMAD.IADD R227, R227, 0x1, -R0.reuse ;  /* 0x00000001e3e3a824 */ /* 0x100fe200078e0a00 */
[----:B------:R-:W-:Y:S01]  /*12c90*/  ISETP.GT.U32.AND P2, PT, R0, R220, PT ;  /* 0x000000dc0000720c */ /* 0x000fe20003f44070 */
[----:B------:R-:W-:-:S02]  /*12ca0*/  @!P0 IMAD.IADD R222, R222, 0x1, -R0 ;  /* 0x00000001dede8824 */ /* 0x000fc400078e0a00 */
[--C-:B------:R-:W-:Y:S01]  /*12cb0*/  @!P1 IMAD.IADD R229, R229, 0x1, -R0.reuse ;  /* 0x00000001e5e59824 */ /* 0x100fe200078e0a00 */
[----:B------:R-:W-:Y:S01]  /*12cc0*/  ISETP.GT.U32.AND P1, PT, R0, R224, PT ;  /* 0x000000e00000720c */ /* 0x000fe20003f24070 */
[--C-:B------:R-:W-:Y:S01]  /*12cd0*/  @!P4 IMAD.IADD R226, R226, 0x1, -R0.reuse ;  /* 0x00000001e2e2c824 */ /* 0x100fe200078e0a00 */
[C---:B------:R-:W-:Y:S02]  /*12ce0*/  ISETP.GT.U32.AND P4, PT, R0.reuse, R222, PT ;  /* 0x000000de0000720c */ /* 0x040fe40003f84070 */
[C---:B------:R-:W-:Y:S01]  /*12cf0*/  ISETP.GT.U32.AND P0, PT, R0.reuse, R219, PT ;  /* 0x000000db0000720c */ /* 0x040fe20003f04070 */
        /* <DEDUP_REMOVED lines=18> */
[----:B------:R-:W-:-:S02]  /*12e20*/  @!P5 IMAD.IADD R216, R216, 0x1, -R0 ;  /* 0x00000001d8d8d824 */ /* 0x000fc400078e0a00 */
[--C-:B------:R-:W-:Y:S02]  /*12e30*/  @!P1 IMAD.IADD R217, R217, 0x1, -R0.reuse ;  /* 0x00000001d9d99824 */ /* 0x100fe400078e0a00 */
[--C-:B------:R-:W-:Y:S01]  /*12e40*/  @!P2 IMAD.IADD R220, R220, 0x1, -R0.reuse ;  /* 0x00000001dcdca824 */ /* 0x100fe200078e0a00 */
[C---:B------:R-:W-:Y:S01]  /*12e50*/  ISETP.GT.U32.AND P2, PT, R0.reuse, R218, PT ;  /* 0x000000da0000720c */ /* 0x040fe20003f44070 */
[--C-:B------:R-:W-:Y:S01]  /*12e60*/  @!P4 IMAD.IADD R215, R215, 0x1, -R0.reuse ;  /* 0x00000001d7d7c824 */ /* 0x100fe200078e0a00 */
[----:B------:R-:W-:Y:S01]  /*12e70*/  ISETP.GT.U32.AND P4, PT, R0, R216, PT ;  /* 0x000000d80000720c */ /* 0x000fe20003f84070 */
[--C-:B------:R-:W-:Y:S01]  /*12e80*/  @!P0 IMAD.IADD R214, R214, 0x1, -R0.reuse ;  /* 0x00000001d6d68824 */ /* 0x100fe200078e0a00 */
[C---:B------:R-:W-:Y:S02]  /*12e90*/  ISETP.GT.U32.AND P5, PT, R0.reuse, R217, PT ;  /* 0x000000d90000720c */ /* 0x040fe40003fa4070 */
[C---:B------:R-:W-:Y:S01]  /*12ea0*/  ISETP.GT.U32.AND P0, PT, R0.reuse, R211, PT ;  /* 0x000000d30000720c */ /* 0x040fe20003f04070 */
[----:B------:R-:W-:Y:S01]  /*12eb0*/  @!P3 IMAD.IADD R213, R213, 0x1, -R0 ;  /* 0x00000001d5d5b824 */ /* 0x000fe200078e0a00 */
[----:B------:R-:W-:-:S02]  /*12ec0*/  ISETP.GT.U32.AND P1, PT, R0, R212, PT ;  /* 0x000000d40000720c */ /* 0x000fc40003f24070 */
        /* <DEDUP_REMOVED lines=9> */
[--C-:B------:R-:W-:Y:S02]  /*12f60*/  @!P0 IMAD.IADD R211, R211, 0x1, -R0.reuse ;  /* 0x00000001d3d38824 */ /* 0x100fe400078e0a00 */
[----:B------:R-:W-:-:S02]  /*12f70*/  @!P1 IMAD.IADD R212, R212, 0x1, -R0 ;  /* 0x00000001d4d49824 */ /* 0x000fc400078e0a00 */
[--C-:B------:R-:W-:Y:S01]  /*12f80*/  @!P3 IMAD.IADD R215, R215, 0x1, -R0.reuse ;  /* 0x00000001d7d7b824 */ /* 0x100fe200078e0a00 */
[C---:B------:R-:W-:Y:S01]  /*12f90*/  ISETP.GT.U32.AND P3, PT, R0.reuse, R211, PT ;  /* 0x000000d30000720c */ /* 0x040fe20003f64070 */
[--C-:B------:R-:W-:Y:S01]  /*12fa0*/  @!P6 IMAD.IADD R219, R219, 0x1, -R0.reuse ;  /* 0x00000001dbdbe824 */ /* 0x100fe200078e0a00 */
[C---:B------:R-:W-:Y:S01]  /*12fb0*/  ISETP.GT.U32.AND P6, PT, R0.reuse, R212, PT ;  /* 0x000000d40000720c */ /* 0x040fe20003fc4070 */
[--C-:B------:R-:W-:Y:S01]  /*12fc0*/  @!P2 IMAD.IADD R213, R213, 0x1, -R0.reuse ;  /* 0x00000001d5d5a824 */ /* 0x100fe200078e0a00 */
[----:B------:R-:W-:Y:S01]  /*12fd0*/  ISETP.GT.U32.AND P2, PT, R0, R206, PT ;  /* 0x000000ce0000720c */ /* 0x000fe20003f44070 */
[--C-:B------:R-:W-:Y:S02]  /*12fe0*/  @!P4 IMAD.IADD R209, R209, 0x1, -R0.reuse ;  /* 0x00000001d1d1c824 */ /* 0x100fe400078e0a00 */
[----:B------:R-:W-:Y:S01]  /*12ff0*/  @!P5 IMAD.IADD R210, R210, 0x1, -R0 ;  /* 0x00000001d2d2d824 */ /* 0x000fe200078e0a00 */
[C---:B------:R-:W-:Y:S02]  /*13000*/  ISETP.GT.U32.AND P5, PT, R0.reuse, R205, PT ;  /* 0x000000cd0000720c */ /* 0x040fe40003fa4070 */
[----:B------:R-:W-:-:S02]  /*13010*/  ISETP.GT.U32.AND P0, PT, R0, R208, PT ;  /* 0x000000d00000720c */ /* 0x000fc40003f04070 */
[C---:B------:R-:W-:Y:S01]  /*13020*/  ISETP.GT.U32.AND P4, PT, R0.reuse, R209, PT ;  /* 0x000000d10000720c */ /* 0x040fe20003f84070 */
[--C-:B------:R-:W-:Y:S01]  /*13030*/  @!P3 IMAD.IADD R211, R211, 0x1, -R0.reuse ;  /* 0x00000001d3d3b824 */ /* 0x100fe200078e0a00 */
[----:B------:R-:W-:Y:S01]  /*13040*/  ISETP.GT.U32.AND P3, PT, R0, R204, PT ;  /* 0x000000cc0000720c */ /* 0x000fe20003f64070 */
[--C-:B------:R-:W-:Y:S01]  /*13050*/  @!P6 IMAD.IADD R212, R212, 0x1, -R0.reuse ;  /* 0x00000001d4d4e824 */ /* 0x100fe200078e0a00 */
[----:B------:R-:W-:Y:S01]  /*13060*/  ISETP.GT.U32.AND P6, PT, R0, R210, PT ;  /* 0x000000d20000720c */ /* 0x000fe20003fc4070 */
[--C-:B------:R-:W-:Y:S02]  /*13070*/  @!P2 IMAD.IADD R206, R206, 0x1, -R0.reuse ;  /* 0x00000001cecea824 */ /* 0x100fe400078e0a00 */
[----:B------:R-:W-:Y:S02]  /*13080*/  IMAD.MOV.U32 R198, RZ, RZ, R251 ;  /* 0x000000ffffc67224 */ /* 0x000fe400078e00fb */
[----:B------:R-:W-:Y:S01]  /*13090*/  @!P5 IMAD.IADD R205, R205, 0x1, -R0 ;  /* 0x00000001cdcdd824 */ /* 0x000fe200078e0a00 */
[----:B------:R-:W-:Y:S01]  /*130a0*/  ISETP.GT.U32.AND P2, PT, R0, R201, PT ;  /* 0x000000c90000720c */ /* 0x000fe20003f44070 */
[----:B------:R-:W-:-:S04]  /*130b0*/  IMAD.HI.U32 R251, R2, R4, RZ ;  /* 0x0000000402fb7227 */ /* 0x000fc800078e00ff */
[--C-:B------:R-:W-:Y:S02]  /*130c0*/  @!P0 IMAD.IADD R208, R208, 0x1, -R0.reuse ;  /* 0x00000001d0d08824 */ /* 0x100fe400078e0a00 */
[--C-:B------:R-:W-:Y:S01]  /*130d0*/  @!P4 IMAD.IADD R209, R209, 0x1, -R0.reuse ;  /* 0x00000001d1d1c824 */ /* 0x100fe200078e0a00 */
[----:B------:R-:W-:Y:S01]  /*130e0*/  ISETP.GT.U32.AND P4, PT, R0, R206, PT ;  /* 0x000000ce0000720c */ /* 0x000fe20003f84070 */
[--C-:B------:R-:W-:Y:S01]  /*130f0*/  @!P3 IMAD.IADD R204, R204, 0x1, -R0.reuse ;  /* 0x00000001ccccb824 */ /* 0x100fe200078e0a00 */
[----:B------:R-:W-:Y:S01]  /*13100*/  ISETP.GT.U32.AND P3, PT, R0, R205, PT ;  /* 0x000000cd0000720c */ /* 0x000fe20003f64070 */
[----:B------:R-:W-:Y:S02]  /*13110*/  IMAD.MOV R251, RZ, RZ, -R251 ;  /* 0x000000fffffb7224 */ /* 0x000fe400078e0afb */
[----:B------:R-:W-:Y:S01]  /*13120*/  @!P6 IMAD.IADD R210, R210, 0x1, -R0 ;  /* 0x00000001d2d2e824 */ /* 0x000fe200078e0a00 */
[C---:B------:R-:W-:Y:S01]  /*13130*/  ISETP.GT.U32.AND P6, PT, R0.reuse, R208, PT ;  /* 0x000000d00000720c */ /* 0x040fe20003fc4070 */
[----:B------:R-:W-:Y:S01]  /*13140*/  IMAD R4, R0, R251, R4 ;  /* 0x000000fb00047224 */ /* 0x000fe200078e0204 */
[----:B------:R-:W-:-:S02]  /*13150*/  IABS R251, R192 ;  /* 0x000000c000fb7213 */ /* 0x000fc40000000000 */
[----:B-1----:R-:W4:Y:S01]  /*13160*/  LDL.LU R192, [R1+0x430] ;  /* 0x0004300001c07983 */ /* 0x002f220000300800 */
[----:B------:R-:W-:-:S03]  /*13170*/  @!P2 IMAD.IADD R201, R201, 0x1, -R0 ;  /* 0x00000001c9c9a824 */ /* 0x000fc600078e0a00 */
[----:B------:R-:W4:Y:S01]  /*13180*/  LDL.LU R193, [R1+0x434] ;  /* 0x0004340001c17983 */ /* 0x000f220000300800 */
[--C-:B------:R-:W-:Y:S02]  /*13190*/  @!P4 IMAD.IADD R206, R206, 0x1, -R0.reuse ;  /* 0x00000001cecec824 */ /* 0x100fe400078e0a00 */
[--C-:B------:R-:W-:Y:S01]  /*131a0*/  @!P3 IMAD.IADD R205, R205, 0x1, -R0.reuse ;  /* 0x00000001cdcdb824 */ /* 0x100fe200078e0a00 */
[----:B------:R-:W4:Y:S01]  /*131b0*/  LDL.LU R240, [R1+0x438] ;  /* 0x0004380001f07983 */ /* 0x000f220000300800 */
[--C-:B------:R-:W-:Y:S01]  /*131c0*/  @!P6 IMAD.IADD R208, R208, 0x1, -R0.reuse ;  /* 0x00000001d0d0e824 */ /* 0x100fe200078e0a00 */
[----:B------:R-:W-:Y:S02]  /*131d0*/  ISETP.GT.U32.AND P6, PT, R0, R201, PT ;  /* 0x000000c90000720c */ /* 0x000fe40003fc4070 */
[----:B------:R-:W4:Y:S04]  /*131e0*/  LDL.LU R241, [R1+0x43c] ;  /* 0x00043c0001f17983 */ /* 0x000f280000300800 */
[----:B------:R-:W4:Y:S04]  /*131f0*/  LDL.LU R194, [R1+0x418] ;  /* 0x0004180001c27983 */ /* 0x000f280000300800 */
[----:B------:R-:W4:Y:S04]  /*13200*/  LDL.LU R242, [R1+0x41c] ;  /* 0x00041c0001f27983 */ /* 0x000f280000300800 */
[----:B------:R-:W4:Y:S01]  /*13210*/  LDL.LU R243, [R1+0x420] ;  /* 0x0004200001f37983 */ /* 0x000f220000300800 */
[----:B------:R-:W-:-:S03]  /*13220*/  @!P6 IMAD.IADD R201, R201, 0x1, -R0 ;  /* 0x00000001c9c9e824 */ /* 0x000fc600078e0a00 */
[----:B------:R-:W4:Y:S04]  /*13230*/  LDL.LU R245, [R1+0x424] ;  /* 0x0004240001f57983 */ /* 0x000f280000300800 */
[----:B------:R-:W4:Y:S04]  /*13240*/  LDL.LU R196, [R1+0x428] ;  /* 0x0004280001c47983 */ /* 0x000f280000300800 */
[----:B------:R-:W4:Y:S04]  /*13250*/  LDL.LU R246, [R1+0x404] ;  /* 0x0004040001f67983 */ /* 0x000f280000300800 */
[----:B------:R-:W4:Y:S01]  /*13260*/  LDL.LU R197, [R1+0x408] ;  /* 0x0004080001c57983 */ /* 0x000f220000300800 */
[----:B--2---:R-:W-:-:S02]  /*13270*/  ISETP.GT.U32.AND P4, PT, R0, R190, PT ;  /* 0x000000be0000720c */ /* 0x004fc40003f84070 */
[----:B---3--:R-:W-:-:S11]  /*13280*/  ISETP.GT.U32.AND P3, PT, R0, R191, PT ;  /* 0x000000bf0000720c */ /* 0x008fd60003f64070 */
[--C-:B------:R-:W-:Y:S02]  /*13290*/  @!P4 IMAD.IADD R190, R190, 0x1, -R0.reuse ;  /* 0x00000001bebec824 */ /* 0x100fe400078e0a00 */
[----:B------:R-:W-:-:S03]  /*132a0*/  @!P3 IMAD.IADD R191, R191, 0x1, -R0 ;  /* 0x00000001bfbfb824 */ /* 0x000fc600078e0a00 */
[C---:B------:R-:W-:Y:S02]  /*132b0*/  ISETP.GT.U32.AND P6, PT, R0.reuse, R190, PT ;  /* 0x000000be0000720c */ /* 0x040fe40003fc4070 */
[----:B------:R-:W-:-:S11]  /*132c0*/  ISETP.GT.U32.AND P3, PT, R0, R191, PT ;  /* 0x000000bf0000720c */ /* 0x000fd60003f64070 */
[--C-:B------:R-:W-:Y:S02]  /*132d0*/  @!P6 IMAD.IADD R190, R190, 0x1, -R0.reuse ;  /* 0x00000001bebee824 */ /* 0x100fe400078e0a00 */
[----:B------:R-:W-:-:S03]  /*132e0*/  @!P3 IMAD.IADD R191, R191, 0x1, -R0 ;  /* 0x00000001bfbfb824 */ /* 0x000fc600078e0a00 */
[----:B------:R-:W-:Y:S04]  /*132f0*/  STL [R1+0x440], R190 ;  /* 0x000440be01007387 */ /* 0x000fe80000100800 */
[----:B------:R1:W-:Y:S04]  /*13300*/  STL [R1+0x42c], R191 ;  /* 0x00042cbf01007387 */ /* 0x0003e80000100800 */
[----:B-1----:R-:W2:Y:S04]  /*13310*/  LDL.LU R191, [R1+0x40c] ;  /* 0x00040c0001bf7983 */ /* 0x002ea80000300800 */
[----:B------:R-:W3:Y:S04]  /*13320*/  LDL.LU R248, [R1+0x410] ;  /* 0x0004100001f87983 */ /* 0x000ee80000300800 */
[----:B------:R-:W3:Y:S04]  /*13330*/  LDL.LU R190, [R1+0x414] ;  /* 0x0004140001be7983 */ /* 0x000ee80000300800 */
[----:B------:R-:W3:Y:S04]  /*13340*/  LDL.LU R249, [R1+0x3e0] ;  /* 0x0003e00001f97983 */ /* 0x000ee80000300800 */
[----:B------:R-:W3:Y:S01]  /*13350*/  LDL R247, [R1+0xa4] ;  /* 0x0000a40001f77983 */ /* 0x000ee20000100800 */
[----:B------:R-:W-:-:S02]  /*13360*/  ISETP.GT.U32.AND P1, PT, R0, R214, PT ;  /* 0x000000d60000720c */ /* 0x000fc40003f24070 */
[----:B------:R-:W-:-:S11]  /*13370*/  ISETP.GT.U32.AND P0, PT, R0, R203, PT ;  /* 0x000000cb0000720c */ /* 0x000fd60003f04070 */
[--C-:B------:R-:W-:Y:S01]  /*13380*/  @!P1 IMAD.IADD R214, R214, 0x1, -R0.reuse ;  /* 0x00000001d6d69824 */ /* 0x100fe200078e0a00 */
[C---:B------:R-:W-:Y:S01]  /*13390*/  ISETP.GT.U32.AND P1, PT, R0.reuse, R207, PT ;  /* 0x000000cf0000720c */ /* 0x040fe20003f24070 */
[----:B------:R-:W-:Y:S01]  /*133a0*/  @!P0 IMAD.IADD R203, R203, 0x1, -R0 ;  /* 0x00000001cbcb8824 */ /* 0x000fe200078e0a00 */
[----:B------:R-:W-:-:S11]  /*133b0*/  ISETP.GT.U32.AND P0, PT, R0, R200, PT ;  /* 0x000000c80000720c */ /* 0x000fd60003f04070 */
[----:B------:R-:W-:Y:S01]  /*133c0*/  @!P1 IMAD.IADD R207, R207, 0x1, -R0 ;  /* 0x00000001cfcf9824 */ /* 0x000fe200078e0a00 */
[----:B------:R-:W-:-:S04]  /*133d0*/  ISETP.GT.U32.AND P1, PT, R0, R202, PT ;  /* 0x000000ca0000720c */ /* 0x000fc80003f24070 */
[C---:B------:R-:W-:Y:S02]  /*133e0*/  ISETP.GT.U32.AND P5, PT, R0.reuse, R207, PT ;  /* 0x000000cf0000720c */ /* 0x040fe40003fa4070 */
[----:B------:R-:W-:Y:S01]  /*133f0*/  ISETP.GT.U32.AND P2, PT, R0, R203, PT ;  /* 0x000000cb0000720c */ /* 0x000fe20003f44070 */
[----:B------:R-:W-:-:S06]  /*13400*/  @!P0 IMAD.IADD R200, R200, 0x1, -R0 ;  /* 0x00000001c8c88824 */ /* 0x000fcc00078e0a00 */
[----:B------:R-:W-:Y:S01]  /*13410*/  @!P1 IMAD.IADD R202, R202, 0x1, -R0 ;  /* 0x00000001caca9824 */ /* 0x000fe200078e0a00 */
[----:B------:R-:W-:-:S03]  /*13420*/  ISETP.GT.U32.AND P1, PT, R0, R204, PT ;  /* 0x000000cc0000720c */ /* 0x000fc60003f24070 */
[--C-:B------:R-:W-:Y:S01]  /*13430*/  @!P5 IMAD.IADD R207, R207, 0x1, -R0.reuse ;  /* 0x00000001cfcfd824 */ /* 0x100fe200078e0a00 */
[C---:B------:R-:W-:Y:S02]  /*13440*/  ISETP.GT.U32.AND P5, PT, R0.reuse, R202, PT ;  /* 0x000000ca0000720c */ /* 0x040fe40003fa4070 */
[----:B------:R-:W-:Y:S01]  /*13450*/  ISETP.GT.U32.AND P0, PT, R0, R200, PT ;  /* 0x000000c80000720c */ /* 0x000fe20003f04070 */
[----:B------:R-:W-:-:S06]  /*13460*/  @!P2 IMAD.IADD R203, R203, 0x1, -R0 ;  /* 0x00000001cbcba824 */ /* 0x000fcc00078e0a00 */
[----:B------:R-:W-:-:S04]  /*13470*/  @!P1 IMAD.IADD R204, R204, 0x1, -R0 ;  /* 0x00000001cccc9824 */ /* 0x000fc800078e0a00 */
[--C-:B------:R-:W-:Y:S02]  /*13480*/  @!P5 IMAD.IADD R202, R202, 0x1, -R0.reuse ;  /* 0x00000001cacad824 */ /* 0x100fe400078e0a00 */
[----:B------:R-:W-:Y:S01]  /*13490*/  @!P0 IMAD.IADD R200, R200, 0x1, -R0 ;  /* 0x00000001c8c88824 */ /* 0x000fe200078e0a00 */
[C---:B----4-:R-:W-:Y:S02]  /*134a0*/  ISETP.GT.U32.AND P1, PT, R0.reuse, R192, PT ;  /* 0x000000c00000720c */ /* 0x050fe40003f24070 */
[C---:B------:R-:W-:Y:S02]  /*134b0*/  ISETP.GT.U32.AND P2, PT, R0.reuse, R193, PT ;  /* 0x000000c10000720c */ /* 0x040fe40003f44070 */
[C---:B------:R-:W-:Y:S02]  /*134c0*/  ISETP.GT.U32.AND P5, PT, R0.reuse, R240, PT ;  /* 0x000000f00000720c */ /* 0x040fe40003fa4070 */
[----:B------:R-:W-:-:S07]  /*134d0*/  ISETP.GT.U32.AND P4, PT, R0, R241, PT ;  /* 0x000000f10000720c */ /* 0x000fce0003f84070 */
[--C-:B------:R-:W-:Y:S01]  /*134e0*/  @!P1 IMAD.IADD R192, R192, 0x1, -R0.reuse ;  /* 0x00000001c0c09824 */ /* 0x100fe200078e0a00 */
[C---:B------:R-:W-:Y:S01]  /*134f0*/  ISETP.GT.U32.AND P0, PT, R0.reuse, R194, PT ;  /* 0x000000c20000720c */ /* 0x040fe20003f04070 */
[--C-:B------:R-:W-:Y:S01]  /*13500*/  @!P2 IMAD.IADD R193, R193, 0x1, -R0.reuse ;  /* 0x00000001c1c1a824 */ /* 0x100fe200078e0a00 */
[C---:B------:R-:W-:Y:S02]  /*13510*/  ISETP.GT.U32.AND P1, PT, R0.reuse, R242, PT ;  /* 0x000000f20000720c */ /* 0x040fe40003f24070 */
[C---:B------:R-:W-:Y:S01]  /*13520*/  ISETP.GT.U32.AND P2, PT, R0.reuse, R243, PT ;  /* 0x000000f30000720c */ /* 0x040fe20003f44070 */
[--C-:B------:R-:W-:Y:S01]  /*13530*/  @!P4 IMAD.IADD R241, R241, 0x1, -R0.reuse ;  /* 0x00000001f1f1c824 */ /* 0x100fe200078e0a00 */
[----:B------:R-:W-:Y:S01]  /*13540*/  ISETP.GT.U32.AND P6, PT, R0, R192, PT ;  /* 0x000000c00000720c */ /* 0x000fe20003fc4070 */
[----:B------:R-:W-:Y:S01]  /*13550*/  @!P5 IMAD.IADD R240, R240, 0x1, -R0 ;  /* 0x00000001f0f0d824 */ /* 0x000fe200078e0a00 */
[----:B------:R-:W-:-:S05]  /*13560*/  ISETP.GT.U32.AND P5, PT, R0, R245, PT ;  /* 0x000000f50000720c */ /* 0x000fca0003fa4070 */
        /* <DEDUP_REMOVED lines=8> */
[C---:B------:R-:W-:Y:S02]  /*135f0*/  ISETP.GT.U32.AND P6, PT, R0.reuse, R242, PT ;  /* 0x000000f20000720c */ /* 0x040fe40003fc4070 */
[C---:B------:R-:W-:Y:S01]  /*13600*/  ISETP.GT.U32.AND P1, PT, R0.reuse, R196, PT ;  /* 0x000000c40000720c */ /* 0x040fe20003f24070 */
[--C-:B------:R-:W-:Y:S01]  /*13610*/  @!P5 IMAD.IADD R245, R245, 0x1, -R0.reuse ;  /* 0x00000001f5f5d824 */ /* 0x100fe200078e0a00 */
[C---:B------:R-:W-:Y:S01]  /*13620*/  ISETP.GT.U32.AND P5, PT, R0.reuse, R243, PT ;  /* 0x000000f30000720c */ /* 0x040fe20003fa4070 */
[--C-:B------:R-:W-:Y:S01]  /*13630*/  @!P0 IMAD.IADD R241, R241, 0x1, -R0.reuse ;  /* 0x00000001f1f18824 */ /* 0x100fe200078e0a00 */
[----:B------:R-:W-:Y:S01]  /*13640*/  ISETP.GT.U32.AND P0, PT, R0, R197, PT ;  /* 0x000000c50000720c */ /* 0x000fe20003f04070 */
[--C-:B------:R-:W-:Y:S01]  /*13650*/  @!P3 IMAD.IADD R240, R240, 0x1, -R0.reuse ;  /* 0x00000001f0f0b824 */ /* 0x100fe200078e0a00 */
[----:B------:R-:W-:Y:S01]  /*13660*/  ISETP.GT.U32.AND P3, PT, R0, R246, PT ;  /* 0x000000f60000720c */ /* 0x000fe20003f64070 */
[--C-:B------:R-:W-:Y:S01]  /*13670*/  @!P4 IMAD.IADD R193, R193, 0x1, -R0.reuse ;  /* 0x00000001c1c1c824 */ /* 0x100fe200078e0a00 */
[----:B------:R1:W-:Y:S01]  /*13680*/  STL [R1+0x430], R192 ;  /* 0x000430c001007387 */ /* 0x0003e20000100800 */
[--C-:B------:R-:W-:Y:S01]  /*13690*/  @!P2 IMAD.IADD R194, R194, 0x1, -R0.reuse ;  /* 0x00000001c2c2a824 */ /* 0x100fe200078e0a00 */
[----:B------:R-:W-:Y:S01]  /*136a0*/  ISETP.GT.U32.AND P4, PT, R0, R245, PT ;  /* 0x000000f50000720c */ /* 0x000fe20003f84070 */
[----:B------:R-:W-:-:S02]  /*136b0*/  @!P6 IMAD.IADD R242, R242, 0x1, -R0 ;  /* 0x00000001f2f2e824 */ /* 0x000fc400078e0a00 */
[--C-:B------:R-:W-:Y:S01]  /*136c0*/  @!P1 IMAD.IADD R196, R196, 0x1, -R0.reuse ;  /* 0x00000001c4c49824 */ /* 0x100fe200078e0a00 */
[----:B-1----:R-:W4:Y:S04]  /*136d0*/  LDL.LU R192, [R1+0x3f4] ;  /* 0x0003f40001c07983 */ /* 0x002f280000300800 */
[----:B------:R1:W-:Y:S01]  /*136e0*/  STL [R1+0x434], R193 ;  /* 0x000434c101007387 */ /* 0x0003e20000100800 */
[--C-:B------:R-:W-:Y:S01]  /*136f0*/  @!P5 IMAD.IADD R243, R243, 0x1, -R0.reuse ;  /* 0x00000001f3f3d824 */ /* 0x100fe200078e0a00 */
[----:B------:R-:W-:Y:S01]  /*13700*/  ISETP.GT.U32.AND P1, PT, R0, R196, PT ;  /* 0x000000c40000720c */ /* 0x000fe20003f24070 */
[--C-:B------:R-:W-:Y:S01]  /*13710*/  @!P0 IMAD.IADD R197, R197, 0x1, -R0.reuse ;  /* 0x00000001c5c58824 */ /* 0x100fe200078e0a00 */
[----:B-1----:R-:W4:Y:S01]  /*13720*/  LDL.LU R193, [R1+0x3f8] ;  /* 0x0003f80001c17983 */ /* 0x002f220000300800 */
[----:B------:R-:W-:-:S03]  /*13730*/  @!P3 IMAD.IADD R246, R246, 0x1, -R0 ;  /* 0x00000001f6f6b824 */ /* 0x000fc600078e0a00 */
[----:B------:R-:W-:Y:S01]  /*13740*/  STL [R1+0x438], R240 ;  /* 0x000438f001007387 */ /* 0x000fe20000100800 */
[----:B------:R-:W-:-:S03]  /*13750*/  @!P4 IMAD.IADD R245, R245, 0x1, -R0 ;  /* 0x00000001f5f5c824 */ /* 0x000fc600078e0a00 */
[----:B------:R-:W-:Y:S01]  /*13760*/  STL [R1+0x43c], R241 ;  /* 0x00043cf101007387 */ /* 0x000fe20000100800 */
[----:B------:R-:W-:-:S03]  /*13770*/  ISETP.GT.U32.AND P0, PT, R0, R197, PT ;  /* 0x000000c50000720c */ /* 0x000fc60003f04070 */
[----:B------:R1:W-:Y:S01]  /*13780*/  STL [R1+0x418], R194 ;  /* 0x000418c201007387 */ /* 0x0003e20000100800 */
[----:B------:R-:W-:-:S03]  /*13790*/  ISETP.GT.U32.AND P4, PT, R0, R246, PT ;  /* 0x000000f60000720c */ /* 0x000fc60003f84070 */
[----:B-1----:R-:W4:Y:S04]  /*137a0*/  LDL.LU R194, [R1+0x3fc] ;  /* 0x0003fc0001c27983 */ /* 0x002f280000300800 */
[----:B------:R-:W-:Y:S01]  /*137b0*/  STL [R1+0x41c], R242 ;  /* 0x00041cf201007387 */ /* 0x000fe20000100800 */
[----:B------:R-:W-:-:S03]  /*137c0*/  @!P1 IMAD.IADD R196, R196, 0x1, -R0 ;  /* 0x00000001c4c49824 */ /* 0x000fc600078e0a00 */
[----:B------:R-:W-:Y:S04]  /*137d0*/  STL [R1+0x420], R243 ;  /* 0x000420f301007387 */ /* 0x000fe80000100800 */
[----:B------:R-:W4:Y:S01]  /*137e0*/  LDL.LU R240, [R1+0x3e8] ;  /* 0x0003e80001f07983 */ /* 0x000f220000300800 */
[----:B------:R-:W-:-:S03]  /*137f0*/  @!P0 IMAD.IADD R197, R197, 0x1, -R0 ;  /* 0x00000001c5c58824 */ /* 0x000fc600078e0a00 */
[----:B------:R-:W-:Y:S01]  /*13800*/  STL [R1+0x424], R245 ;  /* 0x000424f501007387 */ /* 0x000fe20000100800 */
[----:B------:R-:W-:Y:S02]  /*13810*/  IMAD.MOV.U32 R195, RZ, RZ, R198 ;  /* 0x000000ffffc37224 */ /* 0x000fe400078e00c6 */
[----:B------:R-:W-:Y:S01]  /*13820*/  @!P4 IMAD.IADD R246, R246, 0x1, -R0 ;  /* 0x00000001f6f6c824 */ /* 0x000fe200078e0a00 */
[----:B------:R1:W-:Y:S01]  /*13830*/  STL [R1+0x428], R196 ;  /* 0x000428c401007387 */ /* 0x0003e20000100800 */
[----:B------:R-:W-:-:S03]  /*13840*/  IMAD.MOV.U32 R198, RZ, RZ, R252 ;  /* 0x000000ffffc67224 */ /* 0x000fc600078e00fc */
[----:B-1----:R-:W4:Y:S04]  /*13850*/  LDL.LU R196, [R1+0x3ec] ;  /* 0x0003ec0001c47983 */ /* 0x002f280000300800 */
[----:B------:R-:W4:Y:S01]  /*13860*/  LDL.LU R241, [R1+0x3f0] ;  /* 0x0003f00001f17983 */ /* 0x000f220000300800 */
[C---:B--2---:R-:W-:Y:S02]  /*13870*/  ISETP.GT.U32.AND P2, PT, R0.reuse, R191, PT ;  /* 0x000000bf0000720c */ /* 0x044fe40003f44070 */
[C---:B---3--:R-:W-:Y:S02]  /*13880*/  ISETP.GT.U32.AND P6, PT, R0.reuse, R248, PT ;  /* 0x000000f80000720c */ /* 0x048fe40003fc4070 */
[C---:B------:R-:W-:Y:S02]  /*13890*/  ISETP.GT.U32.AND P5, PT, R0.reuse, R190, PT ;  /* 0x000000be0000720c */ /* 0x040fe40003fa4070 */
[----:B------:R-:W-:-:S07]  /*138a0*/  ISETP.GT.U32.AND P3, PT, R0, R249, PT ;  /* 0x000000f90000720c */ /* 0x000fce0003f64070 */
[--C-:B------:R-:W-:Y:S02]  /*138b0*/  @!P2 IMAD.IADD R191, R191, 0x1, -R0.reuse ;  /* 0x00000001bfbfa824 */ /* 0x100fe400078e0a00 */
[----:B------:R-:W-:-:S03]  /*138c0*/  @!P6 IMAD.IADD R248, R248, 0x1, -R0 ;  /* 0x00000001f8f8e824 */ /* 0x000fc600078e0a00 */
[----:B------:R-:W-:Y:S01]  /*138d0*/  ISETP.GT.U32.AND P6, PT, R0, R191, PT ;  /* 0x000000bf0000720c */ /* 0x000fe20003fc4070 */
[--C-:B------:R-:W-:Y:S01]  /*138e0*/  @!P5 IMAD.IADD R190, R190, 0x1, -R0.reuse ;  /* 0x00000001bebed824 */ /* 0x100fe200078e0a00 */
[C---:B------:R-:W-:Y:S01]  /*138f0*/  ISETP.GT.U32.AND P5, PT, R0.reuse, R248, PT ;  /* 0x000000f80000720c */ /* 0x040fe20003fa4070 */
[----:B------:R-:W-:Y:S02]  /*13900*/  VIADD R238, R247, 0x20 ;  /* 0x00000020f7ee7836 */ /* 0x000fe40000000000 */
[--C-:B------:R-:W-:Y:S01]  /*13910*/  @!P3 IMAD.IADD R249, R249, 0x1, -R0.reuse ;  /* 0x00000001f9f9b824 */ /* 0x100fe200078e0a00 */
[----:B------:R-:W-:Y:S02]  /*13920*/  ISETP.GT.U32.AND P3, PT, R0, R190, PT ;  /* 0x000000be0000720c */ /* 0x000fe40003f64070 */
[----:B------:R-:W-:Y:S05]  /*13930*/  STL [R1+0xa8], R238 ;  /* 0x0000a8ee01007387 */ /* 0x000fea0000100800 */
[----:B------:R-:W-:Y:S01]  /*13940*/  @!P6 IMAD.IADD R191, R191, 0x1, -R0 ;  /* 0x00000001bfbfe824 */ /* 0x000fe200078e0a00 */
[----:B------:R1:W-:Y:S04]  /*13950*/  STL [R1+0x408], R197 ;  /* 0x000408c501007387 */ /* 0x0003e80000100800 */
[----:B------:R-:W-:Y:S04]  /*13960*/  STL [R1+0x404], R246 ;  /* 0x000404f601007387 */ /* 0x000fe80000100800 */
[----:B------:R-:W2:Y:S01]  /*13970*/  LDL.LU R242, [R1+0x3e4] ;  /* 0x0003e40001f27983 */ /* 0x000ea20000300800 */
[----:B-1----:R-:W-:-:S03]  /*13980*/  IMAD.MOV.U32 R197, RZ, RZ, R198 ;  /* 0x000000ffffc57224 */ /* 0x002fc600078e00c6 */
[----:B------:R-:W3:Y:S01]  /*13990*/  LDL.LU R198, [R1+0x3d0] ;  /* 0x0003d00001c67983 */ /* 0x000ee20000300800 */
[----:B------:R-:W-:-:S03]  /*139a0*/  @!P5 IMAD.IADD R248, R248, 0x1, -R0 ;  /* 0x00000001f8f8d824 */ /* 0x000fc600078e0a00 */
[----:B------:R1:W-:Y:S01]  /*139b0*/  STL [R1+0x40c], R191 ;  /* 0x00040cbf01007387 */ /* 0x0003e20000100800 */
[----:B------:R-:W-:-:S03]  /*139c0*/  @!P3 IMAD.IADD R190, R190, 0x1, -R0 ;  /* 0x00000001bebeb824 */ /* 0x000fc600078e0a00 */
[----:B------:R-:W3:Y:S01]  /*139d0*/  LDL.LU R243, [R1+0x3d4] ;  /* 0x0003d40001f37983 */ /* 0x000ee20000300800 */
[----:B-1----:R-:W-:-:S05]  /*139e0*/  VIADD R191, R247, 0x40 ;  /* 0x00000040f7bf7836 */ /* 0x002fca0000000000 */
[----:B------:R-:W-:Y:S04]  /*139f0*/  STL [R1+0xac], R191 ;  /* 0x0000acbf01007387 */ /* 0x000fe80000100800 */
[----:B------:R-:W-:Y:S04]  /*13a00*/  STL [R1+0x410], R248 ;  /* 0x000410f801007387 */ /* 0x000fe80000100800 */
[----:B------:R1:W-:Y:S04]  /*13a10*/  STL [R1+0x414], R190 ;  /* 0x000414be01007387 */ /* 0x0003e80000100800 */
[----:B-1----:R-:W3:Y:S01]  /*13a20*/  LDL.LU R190, [R1+0x3d8] ;  /* 0x0003d80001be7983 */ /* 0x002ee20000300800 */
[----:B------:R-:W-:-:S02]  /*13a30*/  ISETP.GT.U32.AND P0, PT, R0, R195, PT ;  /* 0x000000c30000720c */ /* 0x000fc40003f04070 */
[----:B------:R-:W-:-:S11]  /*13a40*/  ISETP.GT.U32.AND P3, PT, R0, R199, PT ;  /* 0x000000c70000720c */ /* 0x000fd60003f64070 */
[--C-:B------:R-:W-:Y:S02]  /*13a50*/  @!P0 IMAD.IADD R195, R195, 0x1, -R0.reuse ;  /* 0x00000001c3c38824 */ /* 0x100fe400078e0a00 */
[----:B------:R-:W-:Y:S01]  /*13a60*/  @!P3 IMAD.IADD R199, R199, 0x1, -R0 ;  /* 0x00000001c7c7b824 */ /* 0x000fe200078e0a00 */
[C---:B----4-:R-:W-:Y:S02]  /*13a70*/  ISETP.GT.U32.AND P2, PT, R0.reuse, R192, PT ;  /* 0x000000c00000720c */ /* 0x050fe40003f44070 */
[----:B------:R-:W-:-:S11]  /*13a80*/  ISETP.GT.U32.AND P1, PT, R0, R193, PT ;  /* 0x000000c10000720c */ /* 0x000fd60003f24070 */
[--C-:B------:R-:W-:Y:S01]  /*13a90*/  @!P2 IMAD.IADD R192, R192, 0x1, -R0.reuse ;  /* 0x00000001c0c0a824 */ /* 0x100fe200078e0a00 */
[----:B------:R-:W-:Y:S01]  /*13aa0*/  ISETP.GT.U32.AND P2, PT, R0, R249, PT ;  /* 0x000000f90000720c */ /* 0x000fe20003f44070 */
[----:B------:R-:W-:-:S03]  /*13ab0*/  @!P1 IMAD.IADD R193, R193, 0x1, -R0 ;  /* 0x00000001c1c19824 */ /* 0x000fc600078e0a00 */
[C---:B------:R-:W-:Y:S02]  /*13ac0*/  ISETP.GT.U32.AND P1, PT, R0.reuse, R192, PT ;  /* 0x000000c00000720c */ /* 0x040fe40003f24070 */
[C---:B------:R-:W-:Y:S02]  /*13ad0*/  ISETP.GT.U32.AND P4, PT, R0.reuse, R194, PT ;  /* 0x000000c20000720c */ /* 0x040fe40003f84070 */
[----:B------:R-:W-:-:S05]  /*13ae0*/  ISETP.GT.U32.AND P6, PT, R0, R193, PT ;  /* 0x000000c10000720c */ /* 0x000fca0003fc4070 */
[----:B------:R-:W-:Y:S01]  /*13af0*/  @!P2 IMAD.IADD R249, R249, 0x1, -R0 ;  /* 0x00000001f9f9a824 */ /* 0x000fe200078e0a00 */
[----:B------:R-:W-:-:S05]  /*13b00*/  ISETP.GT.U32.AND P5, PT, R0, R240, PT ;  /* 0x000000f00000720c */ /* 0x000fca0003fa4070 */
[--C-:B------:R-:W-:Y:S02]  /*13b10*/  @!P4 IMAD.IADD R194, R194, 0x1, -R0.reuse ;  /* 0x00000001c2c2c824 */ /* 0x100fe400078e0a00 */
[--C-:B------:R-:W-:Y:S01]  /*13b20*/  @!P1 IMAD.IADD R192, R192, 0x1, -R0.reuse ;  /* 0x00000001c0c09824 */ /* 0x100fe200078e0a00 */
[C---:B------:R-:W-:Y:S02]  /*13b30*/  ISETP.GT.U32.AND P1, PT, R0.reuse, R195, PT ;  /* 0x000000c30000720c */ /* 0x040fe40003f24070 */
[----:B------:R-:W-:Y:S01]  /*13b40*/  ISETP.GT.U32.AND P0, PT, R0, R194, PT ;  /* 0x000000c20000720c */ /* 0x000fe20003f04070 */
[----:B------:R1:W-:Y:S01]  /*13b50*/  STL [R1+0x3e0], R249 ;  /* 0x0003e0f901007387 */ /* 0x0003e20000100800 */
[----:B------:R-:W-:-:S03]  /*13b60*/  @!P6 IMAD.IADD R193, R193, 0x1, -R0 ;  /* 0x00000001c1c1e824 */ /* 0x000fc600078e0a00 */
[----:B------:R-:W4:Y:S01]  /*13b70*/  LDL.LU R245, [R1+0x3dc] ;  /* 0x0003dc0001f57983 */ /* 0x000f220000300800 */
[----:B------:R-:W-:-:S03]  /*13b80*/  @!P5 IMAD.IADD R240, R240, 0x1, -R0 ;  /* 0x00000001f0f0d824 */ /* 0x000fc600078e0a00 */
[----:B------:R-:W4:Y:S01]  /*13b90*/  LDL.LU R246, [R1+0x3bc] ;  /* 0x0003bc0001f67983 */ /* 0x000f220000300800 */
[C---:B------:R-:W-:Y:S02]  /*13ba0*/  ISETP.GT.U32.AND P4, PT, R0.reuse, R196, PT ;  /* 0x000000c40000720c */ /* 0x040fe40003f84070 */
[C---:B------:R-:W-:Y:S01]  /*13bb0*/  ISETP.GT.U32.AND P2, PT, R0.reuse, R241, PT ;  /* 0x000000f10000720c */ /* 0x040fe20003f44070 */
[----:B------:R1:W-:Y:S04]  /*13bc0*/  STL [R1+0x3f4], R192 ;  /* 0x0003f4c001007387 */ /* 0x0003e80000100800 */
[----:B-1----:R-:W4:Y:S01]  /*13bd0*/  LDL.LU R249, [R1+0x3c0] ;  /* 0x0003c00001f97983 */ /* 0x002f220000300800 */
[----:B------:R-:W-:-:S05]  /*13be0*/  ISETP.GT.U32.AND P3, PT, R0, R240, PT ;  /* 0x000000f00000720c */ /* 0x000fca0003f64070 */
[--C-:B------:R-:W-:Y:S01]  /*13bf0*/  @!P4 IMAD.IADD R196, R196, 0x1, -R0.reuse ;  /* 0x00000001c4c4c824 */ /* 0x100fe200078e0a00 */
[----:B------:R-:W4:Y:S01]  /*13c00*/  LDL.LU R248, [R1+0x310] ;  /* 0x0003100001f87983 */ /* 0x000f220000300800 */
[--C-:B------:R-:W-:Y:S02]  /*13c10*/  @!P0 IMAD.IADD R194, R194, 0x1, -R0.reuse ;  /* 0x00000001c2c28824 */ /* 0x100fe400078e0a00 */
[--C-:B------:R-:W-:Y:S01]  /*13c20*/  @!P2 IMAD.IADD R241, R241, 0x1, -R0.reuse ;  /* 0x00000001f1f1a824 */ /* 0x100fe200078e0a00 */
[----:B------:R1:W-:Y:S01]  /*13c30*/  STL [R1+0x3f8], R193 ;  /* 0x0003f8c101007387 */ /* 0x0003e20000100800 */
[--C-:B------:R-:W-:Y:S01]  /*13c40*/  @!P1 IMAD.IADD R195, R195, 0x1, -R0.reuse ;  /* 0x00000001c3c39824 */ /* 0x100fe200078e0a00 */
[----:B------:R-:W-:Y:S02]  /*13c50*/  ISETP.GT.U32.AND P1, PT, R0, R196, PT ;  /* 0x000000c40000720c */ /* 0x000fe40003f24070 */
[----:B------:R-:W4:Y:S04]  /*13c60*/  LDL.LU R192, [R1+0x3c4] ;  /* 0x0003c40001c07983 */ /* 0x000f280000300800 */
[----:B-1----:R-:W4:Y:S04]  /*13c70*/  LDL.LU R193, [R1+0x3c8] ;  /* 0x0003c80001c17983 */ /* 0x002f280000300800 */
[----:B------:R1:W-:Y:S01]  /*13c80*/  STL [R1+0x3fc], R194 ;  /* 0x0003fcc201007387 */ /* 0x0003e20000100800 */
[----:B------:R-:W-:-:S03]  /*13c90*/  @!P3 IMAD.IADD R240, R240, 0x1, -R0 ;  /* 0x00000001f0f0b824 */ /* 0x000fc600078e0a00 */
[----:B-1----:R-:W4:Y:S04]  /*13ca0*/  LDL.LU R194, [R1+0x3cc] ;  /* 0x0003cc0001c27983 */ /* 0x002f280000300800 */
[----:B------:R1:W-:Y:S01]  /*13cb0*/  STL [R1+0x400], R195 ;  /* 0x000400c301007387 */ /* 0x0003e20000100800 */
[----:B------:R-:W-:-:S03]  /*13cc0*/  @!P1 IMAD.IADD R196, R196, 0x1, -R0 ;  /* 0x00000001c4c49824 */ /* 0x000fc600078e0a00 */
[----:B-1----:R-:W4:Y:S04]  /*13cd0*/  LDL.LU R195, [R1+0x3a8] ;  /* 0x0003a80001c37983 */ /* 0x002f280000300800 */
[----:B------:R-:W-:Y:S04]  /*13ce0*/  STL [R1+0x3e8], R240 ;  /* 0x0003e8f001007387 */ /* 0x000fe80000100800 */
[----:B------:R1:W-:Y:S04]  /*13cf0*/  STL [R1+0x3ec], R196 ;  /* 0x0003ecc401007387 */ /* 0x0003e80000100800 */
[----:B-1----:R-:W4:Y:S01]  /*13d00*/  LDL.LU R196, [R1+0x3ac] ;  /* 0x0003ac0001c47983 */ /* 0x002f220000300800 */
[----:B--2---:R-:W-:-:S02]  /*13d10*/  ISETP.GT.U32.AND P5, PT, R0, R242, PT ;  /* 0x000000f20000720c */ /* 0x004fc40003fa4070 */
[C---:B---3--:R-:W-:Y:S02]  /*13d20*/  ISETP.GT.U32.AND P6, PT, R0.reuse, R198, PT ;  /* 0x000000c60000720c */ /* 0x048fe40003fc4070 */
[----:B------:R-:W-:-:S09]  /*13d30*/  ISETP.GT.U32.AND P4, PT, R0, R243, PT ;  /* 0x000000f30000720c */ /* 0x000fd20003f84070 */
[--C-:B------:R-:W-:Y:S01]  /*13d40*/  @!P5 IMAD.IADD R242, R242, 0x1, -R0.reuse ;  /* 0x00000001f2f2d824 */ /* 0x100fe200078e0a00 */
[----:B------:R-:W-:Y:S01]  /*13d50*/  ISETP.GT.U32.AND P5, PT, R0, R241, PT ;  /* 0x000000f10000720c */ /* 0x000fe20003fa4070 */
[----:B------:R-:W-:-:S03]  /*13d60*/  @!P6 IMAD.IADD R198, R198, 0x1, -R0 ;  /* 0x00000001c6c6e824 */ /* 0x000fc600078e0a00 */
[C---:B------:R-:W-:Y:S02]  /*13d70*/  ISETP.GT.U32.AND P3, PT, R0.reuse, R242, PT ;  /* 0x000000f20000720c */ /* 0x040fe40003f64070 */
[C---:B------:R-:W-:Y:S01]  /*13d80*/  ISETP.GT.U32.AND P6, PT, R0.reuse, R198, PT ;  /* 0x000000c60000720c */ /* 0x040fe20003fc4070 */
[----:B------:R-:W-:Y:S01]  /*13d90*/  @!P4 IMAD.IADD R243, R243, 0x1, -R0 ;  /* 0x00000001f3f3c824 */ /* 0x000fe200078e0a00 */
[----:B------:R-:W-:-:S05]  /*13da0*/  ISETP.GT.U32.AND P2, PT, R0, R190, PT ;  /* 0x000000be0000720c */ /* 0x000fca0003f44070 */
[----:B------:R-:W-:Y:S01]  /*13db0*/  @!P5 IMAD.IADD R241, R241, 0x1, -R0 ;  /* 0x00000001f1f1d824 */ /* 0x000fe200078e0a00 */
[----:B------:R-:W-:-:S07]  /*13dc0*/  ISETP.GT.U32.AND P5, PT, R0, R243, PT ;  /* 0x000000f30000720c */ /* 0x000fce0003fa4070 */
[----:B------:R-:W-:-:S05]  /*13dd0*/  @!P2 IMAD.IADD R190, R190, 0x1, -R0 ;  /* 0x00000001bebea824 */ /* 0x000fca00078e0a00 */
[----:B------:R-:W-:Y:S01]  /*13de0*/  ISETP.GT.U32.AND P2, PT, R0, R190, PT ;  /* 0x000000be0000720c */ /* 0x000fe20003f44070 */
[--C-:B------:R-:W-:Y:S02]  /*13df0*/  @!P6 IMAD.IADD R198, R198, 0x1, -R0.reuse ;  /* 0x00000001c6c6e824 */ /* 0x100fe400078e0a00 */
[--C-:B------:R-:W-:Y:S01]  /*13e00*/  @!P3 IMAD.IADD R242, R242, 0x1, -R0.reuse ;  /* 0x00000001f2f2b824 */ /* 0x100fe200078e0a00 */
[----:B------:R-:W-:Y:S01]  /*13e10*/  STL [R1+0x3f0], R241 ;  /* 0x0003f0f101007387 */ /* 0x000fe20000100800 */
[----:B------:R-:W-:-:S03]  /*13e20*/  @!P5 IMAD.IADD R243, R243, 0x1, -R0 ;  /* 0x00000001f3f3d824 */ /* 0x000fc600078e0a00 */
[----:B------:R1:W-:Y:S04]  /*13e30*/  STL [R1+0x3d0], R198 ;  /* 0x0003d0c601007387 */ /* 0x0003e80000100800 */
[----:B------:R2:W-:Y:S01]  /*13e40*/  STL [R1+0x3e4], R242 ;  /* 0x0003e4f201007387 */ /* 0x0005e20000100800 */
[----:B------:R-:W-:-:S03]  /*13e50*/  @!P2 IMAD.IADD R190, R190, 0x1, -R0 ;  /* 0x00000001bebea824 */ /* 0x000fc600078e0a00 */
[----:B-1----:R-:W3:Y:S04]  /*13e60*/  LDL.LU R198, [R1+0x3b4] ;  /* 0x0003b40001c67983 */ /* 0x002ee80000300800 */
[----:B------:R-:W3:Y:S04]  /*13e70*/  LDL.LU R241, [R1+0x3b8] ;  /* 0x0003b80001f17983 */ /* 0x000ee80000300800 */
[----:B--2---:R-:W2:Y:S04]  /*13e80*/  LDL.LU R242, [R1+0x394] ;  /* 0x0003940001f27983 */ /* 0x004ea80000300800 */
[----:B------:R-:W-:Y:S04]  /*13e90*/  STL [R1+0x3d4], R243 ;  /* 0x0003d4f301007387 */ /* 0x000fe80000100800 */
[----:B------:R1:W-:Y:S04]  /*13ea0*/  STL [R1+0x3d8], R190 ;  /* 0x0003d8be01007387 */ /* 0x0003e80000100800 */
[----:B-1----:R-:W2:Y:S04]  /*13eb0*/  LDL.LU R190, [R1+0x398] ;  /* 0x0003980001be7983 */ /* 0x002ea80000300800 */
[----:B------:R-:W2:Y:S01]  /*13ec0*/  LDL.LU R243, [R1+0x39c] ;  /* 0x00039c0001f37983 */ /* 0x000ea20000300800 */
[----:B------:R-:W-:Y:S01]  /*13ed0*/  ISETP.GT.U32.AND P0, PT, R0, R199, PT ;  /* 0x000000c70000720c */ /* 0x000fe20003f04070 */
[----:B------:R-:W-:-:S12]  /*13ee0*/  IMAD.HI.U32 R252, R2, R3, RZ ;  /* 0x0000000302fc7227 */ /* 0x000fd800078e00ff */
[----:B------:R-:W-:Y:S02]  /*13ef0*/  @!P0 IMAD.IADD R199, R199, 0x1, -R0 ;  /* 0x00000001c7c78824 */ /* 0x000fe400078e0a00 */
[----:B------:R-:W-:-:S04]  /*13f00*/  IMAD.HI.U32 R2, R2, R251, RZ ;  /* 0x000000fb02027227 */ /* 0x000fc800078e00ff */
[----:B------:R-:W-:Y:S02]  /*13f10*/  IMAD.MOV R2, RZ, RZ, -R2 ;  /* 0x000000ffff027224 */ /* 0x000fe400078e0a02 */
[----:B------:R-:W-:Y:S02]  /*13f20*/  IMAD.MOV R252, RZ, RZ, -R252 ;  /* 0x000000fffffc7224 */ /* 0x000fe400078e0afc */
[C---:B------:R-:W-:Y:S01]  /*13f30*/  IMAD R2, R0.reuse, R2, R251 ;  /* 0x0000000200027224 */ /* 0x040fe200078e02fb */
[----:B------:R-:W-:Y:S01]  /*13f40*/  IABS R251, R238 ;  /* 0x000000ee00fb7213 */ /* 0x000fe20000000000 */
[C---:B------:R-:W-:Y:S01]  /*13f50*/  IMAD R3, R0.reuse, R252, R3 ;  /* 0x000000fc00037224 */ /* 0x040fe200078e0203 */
[----:B------:R-:W-:Y:S02]  /*13f60*/  IABS R191, R191 ;  /* 0x000000bf00bf7213 */ /* 0x000fe40000000000 */
[C---:B----4-:R-:W-:Y:S02]  /*13f70*/  ISETP.GT.U32.AND P0, PT, R0.reuse, R245, PT ;  /* 0x000000f50000720c */ /* 0x050fe40003f04070 */
[----:B------:R-:W-:-:S02]  /*13f80*/  ISETP.GT.U32.AND P4, PT, R0, R246, PT ;  /* 0x000000f60000720c */ /* 0x000fc40003f84070 */
[----:B------:R-:W-:-:S09]  /*13f90*/  ISETP.GT.U32.AND P1, PT, R0, R249, PT ;  /* 0x000000f90000720c */ /* 0x000fd20003f24070 */
[--C-:B------:R-:W-:Y:S02]  /*13fa0*/  @!P0 IMAD.IADD R245, R245, 0x1, -R0.reuse ;  /* 0x00000001f5f58824 */ /* 0x100fe400078e0a00 */
[----:B------:R-:W-:-:S05]  /*13fb0*/  @!P4 IMAD.IADD R246, R246, 0x1, -R0 ;  /* 0x00000001f6f6c824 */ /* 0x000fca00078e0a00 */
[C---:B------:R-:W-:Y:S02]  /*13fc0*/  ISETP.GT.U32.AND P2, PT, R0.reuse, R246, PT ;  /* 0x000000f60000720c */ /* 0x040fe40003f44070 */
[C---:B------:R-:W-:Y:S01]  /*13fd0*/  ISETP.GT.U32.AND P3, PT, R0.reuse, R192, PT ;  /* 0x000000c00000720c */ /* 0x040fe20003f64070 */
[----:B------:R-:W-:Y:S01]  /*13fe0*/  @!P1 IMAD.IADD R249, R249, 0x1, -R0 ;  /* 0x00000001f9f99824 */ /* 0x000fe200078e0a00 */
[C---:B------:R-:W-:Y:S02]  /*13ff0*/  ISETP.GT.U32.AND P1, PT, R0.reuse, R245, PT ;  /* 0x000000f50000720c */ /* 0x040fe40003f24070 */
[----:B------:R-:W-:Y:S01]  /*14000*/  ISETP.GT.U32.AND P6, PT, R0, R193, PT ;  /* 0x000000c10000720c */ /* 0x000fe20003fc4070 */
[----:B------:R-:W-:Y:S01]  /*14010*/  IMAD.HI.U32 R252, R248, R251, RZ ;  /* 0x000000fbf8fc7227 */ /* 0x000fe200078e00ff */
[C---:B------:R-:W-:Y:S02]  /*14020*/  ISETP.GT.U32.AND P5, PT, R0.reuse, R249, PT ;  /* 0x000000f90000720c */ /* 0x040fe40003fa4070 */
[----:B------:R-:W-:Y:S01]  /*14030*/  ISETP.GT.U32.AND P0, PT, R0, R194, PT ;  /* 0x000000c20000720c */ /* 0x000fe20003f04070 */
[----:B------:R-:W-:-:S04]  /*14040*/  IMAD.MOV R252, RZ, RZ, -R252 ;  /* 0x000000fffffc7224 */ /* 0x000fc800078e0afc */
[----:B------:R-:W-:Y:S01]  /*14050*/  @!P3 IMAD.IADD R192, R192, 0x1, -R0 ;  /* 0x00000001c0c0b824 */ /* 0x000fe200078e0a00 */
[----:B------:R-:W-:-:S07]  /*14060*/  ISETP.GT.U32.AND P4, PT, R0, R195, PT ;  /* 0x000000c30000720c */ /* 0x000fce0003f84070 */
[--C-:B------:R-:W-:Y:S02]  /*14070*/  @!P0 IMAD.IADD R194, R194, 0x1, -R0.reuse ;  /* 0x00000001c2c28824 */ /* 0x100fe400078e0a00 */
[----:B------:R-:W-:Y:S02]  /*14080*/  IMAD R238, R244, R252, R251 ;  /* 0x000000fcf4ee7224 */ /* 0x000fe400078e02fb */
[--C-:B------:R-:W-:Y:S02]  /*14090*/  @!P1 IMAD.IADD R245, R245, 0x1, -R0.reuse ;  /* 0x00000001f5f59824 */ /* 0x100fe400078e0a00 */
[----:B------:R-:W-:Y:S02]  /*140a0*/  IMAD.MOV.U32 R251, RZ, RZ, R191 ;  /* 0x000000fffffb7224 */ /* 0x000fe400078e00bf */
[--C-:B------:R-:W-:Y:S01]  /*140b0*/  @!P6 IMAD.IADD R193, R193, 0x1, -R0.reuse ;  /* 0x00000001c1c1e824 */ /* 0x100fe200078e0a00 */
[----:B------:R-:W4:Y:S01]  /*140c0*/  LDL.LU R191, [R1+0x3a0] ;  /* 0x0003a00001bf7983 */ /* 0x000f220000300800 */
[--C-:B------:R-:W-:Y:S01]  /*140d0*/  @!P2 IMAD.IADD R246, R246, 0x1, -R0.reuse ;  /* 0x00000001f6f6a824 */ /* 0x100fe200078e0a00 */
[C---:B------:R-:W-:Y:S01]  /*140e0*/  ISETP.GT.U32.AND P6, PT, R0.reuse, R192, PT ;  /* 0x000000c00000720c */ /* 0x040fe20003fc4070 */
[----:B------:R-:W-:Y:S01]  /*140f0*/  @!P4 IMAD.IADD R195, R195, 0x1, -R0 ;  /* 0x00000001c3c3c824 */ /* 0x000fe200078e0a00 */
[----:B------:R-:W-:-:S02]  /*14100*/  ISETP.GT.U32.AND P2, PT, R0, R194, PT ;  /* 0x000000c20000720c */ /* 0x000fc40003f44070 */
[C---:B------:R-:W-:Y:S02]  /*14110*/  ISETP.GT.U32.AND P3, PT, R0.reuse, R196, PT ;  /* 0x000000c40000720c */ /* 0x040fe40003f64070 */
[C---:B------:R-:W-:Y:S01]  /*14120*/  ISETP.GT.U32.AND P0, PT, R0.reuse, R197, PT ;  /* 0x000000c50000720c */ /* 0x040fe20003f04070 */
[----:B------:R1:W-:Y:S01]  /*14130*/  STL [R1+0x3dc], R245 ;  /* 0x0003dcf501007387 */ /* 0x0003e20000100800 */
[--C-:B------:R-:W-:Y:S01]  /*14140*/  @!P5 IMAD.IADD R249, R249, 0x1, -R0.reuse ;  /* 0x00000001f9f9d824 */ /* 0x100fe200078e0a00 */
[C---:B------:R-:W-:Y:S02]  /*14150*/  ISETP.GT.U32.AND P1, PT, R0.reuse, R193, PT ;  /* 0x000000c10000720c */ /* 0x040fe40003f24070 */
[----:B------:R-:W-:Y:S01]  /*14160*/  ISETP.GT.U32.AND P5, PT, R0, R195, PT ;  /* 0x000000c30000720c */ /* 0x000fe20003fa4070 */
[----:B-1----:R-:W4:Y:S05]  /*14170*/  LDL.LU R245, [R1+0x3a4] ;  /* 0x0003a40001f57983 */ /* 0x002f2a0000300800 */
[--C-:B------:R-:W-:Y:S01]  /*14180*/  @!P3 IMAD.IADD R196, R196, 0x1, -R0.reuse ;  /* 0x00000001c4c4b824 */ /* 0x100fe200078e0a00 */
[----:B------:R1:W-:Y:S01]  /*14190*/  STL [R1+0x3bc], R246 ;  /* 0x0003bcf601007387 */ /* 0x0003e20000100800 */
[----:B------:R-:W-:-:S02]  /*141a0*/  @!P6 IMAD.IADD R192, R192, 0x1, -R0 ;  /* 0x00000001c0c0e824 */ /* 0x000fc400078e0a00 */
[--C-:B------:R-:W-:Y:S01]  /*141b0*/  @!P2 IMAD.IADD R194, R194, 0x1, -R0.reuse ;  /* 0x00000001c2c2a824 */ /* 0x100fe200078e0a00 */
[C---:B------:R-:W-:Y:S01]  /*141c0*/  ISETP.GT.U32.AND P6, PT, R0.reuse, R196, PT ;  /* 0x000000c40000720c */ /* 0x040fe20003fc4070 */
[--C-:B------:R-:W-:Y:S01]  /*141d0*/  @!P0 IMAD.IADD R197, R197, 0x1, -R0.reuse ;  /* 0x00000001c5c58824 */ /* 0x100fe200078e0a00 */
[----:B-1----:R-:W4:Y:S01]  /*141e0*/  LDL.LU R246, [R1+0x380] ;  /* 0x0003800001f67983 */ /* 0x002f220000300800 */
[--C-:B------:R-:W-:Y:S02]  /*141f0*/  @!P1 IMAD.IADD R193, R193, 0x1, -R0.reuse ;  /* 0x00000001c1c19824 */ /* 0x100fe400078e0a00 */
[----:B------:R-:W-:Y:S01]  /*14200*/  @!P5 IMAD.IADD R195, R195, 0x1, -R0 ;  /* 0x00000001c3c3d824 */ /* 0x000fe200078e0a00 */
[----:B------:R1:W-:Y:S01]  /*14210*/  STL [R1+0x3c0], R249 ;  /* 0x0003c0f901007387 */ /* 0x0003e20000100800 */
[----:B------:R-:W-:-:S03]  /*14220*/  ISETP.GT.U32.AND P1, PT, R0, R197, PT ;  /* 0x000000c50000720c */ /* 0x000fc60003f24070 */
[----:B------:R1:W-:Y:S04]  /*14230*/  STL [R1+0x3c4], R192 ;  /* 0x0003c4c001007387 */ /* 0x0003e80000100800 */
[----:B-1----:R-:W4:Y:S04]  /*14240*/  LDL.LU R249, [R1+0x384] ;  /* 0x0003840001f97983 */ /* 0x002f280000300800 */
[----:B------:R1:W-:Y:S04]  /*14250*/  STL [R1+0x3c8], R193 ;  /* 0x0003c8c101007387 */ /* 0x0003e80000100800 */
[----:B------:R1:W-:Y:S04]  /*14260*/  STL [R1+0x3cc], R194 ;  /* 0x0003ccc201007387 */ /* 0x0003e80000100800 */
[----:B------:R-:W4:Y:S01]  /*14270*/  LDL.LU R192, [R1+0x388] ;  /* 0x0003880001c07983 */ /* 0x000f220000300800 */
[----:B------:R-:W-:-:S03]  /*14280*/  @!P6 IMAD.IADD R196, R196, 0x1, -R0 ;  /* 0x00000001c4c4e824 */ /* 0x000fc600078e0a00 */
[----:B------:R1:W-:Y:S04]  /*14290*/  STL [R1+0x3a8], R195 ;  /* 0x0003a8c301007387 */ /* 0x0003e80000100800 */
[----:B-1----:R-:W4:Y:S01]  /*142a0*/  LDL.LU R193, [R1+0x38c] ;  /* 0x00038c0001c17983 */ /* 0x002f220000300800 */
[----:B------:R-:W-:-:S03]  /*142b0*/  @!P1 IMAD.IADD R197, R197, 0x1, -R0 ;  /* 0x00000001c5c59824 */ /* 0x000fc600078e0a00 */
[----:B------:R-:W4:Y:S04]  /*142c0*/  LDL.LU R194, [R1+0x390] ;  /* 0x0003900001c27983 */ /* 0x000f280000300800 */
[----:B------:R1:W-:Y:S04]  /*142d0*/  STL [R1+0x3ac], R196 ;  /* 0x0003acc401007387 */ /* 0x0003e80000100800 */
[----:B------:R-:W4:Y:S01]  /*142e0*/  LDL.LU R195, [R1+0x36c] ;  /* 0x00036c0001c37983 */ /* 0x000f220000300800 */
[----:B------:R-:W-:-:S03]  /*142f0*/  VIADD R239, R247, 0x60 ;  /* 0x00000060f7ef7836 */ /* 0x000fc60000000000 */
[----:B-1----:R-:W4:Y:S04]  /*14300*/  LDL.LU R196, [R1+0x370] ;  /* 0x0003700001c47983 */ /* 0x002f280000300800 */
[----:B------:R1:W-:Y:S04]  /*14310*/  STL [R1+0x3b0], R197 ;  /* 0x0003b0c501007387 */ /* 0x0003e80000100800 */
[----:B-1----:R-:W4:Y:S01]  /*14320*/  LDL.LU R197, [R1+0x374] ;  /* 0x0003740001c57983 */ /* 0x002f220000300800 */
[C---:B---3--:R-:W-:Y:S02]  /*14330*/  ISETP.GT.U32.AND P4, PT, R0.reuse, R198, PT ;  /* 0x000000c60000720c */ /* 0x048fe40003f84070 */
[----:B------:R-:W-:-:S02]  /*14340*/  ISETP.GT.U32.AND P3, PT, R0, R241, PT ;  /* 0x000000f10000720c */ /* 0x000fc40003f64070 */
[----:B--2---:R-:W-:-:S09]  /*14350*/  ISETP.GT.U32.AND P0, PT, R0, R242, PT ;  /* 0x000000f20000720c */ /* 0x004fd20003f04070 */
[--C-:B------:R-:W-:Y:S01]  /*14360*/  @!P4 IMAD.IADD R198, R198, 0x1, -R0.reuse ;  /* 0x00000001c6c6c824 */ /* 0x100fe200078e0a00 */
[C---:B------:R-:W-:Y:S02]  /*14370*/  ISETP.GT.U32.AND P2, PT, R0.reuse, R190, PT ;  /* 0x000000be0000720c */ /* 0x040fe40003f44070 */
[C---:B------:R-:W-:Y:S01]  /*14380*/  ISETP.GT.U32.AND P5, PT, R0.reuse, R243, PT ;  /* 0x000000f30000720c */ /* 0x040fe20003fa4070 */
[--C-:B------:R-:W-:Y:S01]  /*14390*/  @!P3 IMAD.IADD R241, R241, 0x1, -R0.reuse ;  /* 0x00000001f1f1b824 */ /* 0x100fe200078e0a00 */
[----:B------:R-:W-:Y:S01]  /*143a0*/  ISETP.GT.U32.AND P6, PT, R0, R198, PT ;  /* 0x000000c60000720c */ /* 0x000fe20003fc4070 */
[----:B------:R-:W-:-:S08]  /*143b0*/  @!P0 IMAD.IADD R242, R242, 0x1, -R0 ;  /* 0x00000001f2f28824 */ /* 0x000fd000078e0a00 */
[--C-:B------:R-:W-:Y:S01]  /*143c0*/  @!P2 IMAD.IADD R190, R190, 0x1, -R0.reuse ;  /* 0x00000001bebea824 */ /* 0x100fe200078e0a00 */
[----:B------:R-:W-:Y:S01]  /*143d0*/  ISETP.GT.U32.AND P2, PT, R0, R241, PT ;  /* 0x000000f10000720c */ /* 0x000fe20003f44070 */
[----:B------:R-:W-:-:S03]  /*143e0*/  @!P5 IMAD.IADD R243, R243, 0x1, -R0 ;  /* 0x00000001f3f3d824 */ /* 0x000fc600078e0a00 */
[C---:B------:R-:W-:Y:S02]  /*143f0*/  ISETP.GT.U32.AND P5, PT, R0.reuse, R190, PT ;  /* 0x000000be0000720c */ /* 0x040fe40003fa4070 */
[----:B------:R-:W-:Y:S01]  /*14400*/  ISETP.GT.U32.AND P1, PT, R0, R242, PT ;  /* 0x000000f20000720c */ /* 0x000fe20003f24070 */
[--C-:B------:R-:W-:Y:S01]  /*14410*/  @!P6 IMAD.IADD R198, R198, 0x1, -R0.reuse ;  /* 0x00000001c6c6e824 */ /* 0x100fe200078e0a00 */
[----:B------:R-:W-:Y:S05]  /*14420*/  STL [R1+0x2bb0], R239 ;  /* 0x002bb0ef01007387 */ /* 0x000fea0000100800 */
[--C-:B------:R-:W-:Y:S01]  /*14430*/  @!P2 IMAD.IADD R241, R241, 0x1, -R0.reuse ;  /* 0x00000001f1f1a824 */ /* 0x100fe200078e0a00 */
[----:B------:R1:W-:Y:S03]  /*14440*/  STL [R1+0x3b4], R198 ;  /* 0x0003b4c601007387 */ /* 0x0003e60000100800 */
[----:B------:R-:W-:-:S02]  /*14450*/  @!P5 IMAD.IADD R190, R190, 0x1, -R0 ;  /* 0x00000001bebed824 */ /* 0x000fc400078e0a00 */
[----:B------:R-:W-:Y:S01]  /*14460*/  @!P1 IMAD.IADD R242, R242, 0x1, -R0 ;  /* 0x00000001f2f29824 */ /* 0x000fe200078e0a00 */
[----:B-1----:R-:W2:Y:S04]  /*14470*/  LDL.LU R198, [R1+0x378] ;  /* 0x0003780001c67983 */ /* 0x002ea80000300800 */
[----:B------:R-:W-:Y:S04]  /*14480*/  STL [R1+0x3b8], R241 ;  /* 0x0003b8f101007387 */ /* 0x000fe80000100800 */
[----:B------:R1:W-:Y:S04]  /*14490*/  STL [R1+0x398], R190 ;  /* 0x000398be01007387 */ /* 0x0003e80000100800 */
[----:B------:R-:W-:Y:S04]  /*144a0*/  STL [R1+0x394], R242 ;  /* 0x000394f201007387 */ /* 0x000fe80000100800 */
[----:B-1----:R-:W3:Y:S01]  /*144b0*/  LDL.LU R190, [R1+0x37c] ;  /* 0x00037c0001be7983 */ /* 0x002ee20000300800 */
[----:B------:R-:W-:-:S04]  /*144c0*/  IMAD.HI.U32 R252, R248, R251, RZ ;  /* 0x000000fbf8fc7227 */ /* 0x000fc800078e00ff */
[----:B------:R-:W-:-:S04]  /*144d0*/  IMAD.MOV R252, RZ, RZ, -R252 ;  /* 0x000000fffffc7224 */ /* 0x000fc800078e0afc */
[----:B------:R-:W-:Y:S01]  /*144e0*/  IMAD R240, R244, R252, R251 ;  /* 0x000000fcf4f07224 */ /* 0x000fe200078e02fb */
[----:B------:R-:W-:-:S05]  /*144f0*/  IABS R251, R239 ;  /* 0x000000ef00fb7213 */ /* 0x000fca0000000000 */
[----:B------:R-:W-:Y:S01]  /*14500*/  IMAD.HI.U32 R252, R248, R251, RZ ;  /* 0x000000fbf8fc7227 */ /* 0x000fe200078e00ff */
[C---:B----4-:R-:W-:Y:S02]  /*14510*/  ISETP.GT.U32.AND P4, PT, R0.reuse, R191, PT ;  /* 0x000000bf0000720c */ /* 0x050fe40003f84070 */
[----:B------:R-:W-:-:S11]  /*14520*/  ISETP.GT.U32.AND P3, PT, R0, R245, PT ;  /* 0x000000f50000720c */ /* 0x000fd60003f64070 */
[--C-:B------:R-:W-:Y:S01]  /*14530*/  @!P4 IMAD.IADD R191, R191, 0x1, -R0.reuse ;  /* 0x00000001bfbfc824 */ /* 0x100fe200078e0a00 */
[C---:B------:R-:W-:Y:S02]  /*14540*/  ISETP.GT.U32.AND P4, PT, R0.reuse, R243, PT ;  /* 0x000000f30000720c */ /* 0x040fe40003f84070 */
[C---:B------:R-:W-:Y:S01]  /*14550*/  ISETP.GT.U32.AND P0, PT, R0.reuse, R246, PT ;  /* 0x000000f60000720c */ /* 0x040fe20003f04070 */
[----:B------:R-:W-:Y:S01]  /*14560*/  @!P3 IMAD.IADD R245, R245, 0x1, -R0 ;  /* 0x00000001f5f5b824 */ /* 0x000fe200078e0a00 */
[C---:B------:R-:W-:Y:S02]  /*14570*/  ISETP.GT.U32.AND P3, PT, R0.reuse, R191, PT ;  /* 0x000000bf0000720c */ /* 0x040fe40003f64070 */
[----:B------:R-:W-:-:S09]  /*14580*/  ISETP.GT.U32.AND P6, PT, R0, R249, PT ;  /* 0x000000f90000720c */ /* 0x000fd20003fc4070 */
[--C-:B------:R-:W-:Y:S01]  /*14590*/  @!P0 IMAD.IADD R246, R246, 0x1, -R0.reuse ;  /* 0x00000001f6f68824 */ /* 0x100fe200078e0a00 */
[C---:B------:R-:W-:Y:S01]  /*145a0*/  ISETP.GT.U32.AND P0, PT, R0.reuse, R245, PT ;  /* 0x000000f50000720c */ /* 0x040fe20003f04070 */
[--C-:B------:R-:W-:Y:S01]  /*145b0*/  @!P3 IMAD.IADD R191, R191, 0x1, -R0.reuse ;  /* 0x00000001bfbfb824 */ /* 0x100fe200078e0a00 */
[C---:B------:R-:W-:Y:S01]  /*145c0*/  ISETP.GT.U32.AND P1, PT, R0.reuse, R192, PT ;  /* 0x000000c00000720c */ /* 0x040fe20003f24070 */
[--C-:B------:R-:W-:Y:S01]  /*145d0*/  @!P6 IMAD.IADD R249, R249, 0x1, -R0.reuse ;  /* 0x00000001f9f9e824 */ /* 0x100fe200078e0a00 */
[C---:B------:R-:W-:Y:S01]  /*145e0*/  ISETP.GT.U32.AND P5, PT, R0.reuse, R246, PT ;  /* 0x000000f60000720c */ /* 0x040fe20003fa4070 */
[----:B------:R-:W-:Y:S01]  /*145f0*/  @!P4 IMAD.IADD R243, R243, 0x1, -R0 ;  /* 0x00000001f3f3c824 */ /* 0x000fe200078e0a00 */
[C---:B------:R-:W-:Y:S01]  /*14600*/  ISETP.GT.U32.AND P2, PT, R0.reuse, R193, PT ;  /* 0x000000c10000720c */ /* 0x040fe20003f44070 */
[----:B------:R1:W-:Y:S01]  /*14610*/  STL [R1+0x3a0], R191 ;  /* 0x0003a0bf01007387 */ /* 0x0003e20000100800 */
[----:B------:R-:W-:-:S03]  /*14620*/  ISETP.GT.U32.AND P4, PT, R0, R194, PT ;  /* 0x000000c20000720c */ /* 0x000fc60003f84070 */
[----:B------:R4:W-:Y:S01]  /*14630*/  STL [R1+0x39c], R243 ;  /* 0x00039cf301007387 */ /* 0x0009e20000100800 */
[----:B------:R-:W-:Y:S01]  /*14640*/  ISETP.GT.U32.AND P3, PT, R0, R249, PT ;  /* 0x000000f90000720c */ /* 0x000fe20003f64070 */
[--C-:B------:R-:W-:Y:S02]  /*14650*/  @!P0 IMAD.IADD R245, R245, 0x1, -R0.reuse ;  /* 0x00000001f5f58824 */ /* 0x100fe400078e0a00 */
[--C-:B------:R-:W-:Y:S01]  /*14660*/  @!P1 IMAD.IADD R192, R192, 0x1, -R0.reuse ;  /* 0x00000001c0c09824 */ /* 0x100fe200078e0a00 */
[----:B-1----:R-:W3:Y:S01]  /*14670*/  LDL.LU R191, [R1+0x358] ;  /* 0x0003580001bf7983 */ /* 0x002ee20000300800 */
[C---:B------:R-:W-:Y:S02]  /*14680*/  ISETP.GT.U32.AND P6, PT, R0.reuse, R195, PT ;  /* 0x000000c30000720c */ /* 0x040fe40003fc4070 */
[----:B------:R-:W-:Y:S01]  /*14690*/  @!P2 IMAD.IADD R193, R193, 0x1, -R0 ;  /* 0x00000001c1c1a824 */ /* 0x000fe200078e0a00 */
[----:B------:R-:W3:Y:S01]  /*146a0*/  LDL.LU R239, [R1+0x35c] ;  /* 0x00035c0001ef7983 */ /* 0x000ee20000300800 */
[----:B------:R-:W-:-:S03]  /*146b0*/  ISETP.GT.U32.AND P0, PT, R0, R196, PT ;  /* 0x000000c40000720c */ /* 0x000fc60003f04070 */
[----:B------:R-:W3:Y:S01]  /*146c0*/  LDL.LU R241, [R1+0x360] ;  /* 0x0003600001f17983 */ /* 0x000ee20000300800 */
[----:B------:R-:W-:Y:S01]  /*146d0*/  ISETP.GT.U32.AND P2, PT, R0, R192, PT ;  /* 0x000000c00000720c */ /* 0x000fe20003f44070 */
[--C-:B------:R-:W-:Y:S02]  /*146e0*/  @!P5 IMAD.IADD R246, R246, 0x1, -R0.reuse ;  /* 0x00000001f6f6d824 */ /* 0x100fe400078e0a00 */
[--C-:B------:R-:W-:Y:S01]  /*146f0*/  @!P4 IMAD.IADD R194, R194, 0x1, -R0.reuse ;  /* 0x00000001c2c2c824 */ /* 0x100fe200078e0a00 */
[C---:B------:R-:W-:Y:S01]  /*14700*/  ISETP.GT.U32.AND P1, PT, R0.reuse, R197, PT ;  /* 0x000000c50000720c */ /* 0x040fe20003f24070 */
[----:B------:R1:W-:Y:S01]  /*14710*/  STL [R1+0x3a4], R245 ;  /* 0x0003a4f501007387 */ /* 0x0003e20000100800 */
[----:B------:R-:W-:Y:S01]  /*14720*/  ISETP.GT.U32.AND P4, PT, R0, R193, PT ;  /* 0x000000c10000720c */ /* 0x000fe20003f84070 */
[--C-:B------:R-:W-:Y:S02]  /*14730*/  @!P6 IMAD.IADD R195, R195, 0x1, -R0.reuse ;  /* 0x00000001c3c3e824 */ /* 0x100fe400078e0a00 */
[----:B----4-:R-:W4:Y:S01]  /*14740*/  LDL.LU R243, [R1+0x364] ;  /* 0x0003640001f37983 */ /* 0x010f220000300800 */
[----:B------:R-:W-:-:S03]  /*14750*/  @!P3 IMAD.IADD R249, R249, 0x1, -R0 ;  /* 0x00000001f9f9b824 */ /* 0x000fc600078e0a00 */
[----:B------:R1:W-:Y:S01]  /*14760*/  STL [R1+0x380], R246 ;  /* 0x000380f601007387 */ /* 0x0003e20000100800 */
[--C-:B------:R-:W-:Y:S01]  /*14770*/  @!P0 IMAD.IADD R196, R196, 0x1, -R0.reuse ;  /* 0x00000001c4c48824 */ /* 0x100fe200078e0a00 */
[C---:B------:R-:W-:Y:S02]  /*14780*/  ISETP.GT.U32.AND P6, PT, R0.reuse, R194, PT ;  /* 0x000000c20000720c */ /* 0x040fe40003fc4070 */
[----:B-1----:R-:W4:Y:S01]  /*14790*/  LDL.LU R245, [R1+0x368] ;  /* 0x0003680001f57983 */ /* 0x002f220000300800 */
[--C-:B------:R-:W-:Y:S01]  /*147a0*/  @!P1 IMAD.IADD R197, R197, 0x1, -R0.reuse ;  /* 0x00000001c5c59824 */ /* 0x100fe200078e0a00 */
[----:B------:R-:W-:Y:S01]  /*147b0*/  ISETP.GT.U32.AND P3, PT, R0, R195, PT ;  /* 0x000000c30000720c */ /* 0x000fe20003f64070 */
[----:B------:R-:W-:Y:S01]  /*147c0*/  @!P2 IMAD.IADD R192, R192, 0x1, -R0 ;  /* 0x00000001c0c0a824 */ /* 0x000fe200078e0a00 */
[----:B------:R-:W4:Y:S02]  /*147d0*/  LDL.LU R246, [R1+0x344] ;  /* 0x0003440001f67983 */ /* 0x000f240000300800 */
[----:B------:R-:W-:-:S02]  /*147e0*/  ISETP.GT.U32.AND P2, PT, R0, R197, PT ;  /* 0x000000c50000720c */ /* 0x000fc40003f44070 */
[----:B------:R1:W-:Y:S01]  /*147f0*/  STL [R1+0x384], R249 ;  /* 0x000384f901007387 */ /* 0x0003e20000100800 */
[----:B------:R-:W-:Y:S01]  /*14800*/  ISETP.GT.U32.AND P1, PT, R0, R196, PT ;  /* 0x000000c40000720c */ /* 0x000fe20003f24070 */
[--C-:B------:R-:W-:Y:S02]  /*14810*/  @!P4 IMAD.IADD R193, R193, 0x1, -R0.reuse ;  /* 0x00000001c1c1c824 */ /* 0x100fe400078e0a00 */
[----:B-1----:R-:W4:Y:S01]  /*14820*/  LDL.LU R249, [R1+0x348] ;  /* 0x0003480001f97983 */ /* 0x002f220000300800 */
[----:B------:R-:W-:-:S03]  /*14830*/  @!P6 IMAD.IADD R194, R194, 0x1, -R0 ;  /* 0x00000001c2c2e824 */ /* 0x000fc600078e0a00 */
[----:B------:R1:W-:Y:S01]  /*14840*/  STL [R1+0x388], R192 ;  /* 0x000388c001007387 */ /* 0x0003e20000100800 */
[----:B------:R-:W-:-:S03]  /*14850*/  @!P3 IMAD.IADD R195, R195, 0x1, -R0 ;  /* 0x00000001c3c3b824 */ /* 0x000fc600078e0a00 */
[----:B------:R1:W-:Y:S01]  /*14860*/  STL [R1+0x38c], R193 ;  /* 0x00038cc101007387 */ /* 0x0003e20000100800 */
[----:B------:R-:W-:-:S03]  /*14870*/  @!P2 IMAD.IADD R197, R197, 0x1, -R0 ;  /* 0x00000001c5c5a824 */ /* 0x000fc600078e0a00 */
[----:B-1----:R-:W4:Y:S01]  /*14880*/  LDL.LU R192, [R1+0x34c] ;  /* 0x00034c0001c07983 */ /* 0x002f220000300800 */
[----:B------:R-:W-:-:S03]  /*14890*/  @!P1 IMAD.IADD R196, R196, 0x1, -R0 ;  /* 0x00000001c4c49824 */ /* 0x000fc600078e0a00 */
[----:B------:R1:W-:Y:S04]  /*148a0*/  STL [R1+0x390], R194 ;  /* 0x000390c201007387 */ /* 0x0003e80000100800 */
[----:B------:R1:W-:Y:S04]  /*148b0*/  STL [R1+0x36c], R195 ;  /* 0x00036cc301007387 */ /* 0x0003e80000100800 */
[----:B------:R-:W4:Y:S01]  /*148c0*/  LDL.LU R193, [R1+0x350] ;  /* 0x0003500001c17983 */ /* 0x000f220000300800 */
[C---:B--2---:R-:W-:Y:S02]  /*148d0*/  ISETP.GT.U32.AND P5, PT, R0.reuse, R198, PT ;  /* 0x000000c60000720c */ /* 0x044fe40003fa4070 */
[----:B---3--:R-:W-:-:S11]  /*148e0*/  ISETP.GT.U32.AND P0, PT, R0, R190, PT ;  /* 0x000000be0000720c */ /* 0x008fd60003f04070 */
[----:B------:R-:W-:-:S05]  /*148f0*/  @!P5 IMAD.IADD R198, R198, 0x1, -R0 ;  /* 0x00000001c6c6d824 */ /* 0x000fca00078e0a00 */
[----:B------:R-:W-:Y:S01]  /*14900*/  ISETP.GT.U32.AND P3, PT, R0, R198, PT ;  /* 0x000000c60000720c */ /* 0x000fe20003f64070 */
[----:B------:R-:W-:-:S05]  /*14910*/  @!P0 IMAD.IADD R190, R190, 0x1, -R0 ;  /* 0x00000001bebe8824 */ /* 0x000fca00078e0a00 */
[----:B------:R-:W-:Y:S01]  /*14920*/  ISETP.GT.U32.AND P2, PT, R0, R190, PT ;  /* 0x000000be0000720c */ /* 0x000fe20003f44070 */
[----:B------:R2:W-:Y:S04]  /*14930*/  STL [R1+0x370], R196 ;  /* 0x000370c401007387 */ /* 0x0005e80000100800 */
[----:B-1----:R-:W3:Y:S02]  /*14940*/  LDL.LU R194, [R1+0x354] ;  /* 0x0003540001c27983 */ /* 0x002ee40000300800 */
[----:B------:R-:W-:Y:S02]  /*14950*/  @!P3 IMAD.IADD R198, R198, 0x1, -R0 ;  /* 0x00000001c6c6b824 */ /* 0x000fe400078e0a00 */
[----:B------:R-:W3:Y:S01]  /*14960*/  LDL.LU R195, [R1+0x330] ;  /* 0x0003300001c37983 */ /* 0x000ee20000300800 */
[----:B------:R-:W-:-:S03]  /*14970*/  IMAD.MOV R252, RZ, RZ, -R252 ;  /* 0x000000fffffc7224 */ /* 0x000fc600078e0afc */
[----:B------:R1:W-:Y:S01]  /*14980*/  STL [R1+0x374], R197 ;  /* 0x000374c501007387 */ /* 0x0003e20000100800 */
[----:B------:R-:W-:-:S03]  /*14990*/  @!P2 IMAD.IADD R190, R190, 0x1, -R0 ;  /* 0x00000001bebea824 */ /* 0x000fc600078e0a00 */
[----:B--2---:R-:W2:Y:S01]  /*149a0*/  LDL.LU R196, [R1+0x334] ;  /* 0x0003340001c47983 */ /* 0x004ea20000300800 */
[----:B------:R-:W-:-:S03]  /*149b0*/  IMAD R242, R244, R252, R251 ;  /* 0x000000fcf4f27224 */ /* 0x000fc600078e02fb */
[----:B-1----:R-:W2:Y:S04]  /*149c0*/  LDL.LU R197, [R1+0x338] ;  /* 0x0003380001c57983 */ /* 0x002ea80000300800 */
[----:B------:R1:W-:Y:S04]  /*149d0*/  STL [R1+0x378], R198 ;  /* 0x000378c601007387 */ /* 0x0003e80000100800 */
[----:B-1----:R-:W2:Y:S04]  /*149e0*/  LDL.LU R198, [R1+0x33c] ;  /* 0x00033c0001c67983 */ /* 0x002ea80000300800 */
[----:B------:R1:W-:Y:S04]  /*149f0*/  STL [R1+0x37c], R190 ;  /* 0x00037cbe01007387 */ /* 0x0003e80000100800 */
[----:B-1----:R-:W2:Y:S04]  /*14a00*/  LDL.LU R190, [R1+0x7c88] ;  /* 0x007c880001be7983 */ /* 0x002ea80000300800 */
[----:B------:R-:W2:Y:S04]  /*14a10*/  LDL.LU R252, [R1+0x340] ;  /* 0x0003400001fc7983 */ /* 0x000ea80000300800 */
[----:B------:R-:W2:Y:S01]  /*14a20*/  LDL.LU R251, [R1+0x31c] ;  /* 0x00031c0001fb7983 */ /* 0x000ea20000300800 */
[----:B------:R-:W-:-:S02]  /*14a30*/  ISETP.GT.U32.AND P4, PT, R0, R191, PT ;  /* 0x000000bf0000720c */ /* 0x000fc40003f84070 */
[C---:B------:R-:W-:Y:S02]  /*14a40*/  ISETP.GT.U32.AND P5, PT, R0.reuse, R239, PT ;  /* 0x000000ef0000720c */ /* 0x040fe40003fa4070 */
[----:B------:R-:W-:-:S09]  /*14a50*/  ISETP.GT.U32.AND P6, PT, R0, R241, PT ;  /* 0x000000f10000720c */ /* 0x000fd20003fc4070 */
[--C-:B------:R-:W-:Y:S02]  /*14a60*/  @!P4 IMAD.IADD R191, R191, 0x1, -R0.reuse ;  /* 0x00000001bfbfc824 */ /* 0x100fe400078e0a00 */
[--C-:B------:R-:W-:Y:S01]  /*14a70*/  @!P5 IMAD.IADD R239, R239, 0x1, -R0.reuse ;  /* 0x00000001efefd824 */ /* 0x100fe200078e0a00 */
[C---:B----4-:R-:W-:Y:S01]  /*14a80*/  ISETP.GT.U32.AND P0, PT, R0.reuse, R243, PT ;  /* 0x000000f30000720c */ /* 0x050fe20003f04070 */
[----:B------:R-:W-:Y:S01]  /*14a90*/  @!P6 IMAD.IADD R241, R241, 0x1, -R0 ;  /* 0x00000001f1f1e824 */ /* 0x000fe200078e0a00 */
[C---:B------:R-:W-:Y:S02]  /*14aa0*/  ISETP.GT.U32.AND P1, PT, R0.reuse, R245, PT ;  /* 0x000000f50000720c */ /* 0x040fe40003f24070 */
[C---:B------:R-:W-:Y:S02]  /*14ab0*/  ISETP.GT.U32.AND P4, PT, R0.reuse, R246, PT ;  /* 0x000000f60000720c */ /* 0x040fe40003f84070 */
[----:B------:R-:W-:-:S07]  /*14ac0*/  ISETP.GT.U32.AND P3, PT, R0, R239, PT ;  /* 0x000000ef0000720c */ /* 0x000fce0003f64070 */
[--C-:B------:R-:W-:Y:S01]  /*14ad0*/  @!P0 IMAD.IADD R243, R243, 0x1, -R0.reuse ;  /* 0x00000001f3f38824 */ /* 0x100fe200078e0a00 */
[C---:B------:R-:W-:Y:S01]  /*14ae0*/  ISETP.GT.U32.AND P0, PT, R0.reuse, R241, PT ;  /* 0x000000f10000720c */ /* 0x040fe20003f04070 */
[--C-:B------:R-:W-:Y:S01]  /*14af0*/  @!P1 IMAD.IADD R245, R245, 0x1, -R0.reuse ;  /* 0x00000001f5f59824 */ /* 0x100fe200078e0a00 */
[----:B------:R-:W-:Y:S01]  /*14b00*/  ISETP.GT.U32.AND P5, PT, R0, R249, PT ;  /* 0x000000f90000720c */ /* 0x000fe20003fa4070 */
[--C-:B------:R-:W-:Y:S01]  /*14b10*/  @!P4 IMAD.IADD R246, R246, 0x1, -R0.reuse ;  /* 0x00000001f6f6c824 */ /* 0x100fe200078e0a00 */
[C---:B------:R-:W-:Y:S02]  /*14b20*/  ISETP.GT.U32.AND P6, PT, R0.reuse, R191, PT ;  /* 0x000000bf0000720c */ /* 0x040fe40003fc4070 */
[C---:B------:R-:W-:Y:S02]  /*14b30*/  ISETP.GT.U32.AND P1, PT, R0.reuse, R243, PT ;  /* 0x000000f30000720c */ /* 0x040fe40003f24070 */
[C---:B------:R-:W-:Y:S01]  /*14b40*/  ISETP.GT.U32.AND P4, PT, R0.reuse, R245, PT ;  /* 0x000000f50000720c */ /* 0x040fe20003f84070 */
[----:B------:R-:W-:Y:S01]  /*14b50*/  @!P3 IMAD.IADD R239, R239, 0x1, -R0 ;  /* 0x00000001efefb824 */ /* 0x000fe200078e0a00 */
[----:B------:R-:W-:-:S05]  /*14b60*/  ISETP.GT.U32.AND P2, PT, R0, R192, PT ;  /* 0x000000c00000720c */ /* 0x000fca0003f44070 */
[--C-:B------:R-:W-:Y:S01]  /*14b70*/  @!P5 IMAD.IADD R249, R249, 0x1, -R0.reuse ;  /* 0x00000001f9f9d824 */ /* 0x100fe200078e0a00 */
[C---:B------:R-:W-:Y:S01]  /*14b80*/  ISETP.GT.U32.AND P5, PT, R0.reuse, R246, PT ;  /* 0x000000f60000720c */ /* 0x040fe20003fa4070 */
[--C-:B------:R-:W-:Y:S02]  /*14b90*/  @!P0 IMAD.IADD R241, R241, 0x1, -R0.reuse ;  /* 0x00000001f1f18824 */ /* 0x100fe400078e0a00 */
[----:B------:R-:W-:Y:S01]  /*14ba0*/  @!P6 IMAD.IADD R191, R191, 0x1, -R0 ;  /* 0x00000001bfbfe824 */ /* 0x000fe200078e0a00 */
[----:B------:R-:W-:-:S03]  /*14bb0*/  ISETP.GT.U32.AND P3, PT, R0, R193, PT ;  /* 0x000000c10000720c */ /* 0x000fc60003f64070 */
[--C-:B------:R-:W-:Y:S01]  /*14bc0*/  @!P2 IMAD.IADD R192, R192, 0x1, -R0.reuse ;  /* 0x00000001c0c0a824 */ /* 0x100fe200078e0a00 */
[C---:B------:R-:W-:Y:S01]  /*14bd0*/  ISETP.GT.U32.AND P6, PT, R0.reuse, R249, PT ;  /* 0x000000f90000720c */ /* 0x040fe20003fc4070 */
[--C-:B------:R-:W-:Y:S02]  /*14be0*/  @!P1 IMAD.IADD R243, R243, 0x1, -R0.reuse ;  /* 0x00000001f3f39824 */ /* 0x100fe400078e0a00 */
[--C-:B------:R-:W-:Y:S01]  /*14bf0*/  @!P4 IMAD.IADD R245, R245, 0x1, -R0.reuse ;  /* 0x00000001f5f5c824 */ /* 0x100fe200078e0a00 */
[----:B------:R-:W-:Y:S01]  /*14c00*/  ISETP.GT.U32.AND P2, PT, R0, R192, PT ;  /* 0x000000c00000720c */ /* 0x000fe20003f44070 */
[----:B------:R-:W-:-:S04]  /*14c10*/  @!P5 IMAD.IADD R246, R246, 0x1, -R0 ;  /* 0x00000001f6f6d824 */ /* 0x000fc800078e0a00 */
[----:B------:R-:W-:-:S04]  /*14c20*/  @!P3 IMAD.IADD R193, R193, 0x1, -R0 ;  /* 0x00000001c1c1b824 */ /* 0x000fc800078e0a00 */
[--C-:B------:R-:W-:Y:S01]  /*14c30*/  @!P6 IMAD.IADD R249, R249, 0x1, -R0.reuse ;  /* 0x00000001f9f9e824 */ /* 0x100fe200078e0a00 */
[----:B------:R1:W-:Y:S01]  /*14c40*/  STL [R1+0x358], R191 ;  /* 0x000358bf01007387 */ /* 0x0003e20000100800 */
[----:B------:R-:W-:Y:S02]  /*14c50*/  ISETP.GT.U32.AND P6, PT, R0, R193, PT ;  /* 0x000000c10000720c */ /* 0x000fe40003fc4070 */
[----:B------:R-:W-:Y:S01]  /*14c60*/  @!P2 IMAD.IADD R192, R192, 0x1, -R0 ;  /* 0x00000001c0c0a824 */ /* 0x000fe200078e0a00 */
[----:B-1----:R-:W4:Y:S04]  /*14c70*/  LDL.LU R191, [R1+0x7c84] ;  /* 0x007c840001bf7983 */ /* 0x002f280000300800 */
[----:B------:R1:W-:Y:S04]  /*14c80*/  STL [R1+0x35c], R239 ;  /* 0x00035cef01007387 */ /* 0x0003e80000100800 */
[----:B------:R2:W-:Y:S04]  /*14c90*/  STL [R1+0x360], R241 ;  /* 0x000360f101007387 */ /* 0x0005e80000100800 */
[----:B-1----:R-:W4:Y:S01]  /*14ca0*/  LDL.LU R239, [R1+0x320] ;  /* 0x0003200001ef7983 */ /* 0x002f220000300800 */
[----:B---3--:R-:W-:-:S02]  /*14cb0*/  ISETP.GT.U32.AND P0, PT, R0, R194, PT ;  /* 0x000000c20000720c */ /* 0x008fc40003f04070 */
[C---:B------:R-:W-:Y:S02]  /*14cc0*/  ISETP.GT.U32.AND P1, PT, R0.reuse, R195, PT ;  /* 0x000000c30000720c */ /* 0x040fe40003f24070 */
[----:B--2---:R-:W-:-:S09]  /*14cd0*/  ISETP.GT.U32.AND P4, PT, R0, R196, PT ;  /* 0x000000c40000720c */ /* 0x004fd20003f84070 */
[--C-:B------:R-:W-:Y:S01]  /*14ce0*/  @!P0 IMAD.IADD R194, R194, 0x1, -R0.reuse ;  /* 0x00000001c2c28824 */ /* 0x100fe200078e0a00 */
[C---:B------:R-:W-:Y:S01]  /*14cf0*/  ISETP.GT.U32.AND P5, PT, R0.reuse, R197, PT ;  /* 0x000000c50000720c */ /* 0x040fe20003fa4070 */
[--C-:B------:R-:W-:Y:S01]  /*14d00*/  @!P1 IMAD.IADD R195, R195, 0x1, -R0.reuse ;  /* 0x00000001c3c39824 */ /* 0x100fe200078e0a00 */
[----:B------:R-:W-:Y:S01]  /*14d10*/  ISETP.GT.U32.AND P3, PT, R0, R198, PT ;  /* 0x000000c60000720c */ /* 0x000fe20003f64070 */
[----:B------:R-:W-:Y:S01]  /*14d20*/  @!P4 IMAD.IADD R196, R196, 0x1, -R0 ;  /* 0x00000001c4c4c824 */ /* 0x000fe200078e0a00 */
[----:B------:R-:W-:-:S09]  /*14d30*/  ISETP.GT.U32.AND P4, PT, R0, R194, PT ;  /* 0x000000c20000720c */ /* 0x000fd20003f84070 */
[--C-:B------:R-:W-:Y:S01]  /*14d40*/  @!P5 IMAD.IADD R197, R197, 0x1, -R0.reuse ;  /* 0x00000001c5c5d824 */ /* 0x100fe200078e0a00 */
[C---:B------:R-:W-:Y:S01]  /*14d50*/  ISETP.GT.U32.AND P2, PT, R0.reuse, R195, PT ;  /* 0x000000c30000720c */ /* 0x040fe20003f44070 */
[----:B------:R1:W-:Y:S01]  /*14d60*/  STL [R1+0x364], R243 ;  /* 0x000364f301007387 */ /* 0x0003e20000100800 */
[C---:B------:R-:W-:Y:S02]  /*14d70*/  ISETP.GT.U32.AND P5, PT, R0.reuse, R196, PT ;  /* 0x000000c40000720c */ /* 0x040fe40003fa4070 */
[----:B------:R-:W-:Y:S01]  /*14d80*/  ISETP.GT.U32.AND P0, PT, R0, R252, PT ;  /* 0x000000fc0000720c */ /* 0x000fe20003f04070 */
[----:B------:R-:W-:Y:S01]  /*14d90*/  @!P3 IMAD.IADD R198, R198, 0x1, -R0 ;  /* 0x00000001c6c6b824 */ /* 0x000fe200078e0a00 */
[----:B------:R2:W-:Y:S01]  /*14da0*/  STL [R1+0x368], R245 ;  /* 0x000368f501007387 */ /* 0x0005e20000100800 */
[----:B------:R-:W-:-:S03]  /*14db0*/  ISETP.GT.U32.AND P3, PT, R0, R197, PT ;  /* 0x000000c50000720c */ /* 0x000fc60003f64070 */
[----:B------:R-:W3:Y:S01]  /*14dc0*/  LDL.LU R241, [R1+0x324] ;  /* 0x0003240001f17983 */ /* 0x000ee20000300800 */
[----:B------:R-:W-:-:S03]  /*14dd0*/  @!P6 IMAD.IADD R193, R193, 0x1, -R0 ;  /* 0x00000001c1c1e824 */ /* 0x000fc600078e0a00 */
[----:B-1----:R-:W3:Y:S03]  /*14de0*/  LDL.LU R243, [R1+0x328] ;  /* 0x0003280001f37983 */ /* 0x002ee60000300800 */
[--C-:B------:R-:W-:Y:S01]  /*14df0*/  @!P0 IMAD.IADD R252, R252, 0x1, -R0.reuse ;  /* 0x00000001fcfc8824 */ /* 0x100fe200078e0a00 */
[----:B------:R-:W-:Y:S01]  /*14e00*/  ISETP.GT.U32.AND P0, PT, R0, R198, PT ;  /* 0x000000c60000720c */ /* 0x000fe20003f04070 */
[----:B------:R1:W-:Y:S01]  /*14e10*/  STL [R1+0x344], R246 ;  /* 0x000344f601007387 */ /* 0x0003e20000100800 */
[----:B------:R-:W-:-:S03]  /*14e20*/  @!P4 IMAD.IADD R194, R194, 0x1, -R0 ;  /* 0x00000001c2c2c824 */ /* 0x000fc600078e0a00 */
[----:B--2---:R-:W2:Y:S01]  /*14e30*/  LDL.LU R245, [R1+0x32c] ;  /* 0x00032c0001f57983 */ /* 0x004ea20000300800 */
        /* <DEDUP_REMOVED lines=9> */
[----:B------:R1:W-:Y:S04]  /*14ed0*/  STL [R1+0x350], R193 ;  /* 0x000350c101007387 */ /* 0x0003e80000100800 */
        /* <DEDUP_REMOVED lines=10> */
[----:B-1----:R-:W2:Y:S01]  /*14f80*/  LDL.LU R198, [R1+0x7c68] ;  /* 0x007c680001c67983 */ /* 0x002ea20000300800 */
[----:B------:R-:W-:-:S13]  /*14f90*/  ISETP.GT.U32.AND P1, PT, R0, R251, PT ;  /* 0x000000fb0000720c */ /* 0x000fda0003f24070 */
[----:B------:R-:W-:Y:S01]  /*14fa0*/  @!P1 IMAD.IADD R251, R251, 0x1, -R0 ;  /* 0x00000001fbfb9824 */ /* 0x000fe200078e0a00 */
[----:B------:R-:W-:-:S04]  /*14fb0*/  ISETP.GT.U32.AND P1, PT, R0, R252, PT ;  /* 0x000000fc0000720c */ /* 0x000fc80003f24070 */
[----:B------:R-:W-:-:S09]  /*14fc0*/  ISETP.GT.U32.AND P5, PT, R0, R251, PT ;  /* 0x000000fb0000720c */ /* 0x000fd20003fa4070 */
[----:B------:R-:W-:-:S04]  /*14fd0*/  @!P1 IMAD.IADD R252, R252, 0x1, -R0 ;  /* 0x00000001fcfc9824 */ /* 0x000fc800078e0a00 */
[----:B------:R-:W-:Y:S01]  /*14fe0*/  @!P5 IMAD.IADD R251, R251, 0x1, -R0 ;  /* 0x00000001fbfbd824 */ /* 0x000fe200078e0a00 */
[----:B----4-:R-:W-:-:S13]  /*14ff0*/  ISETP.GT.U32.AND P6, PT, R0, R239, PT ;  /* 0x000000ef0000720c */ /* 0x010fda0003fc4070 */
[----:B------:R-:W-:-:S05]  /*15000*/  @!P6 IMAD.IADD R239, R239, 0x1, -R0 ;  /* 0x00000001efefe824 */ /* 0x000fca00078e0a00 */
[----:B------:R-:W-:-:S13]  /*15010*/  ISETP.GT.U32.AND P0, PT, R0, R239, PT ;  /* 0x000000ef0000720c */ /* 0x000fda0003f04070 */
[----:B------:R-:W-:Y:S01]  /*15020*/  @!P0 IMAD.IADD R239, R239, 0x1, -R0 ;  /* 0x00000001efef8824 */ /* 0x000fe200078e0a00 */
[C---:B---3--:R-:W-:Y:S02]  /*15030*/  ISETP.GT.U32.AND P2, PT, R0.reuse, R241, PT ;  /* 0x000000f10000720c */ /* 0x048fe40003f44070 */
[C---:B------:R-:W-:Y:S02]  /*15040*/  ISETP.GT.U32.AND P4, PT, R0.reuse, R243, PT ;  /* 0x000000f30000720c */ /* 0x040fe40003f84070 */
[C---:B--2---:R-:W-:Y:S02]  /*15050*/  ISETP.GT.U32.AND P3, PT, R0.reuse, R245, PT ;  /* 0x000000f50000720c */ /* 0x044fe40003f64070 */
[----:B------:R-:W-:-:S09]  /*15060*/  ISETP.GT.U32.AND P6, PT, R0, R246, PT ;  /* 0x000000f60000720c */ /* 0x000fd20003fc4070 */
[--C-:B------:R-:W-:Y:S02]  /*15070*/  @!P4 IMAD.IADD R243, R243, 0x1, -R0.reuse ;  /* 0x00000001f3f3c824 */ /* 0x100fe400078e0a00 */
[--C-:B------:R-:W-:Y:S02]  /*15080*/  @!P2 IMAD.IADD R241, R241, 0x1, -R0.reuse ;  /* 0x00000001f1f1a824 */ /* 0x100fe400078e0a00 */
[--C-:B------:R-:W-:Y:S01]  /*15090*/  @!P3 IMAD.IADD R245, R245, 0x1, -R0.reuse ;  /* 0x00000001f5f5b824 */ /* 0x100fe200078e0a00 */
[C---:B------:R-:W-:Y:S02]  /*150a0*/  ISETP.GT.U32.AND P3, PT, R0.reuse, R243, PT ;  /* 0x000000f30000720c */ /* 0x040fe40003f64070 */
[C---:B------:R-:W-:Y:S02]  /*150b0*/  ISETP.GT.U32.AND P4, PT, R0.reuse, R241, PT ;  /* 0x000000f10000720c */ /* 0x040fe40003f84070 */
[----:B------:R-:W-:Y:S01]  /*150c0*/  ISETP.GT.U32.AND P1, PT, R0, R249, PT ;  /* 0x000000f90000720c */ /* 0x000fe20003f24070 */
[----:B------:R-:W-:Y:S01]  /*150d0*/  @!P6 IMAD.IADD R246, R246, 0x1, -R0 ;  /* 0x00000001f6f6e824 */ /* 0x000fe200078e0a00 */
[----:B------:R-:W-:-:S04]  /*150e0*/  ISETP.GT.U32.AND P6, PT, R0, R245, PT ;  /* 0x000000f50000720c */ /* 0x000fc80003fc4070 */
[----:B------:R-:W-:-:S03]  /*150f0*/  ISETP.GT.U32.AND P0, PT, R0, R246, PT ;  /* 0x000000f60000720c */ /* 0x000fc60003f04070 */
[--C-:B------:R-:W-:Y:S02]  /*15100*/  @!P3 IMAD.IADD R243, R243, 0x1, -R0.reuse ;  /* 0x00000001f3f3b824 */ /* 0x100fe400078e0a00 */
[--C-:B------:R-:W-:Y:S02]  /*15110*/  @!P4 IMAD.IADD R241, R241, 0x1, -R0.reuse ;  /* 0x00000001f1f1c824 */ /* 0x100fe400078e0a00 */
[--C-:B------:R-:W-:Y:S02]  /*15120*/  @!P1 IMAD.IADD R249, R249, 0x1, -R0.reuse ;  /* 0x00000001f9f99824 */ /* 0x100fe400078e0a00 */
[----:B------:R-:W-:-:S04]  /*15130*/  @!P6 IMAD.IADD R245, R245, 0x1, -R0 ;  /* 0x00000001f5f5e824 */ /* 0x000fc800078e0a00 */
[----:B------:R-:W-:Y:S01]  /*15140*/  @!P0 IMAD.IADD R246, R246, 0x1, -R0 ;  /* 0x00000001f6f68824 */ /* 0x000fe200078e0a00 */
[C---:B------:R-:W-:Y:S02]  /*15150*/  ISETP.GT.U32.AND P0, PT, R0.reuse, R193, PT ;  /* 0x000000c10000720c */ /* 0x040fe40003f04070 */
[C---:B------:R-:W-:Y:S02]  /*15160*/  ISETP.GT.U32.AND P3, PT, R0.reuse, R195, PT ;  /* 0x000000c30000720c */ /* 0x040fe40003f64070 */
[C---:B------:R-:W-:Y:S02]  /*15170*/  ISETP.GT.U32.AND P1, PT, R0.reuse, R196, PT ;  /* 0x000000c40000720c */ /* 0x040fe40003f24070 */
[C---:B------:R-:W-:Y:S02]  /*15180*/  ISETP.GT.U32.AND P5, PT, R0.reuse, R197, PT ;  /* 0x000000c50000720c */ /* 0x040fe40003fa4070 */
[----:B------:R-:W-:-:S11]  /*15190*/  ISETP.GT.U32.AND P2, PT, R0, R198, PT ;  /* 0x000000c60000720c */ /* 0x000fd60003f44070 */
[--C-:B------:R-:W-:Y:S01]  /*151a0*/  @!P5 IMAD.IADD R197, R197, 0x1, -R0.reuse ;  /* 0x00000001c5c5d824 */ /* 0x100fe200078e0a00 */
[----:B------:R-:W-:Y:S01]  /*151b0*/  ISETP.GT.U32.AND P5, PT, R0, R194, PT ;  /* 0x000000c20000720c */ /* 0x000fe20003fa4070 */
[----:B------:R-:W-:Y:S01]  /*151c0*/  @!P2 IMAD.IADD R198, R198, 0x1, -R0 ;  /* 0x00000001c6c6a824 */ /* 0x000fe200078e0a00 */
[----:B------:R-:W-:-:S04]  /*151d0*/  ISETP.GT.U32.AND P2, PT, R0, R249, PT ;  /* 0x000000f90000720c */ /* 0x000fc80003f44070 */
[----:B------:R-:W-:Y:S01]  /*151e0*/  ISETP.GT.U32.AND P4, PT, R0, R198, PT ;  /* 0x000000c60000720c */ /* 0x000fe20003f84070 */
[--C-:B------:R-:W-:Y:S01]  /*151f0*/  @!P1 IMAD.IADD R196, R196, 0x1, -R0.reuse ;  /* 0x00000001c4c49824 */ /* 0x100fe200078e0a00 */
[C---:B------:R-:W-:Y:S01]  /*15200*/  ISETP.GT.U32.AND P6, PT, R0.reuse, R197, PT ;  /* 0x000000c50000720c */ /* 0x040fe20003fc4070 */
[----:B------:R-:W-:Y:S01]  /*15210*/  @!P3 IMAD.IADD R195, R195, 0x1, -R0 ;  /* 0x00000001c3c3b824 */ /* 0x000fe200078e0a00 */
[----:B------:R-:W-:-:S03]  /*15220*/  ISETP.GT.U32.AND P1, PT, R0, R192, PT ;  /* 0x000000c00000720c */ /* 0x000fc60003f24070 */
[--C-:B------:R-:W-:Y:S01]  /*15230*/  @!P5 IMAD.IADD R194, R194, 0x1, -R0.reuse ;  /* 0x00000001c2c2d824 */ /* 0x100fe200078e0a00 */
[C---:B------:R-:W-:Y:S01]  /*15240*/  ISETP.GT.U32.AND P3, PT, R0.reuse, R190, PT ;  /* 0x000000be0000720c */ /* 0x040fe20003f64070 */
[----:B------:R-:W-:Y:S01]  /*15250*/  @!P2 IMAD.IADD R249, R249, 0x1, -R0 ;  /* 0x00000001f9f9a824 */ /* 0x000fe200078e0a00 */
[----:B------:R-:W-:-:S03]  /*15260*/  ISETP.GT.U32.AND P2, PT, R0, R191, PT ;  /* 0x000000bf0000720c */ /* 0x000fc60003f44070 */
        /* <DEDUP_REMOVED lines=26> */
[----:B------:R-:W-:Y:S01]  /*15410*/  ISETP.GT.U32.AND P4, PT, R0, R184, PT ;  /* 0x000000b80000720c */ /* 0x000fe20003f84070 */
[--C-:B------:R-:W-:Y:S01]  /*15420*/  @!P5 IMAD.IADD R190, R190, 0x1, -R0.reuse ;  /* 0x00000001bebed824 */ /* 0x100fe200078e0a00 */
[C---:B------:R-:W-:Y:S01]  /*15430*/  ISETP.GT.U32.AND P5, PT, R0.reuse, R183, PT ;  /* 0x000000b70000720c */ /* 0x040fe20003fa4070 */
[--C-:B------:R-:W-:Y:S01]  /*15440*/  @!P3 IMAD.IADD R191, R191, 0x1, -R0.reuse ;  /* 0x00000001bfbfb824 */ /* 0x100fe200078e0a00 */
[C---:B------:R-:W-:Y:S01]  /*15450*/  ISETP.GT.U32.AND P3, PT, R0.reuse, R188, PT ;  /* 0x000000bc0000720c */ /* 0x040fe20003f64070 */
[--C-:B------:R-:W-:Y:S01]  /*15460*/  @!P0 IMAD.IADD R187, R187, 0x1, -R0.reuse ;  /* 0x00000001bbbb8824 */ /* 0x100fe200078e0a00 */
[----:B------:R-:W-:Y:S01]  /*15470*/  ISETP.GT.U32.AND P0, PT, R0, R182, PT ;  /* 0x000000b60000720c */ /* 0x000fe20003f04070 */
[----:B------:R-:W-:-:S03]  /*15480*/  @!P6 IMAD.IADD R189, R189, 0x1, -R0 ;  /* 0x00000001bdbde824 */ /* 0x000fc600078e0a00 */
[----:B------:R-:W-:Y:S01]  /*15490*/  ISETP.GT.U32.AND P6, PT, R0, R187, PT ;  /* 0x000000bb0000720c */ /* 0x000fe20003fc4070 */
[--C-:B------:R-:W-:Y:S01]  /*154a0*/  @!P1 IMAD.IADD R186, R186, 0x1, -R0.reuse ;  /* 0x00000001baba9824 */ /* 0x100fe200078e0a00 */
[----:B------:R-:W-:Y:S01]  /*154b0*/  ISETP.GT.U32.AND P1, PT, R0, R181, PT ;  /* 0x000000b50000720c */ /* 0x000fe20003f24070 */
[--C-:B------:R-:W-:Y:S02]  /*154c0*/  @!P2 IMAD.IADD R185, R185, 0x1, -R0.reuse ;  /* 0x00000001b9b9a824 */ /* 0x100fe400078e0a00 */
        /* <DEDUP_REMOVED lines=21> */
[--C-:B------:R-:W-:Y:S01]  /*15620*/  @!P5 IMAD.IADD R184, R184, 0x1, -R0.reuse ;  /* 0x00000001b8b8d824 */ /* 0x100fe200078e0a00 */
[C---:B------:R-:W-:Y:S01]  /*15630*/  ISETP.GT.U32.AND P5, PT, R0.reuse, R180, PT ;  /* 0x000000b40000720c */ /* 0x040fe20003fa4070 */
[--C-:B------:R-:W-:Y:S01]  /*15640*/  @!P6 IMAD.IADD R179, R179, 0x1, -R0.reuse ;  /* 0x00000001b3b3e824 */ /* 0x100fe200078e0a00 */
[----:B------:R-:W-:Y:S01]  /*15650*/  ISETP.GT.U32.AND P6, PT, R0, R175, PT ;  /* 0x000000af0000720c */ /* 0x000fe20003fc4070 */
[----:B------:R-:W-:-:S03]  /*15660*/  @!P1 IMAD.IADD R182, R182, 0x1, -R0 ;  /* 0x00000001b6b69824 */ /* 0x000fc600078e0a00 */
[C---:B------:R-:W-:Y:S01]  /*15670*/  ISETP.GT.U32.AND P1, PT, R0.reuse, R179, PT ;  /* 0x000000b30000720c */ /* 0x040fe20003f24070 */
[--C-:B------:R-:W-:Y:S02]  /*15680*/  @!P4 IMAD.IADD R177, R177, 0x1, -R0.reuse ;  /* 0x00000001b1b1c824 */ /* 0x100fe400078e0a00 */
        /* <DEDUP_REMOVED lines=10> */
[----:B------:R-:W-:Y:S01]  /*15730*/  @!P1 IMAD.IADD R179, R179, 0x1, -R0 ;  /* 0x00000001b3b39824 */ /* 0x000fe200078e0a00 */
[----:B------:R-:W-:-:S02]  /*15740*/  ISETP.GT.U32.AND P6, PT, R0, R176, PT ;  /* 0x000000b00000720c */ /* 0x000fc40003fc4070 */
[----:B------:R-:W-:Y:S01]  /*15750*/  ISETP.GT.U32.AND P1, PT, R0, R175, PT ;  /* 0x000000af0000720c */ /* 0x000fe20003f24070 */
[--C-:B------:R-:W-:Y:S01]  /*15760*/  @!P2 IMAD.IADD R174, R174, 0x1, -R0.reuse ;  /* 0x00000001aeaea824 */ /* 0x100fe200078e0a00 */
[C---:B------:R-:W-:Y:S01]  /*15770*/  ISETP.GT.U32.AND P2, PT, R0.reuse, R171, PT ;  /* 0x000000ab0000720c */ /* 0x040fe20003f44070 */
[--C-:B------:R-:W-:Y:S02]  /*15780*/  @!P3 IMAD.IADD R173, R173, 0x1, -R0.reuse ;  /* 0x00000001adadb824 */ /* 0x100fe400078e0a00 */
[--C-:B------:R-:W-:Y:S01]  /*15790*/  @!P0 IMAD.IADD R177, R177, 0x1, -R0.reuse ;  /* 0x00000001b1b18824 */ /* 0x100fe200078e0a00 */
[----:B------:R-:W-:Y:S01]  /*157a0*/  ISETP.GT.U32.AND P0, PT, R0, R170, PT ;  /* 0x000000aa0000720c */ /* 0x000fe20003f04070 */
[--C-:B------:R-:W-:Y:S01]  /*157b0*/  @!P4 IMAD.IADD R178, R178, 0x1, -R0.reuse ;  /* 0x00000001b2b2c824 */ /* 0x100fe200078e0a00 */
[----:B------:R-:W-:Y:S01]  /*157c0*/  ISETP.GT.U32.AND P3, PT, R0, R174, PT ;  /* 0x000000ae0000720c */ /* 0x000fe20003f64070 */
[----:B------:R-:W-:Y:S01]  /*157d0*/  @!P5 IMAD.IADD R172, R172, 0x1, -R0 ;  /* 0x00000001acacd824 */ /* 0x000fe200078e0a00 */
[----:B------:R-:W-:-:S02]  /*157e0*/  ISETP.GT.U32.AND P4, PT, R0, R173, PT ;  /* 0x000000ad0000720c */ /* 0x000fc40003f84070 */
[C---:B------:R-:W-:Y:S01]  /*157f0*/  ISETP.GT.U32.AND P5, PT, R0.reuse, R169, PT ;  /* 0x000000a90000720c */ /* 0x040fe20003fa4070 */
[--C-:B------:R-:W-:Y:S01]  /*15800*/  @!P1 IMAD.IADD R175, R175, 0x1, -R0.reuse ;  /* 0x00000001afaf9824 */ /* 0x100fe200078e0a00 */
        /* <DEDUP_REMOVED lines=13> */
[----:B------:R-:W-:-:S02]  /*158e0*/  @!P1 IMAD.IADD R172, R172, 0x1, -R0 ;  /* 0x00000001acac9824 */ /* 0x000fc400078e0a00 */
        /* <DEDUP_REMOVED lines=29> */
[----:B------:R-:W-:-:S02]  /*15ac0*/  @!P6 IMAD.IADD R164, R164, 0x1, -R0 ;  /* 0x00000001a4a4e824 */ /* 0x000fc400078e0a00 */
[--C-:B------:R-:W-:Y:S01]  /*15ad0*/  @!P2 IMAD.IADD R161, R161, 0x1, -R0.reuse ;  /* 0x00000001a1a1a824 */ /* 0x100fe200078e0a00 */
[C---:B------:R-:W-:Y:S02]  /*15ae0*/  ISETP.GT.U32.AND P6, PT, R0.reuse, R162, PT ;  /* 0x000000a20000720c */ /* 0x040fe40003fc4070 */
[----:B------:R-:W-:Y:S01]  /*15af0*/  ISETP.GT.U32.AND P2, PT, R0, R156, PT ;  /* 0x0000009c0000720c */ /* 0x000fe20003f44070 */
[--C-:B------:R-:W-:Y:S01]  /*15b00*/  @!P3 IMAD.IADD R160, R160, 0x1, -R0.reuse ;  /* 0x00000001a0a0b824 */ /* 0x100fe200078e0a00 */
[C---:B------:R-:W-:Y:S01]  /*15b10*/  ISETP.GT.U32.AND P3, PT, R0.reuse, R155, PT ;  /* 0x0000009b0000720c */ /* 0x040fe20003f64070 */
        /* <DEDUP_REMOVED lines=35> */
[----:B------:R-:W-:Y:S01]  /*15d50*/  @!P6 IMAD.IADD R150, R150, 0x1, -R0 ;  /* 0x000000019696e824 */ /* 0x000fe200078e0a00 */
[----:B------:R-:W-:-:S03]  /*15d60*/  ISETP.GT.U32.AND P5, PT, R0, R147, PT ;  /* 0x000000930000720c */ /* 0x000fc60003fa4070 */
        /* <DEDUP_REMOVED lines=59> */
[C---:B------:R-:W-:Y:S02]  /*16120*/  ISETP.GT.U32.AND P6, PT, R0.reuse, R137, PT ;  /* 0x000000890000720c */ /* 0x040fe40003fc4070 */
        /* <DEDUP_REMOVED lines=38> */
[----:B------:R-:W-:Y:S01]  /*16390*/  @!P6 IMAD.IADD R125, R125, 0x1, -R0 ;  /* 0x000000017d7de824 */ /* 0x000fe200078e0a00 */
[----:B------:R-:W-:-:S03]  /*163a0*/  ISETP.GT.U32.AND P5, PT, R0, R122, PT ;  /* 0x0000007a0000720c */ /* 0x000fc60003fa4070 */
        /* <DEDUP_REMOVED lines=150> */
[----:B------:R-:W-:Y:S01]  /*16d10*/  STL [R1+0x340], R252 ;  /* 0x000340fc01007387 */ /* 0x000fe20000100800 */
[--C-:B------:R-:W-:Y:S01]  /*16d20*/  @!P5 IMAD.IADD R90, R90, 0x1, -R0.reuse ;  /* 0x000000015a5ad824 */ /* 0x100fe200078e0a00 */
[C---:B------:R-:W-:Y:S01]  /*16d30*/  ISETP.GT.U32.AND P4, PT, R0.reuse, R84, PT ;  /* 0x000000540000720c */ /* 0x040fe20003f84070 */
[--C-:B------:R-:W-:Y:S01]  /*16d40*/  @!P0 IMAD.IADD R91, R91, 0x1, -R0.reuse ;  /* 0x000000015b5b8824 */ /* 0x100fe200078e0a00 */
[----:B------:R-:W-:Y:S01]  /*16d50*/  STL [R1+0x31c], R251 ;  /* 0x00031cfb01007387 */ /* 0x000fe20000100800 */
[C---:B------:R-:W-:Y:S01]  /*16d60*/  ISETP.GT.U32.AND P5, PT, R0.reuse, R83, PT ;  /* 0x000000530000720c */ /* 0x040fe20003fa4070 */
[--C-:B------:R-:W-:Y:S01]  /*16d70*/  @!P1 IMAD.IADD R87, R87, 0x1, -R0.reuse ;  /* 0x0000000157579824 */ /* 0x100fe200078e0a00 */
[C---:B------:R-:W-:Y:S01]  /*16d80*/  ISETP.GT.U32.AND P0, PT, R0.reuse, R88, PT ;  /* 0x000000580000720c */ /* 0x040fe20003f04070 */
[----:B------:R1:W-:Y:S01]  /*16d90*/  STL [R1+0x320], R239 ;  /* 0x000320ef01007387 */ /* 0x0003e20000100800 */
[C---:B------:R-:W-:Y:S01]  /*16da0*/  ISETP.GT.U32.AND P1, PT, R0.reuse, R82, PT ;  /* 0x000000520000720c */ /* 0x040fe20003f24070 */
[--C-:B------:R-:W-:Y:S01]  /*16db0*/  @!P6 IMAD.IADD R89, R89, 0x1, -R0.reuse ;  /* 0x000000015959e824 */ /* 0x100fe200078e0a00 */
[----:B------:R-:W-:Y:S01]  /*16dc0*/  ISETP.GT.U32.AND P6, PT, R0, R87, PT ;  /* 0x000000570000720c */ /* 0x000fe20003fc4070 */
[----:B------:R-:W-:-:S02]  /*16dd0*/  @!P2 IMAD.IADD R86, R86, 0x1, -R0 ;  /* 0x000000015656a824 */ /* 0x000fc400078e0a00 */
[----:B-1----:R-:W-:Y:S01]  /*16de0*/  VIADD R239, R247, 0x80 ;  /* 0x00000080f7ef7836 */ /* 0x002fe20000000000 */
[C---:B------:R-:W-:Y:S01]  /*16df0*/  ISETP.GT.U32.AND P2, PT, R0.reuse, R81, PT ;  /* 0x000000510000720c */ /* 0x040fe20003f44070 */
[----:B------:R-:W-:Y:S03]  /*16e00*/  STL [R1+0x324], R241 ;  /* 0x000324f101007387 */ /* 0x000fe60000100800 */
[----:B------:R-:W-:Y:S01]  /*16e10*/  IABS R251, R239 ;  /* 0x000000ef00fb7213 */ /* 0x000fe20000000000 */
[----:B------:R-:W-:Y:S01]  /*16e20*/  STL [R1+0x328], R243 ;  /* 0x000328f301007387 */ /* 0x000fe20000100800 */
[--C-:B------:R-:W-:Y:S01]  /*16e30*/  @!P3 IMAD.IADD R85, R85, 0x1, -R0.reuse ;  /* 0x000000015555b824 */ /* 0x100fe200078e0a00 */
[----:B------:R-:W-:Y:S01]  /*16e40*/  ISETP.GT.U32.AND P3, PT, R0, R80, PT ;  /* 0x000000500000720c */ /* 0x000fe20003f64070 */
[----:B------:R-:W-:Y:S01]  /*16e50*/  @!P4 IMAD.IADD R84, R84, 0x1, -R0 ;  /* 0x000000015454c824 */ /* 0x000fe200078e0a00 */
[----:B------:R1:W-:Y:S01]  /*16e60*/  STL [R1+0x32c], R245 ;  /* 0x00032cf501007387 */ /* 0x0003e20000100800 */
[----:B------:R-:W-:Y:S01]  /*16e70*/  IMAD.HI.U32 R252, R248, R251, RZ ;  /* 0x000000fbf8fc7227 */ /* 0x000fe200078e00ff */
[----:B------:R-:W-:-:S02]  /*16e80*/  ISETP.GT.U32.AND P4, PT, R0, R86, PT ;  /* 0x000000560000720c */ /* 0x000fc40003f84070 */
[----:B------:R-:W-:Y:S01]  /*16e90*/  STL [R1+0x314], R246 ;  /* 0x000314f601007387 */ /* 0x000fe20000100800 */
[--C-:B------:R-:W-:Y:S02]  /*16ea0*/  @!P5 IMAD.IADD R83, R83, 0x1, -R0.reuse ;  /* 0x000000015353d824 */ /* 0x100fe400078e0a00 */
[----:B------:R-:W-:Y:S01]  /*16eb0*/  @!P0 IMAD.IADD R88, R88, 0x1, -R0 ;  /* 0x0000000158588824 */ /* 0x000fe200078e0a00 */
[----:B------:R-:W-:Y:S01]  /*16ec0*/  STL [R1+0x318], R249 ;  /* 0x000318f901007387 */ /* 0x000fe20000100800 */
[----:B------:R-:W-:Y:S01]  /*16ed0*/  ISETP.GT.U32.AND P0, PT, R0, R85, PT ;  /* 0x000000550000720c */ /* 0x000fe20003f04070 */
[----:B------:R-:W-:Y:S02]  /*16ee0*/  IMAD.MOV R252, RZ, RZ, -R252 ;  /* 0x000000fffffc7224 */ /* 0x000fe400078e0afc */
[----:B------:R2:W-:Y:S01]  /*16ef0*/  STL [R1+0x2bb4], R239 ;  /* 0x002bb4ef01007387 */ /* 0x0005e20000100800 */
[--C-:B------:R-:W-:Y:S01]  /*16f00*/  @!P1 IMAD.IADD R82, R82, 0x1, -R0.reuse ;  /* 0x0000000152529824 */ /* 0x100fe200078e0a00 */
[C---:B------:R-:W-:Y:S01]  /*16f10*/  ISETP.GT.U32.AND P1, PT, R0.reuse, R83, PT ;  /* 0x000000530000720c */ /* 0x040fe20003f24070 */
[----:B------:R-:W-:Y:S01]  /*16f20*/  @!P6 IMAD.IADD R87, R87, 0x1, -R0 ;  /* 0x000000015757e824 */ /* 0x000fe200078e0a00 */
[----:B------:R-:W-:Y:S01]  /*16f30*/  ISETP.GT.U32.AND P5, PT, R0, R84, PT ;  /* 0x000000540000720c */ /* 0x000fe20003fa4070 */
[----:B-1----:R-:W-:Y:S01]  /*16f40*/  IMAD R245, R244, R252, R251 ;  /* 0x000000fcf4f57224 */ /* 0x002fe200078e02fb */
[----:B------:R-:W-:Y:S01]  /*16f50*/  ISETP.GT.U32.AND P6, PT, R0, R79, PT ;  /* 0x0000004f0000720c */ /* 0x000fe20003fc4070 */
[----:B--2---:R-:W-:-:S02]  /*16f60*/  VIADD R239, R247, 0xa0 ;  /* 0x000000a0f7ef7836 */ /* 0x004fc40000000000 */
[----:B------:R-:W-:-:S03]  /*16f70*/  @!P2 IMAD.IADD R81, R81, 0x1, -R0 ;  /* 0x000000015151a824 */ /* 0x000fc600078e0a00 */
[----:B------:R-:W-:Y:S01]  /*16f80*/  IABS R251, R239 ;  /* 0x000000ef00fb7213 */ /* 0x000fe20000000000 */
[--C-:B------:R-:W-:Y:S01]  /*16f90*/  @!P3 IMAD.IADD R80, R80, 0x1, -R0.reuse ;  /* 0x000000015050b824 */ /* 0x100fe200078e0a00 */
[----:B------:R-:W-:Y:S01]  /*16fa0*/  ISETP.GT.U32.AND P2, PT, R0, R82, PT ;  /* 0x000000520000720c */ /* 0x000fe20003f44070 */
[--C-:B------:R-:W-:Y:S01]  /*16fb0*/  @!P4 IMAD.IADD R86, R86, 0x1, -R0.reuse ;  /* 0x000000015656c824 */ /* 0x100fe200078e0a00 */
[----:B------:R-:W-:Y:S01]  /*16fc0*/  ISETP.GT.U32.AND P3, PT, R0, R81, PT ;  /* 0x000000510000720c */ /* 0x000fe20003f64070 */
[----:B------:R-:W-:Y:S01]  /*16fd0*/  IMAD.HI.U32 R252, R248, R251, RZ ;  /* 0x000000fbf8fc7227 */ /* 0x000fe200078e00ff */
[C---:B------:R-:W-:Y:S01]  /*16fe0*/  ISETP.GT.U32.AND P4, PT, R0.reuse, R77, PT ;  /* 0x0000004d0000720c */ /* 0x040fe20003f84070 */
[----:B------:R1:W-:Y:S02]  /*16ff0*/  STL [R1+0x2bbc], R239 ;  /* 0x002bbcef01007387 */ /* 0x0003e40000100800 */
[----:B------:R-:W-:Y:S01]  /*17000*/  @!P0 IMAD.IADD R85, R85, 0x1, -R0 ;  /* 0x0000000155558824 */ /* 0x000fe200078e0a00 */
[----:B------:R-:W-:Y:S01]  /*17010*/  ISETP.GT.U32.AND P0, PT, R0, R78, PT ;  /* 0x0000004e0000720c */ /* 0x000fe20003f04070 */
[----:B------:R-:W-:-:S02]  /*17020*/  IMAD.MOV R252, RZ, RZ, -R252 ;  /* 0x000000fffffc7224 */ /* 0x000fc400078e0afc */
[--C-:B------:R-:W-:Y:S01]  /*17030*/  @!P1 IMAD.IADD R83, R83, 0x1, -R0.reuse ;  /* 0x0000000153539824 */ /* 0x100fe200078e0a00 */
[----:B------:R-:W-:Y:S01]  /*17040*/  ISETP.GT.U32.AND P1, PT, R0, R76, PT ;  /* 0x0000004c0000720c */ /* 0x000fe20003f24070 */
[----:B-1----:R-:W-:Y:S02]  /*17050*/  VIADD R239, R247, 0xc0 ;  /* 0x000000c0f7ef7836 */ /* 0x002fe40000000000 */
[--C-:B------:R-:W-:Y:S01]  /*17060*/  @!P5 IMAD.IADD R84, R84, 0x1, -R0.reuse ;  /* 0x000000015454d824 */ /* 0x100fe200078e0a00 */
[C---:B------:R-:W-:Y:S01]  /*17070*/  ISETP.GT.U32.AND P5, PT, R0.reuse, R80, PT ;  /* 0x000000500000720c */ /* 0x040fe20003fa4070 */
[--C-:B------:R-:W-:Y:S01]  /*17080*/  @!P6 IMAD.IADD R79, R79, 0x1, -R0.reuse ;  /* 0x000000014f4fe824 */ /* 0x100fe200078e0a00 */
[----:B------:R-:W-:Y:S01]  /*17090*/  ISETP.GT.U32.AND P6, PT, R0, R75, PT ;  /* 0x0000004b0000720c */ /* 0x000fe20003fc4070 */
[----:B------:R-:W-:Y:S01]  /*170a0*/  IMAD R249, R244, R252, R251 ;  /* 0x000000fcf4f97224 */ /* 0x000fe200078e02fb */
[----:B------:R-:W-:Y:S01]  /*170b0*/  IABS R252, R239 ;  /* 0x000000ef00fc7213 */ /* 0x000fe20000000000 */
[--C-:B------:R-:W-:Y:S01]  /*170c0*/  @!P2 IMAD.IADD R82, R82, 0x1, -R0.reuse ;  /* 0x000000015252a824 */ /* 0x100fe200078e0a00 */
[C---:B------:R-:W-:Y:S01]  /*170d0*/  ISETP.GT.U32.AND P2, PT, R0.reuse, R79, PT ;  /* 0x0000004f0000720c */ /* 0x040fe20003f44070 */
[--C-:B------:R-:W-:Y:S01]  /*170e0*/  @!P3 IMAD.IADD R81, R81, 0x1, -R0.reuse ;  /* 0x000000015151b824 */ /* 0x100fe200078e0a00 */
[----:B------:R-:W-:Y:S01]  /*170f0*/  ISETP.GT.U32.AND P3, PT, R0, R74, PT ;  /* 0x0000004a0000720c */ /* 0x000fe20003f64070 */
[----:B------:R-:W-:Y:S01]  /*17100*/  IMAD.HI.U32 R251, R248, R252, RZ ;  /* 0x000000fcf8fb7227 */ /* 0x000fe200078e00ff */
[----:B------:R1:W-:Y:S03]  /*17110*/  STL [R1+0x2bc0], R239 ;  /* 0x002bc0ef01007387 */ /* 0x0003e60000100800 */
[----:B------:R-:W-:-:S02]  /*17120*/  @!P4 IMAD.IADD R77, R77, 0x1, -R0 ;  /* 0x000000014d4dc824 */ /* 0x000fc400078e0a00 */
[--C-:B------:R-:W-:Y:S01]  /*17130*/  @!P0 IMAD.IADD R78, R78, 0x1, -R0.reuse ;  /* 0x000000014e4e8824 */ /* 0x100fe200078e0a00 */
[----:B------:R-:W-:Y:S01]  /*17140*/  ISETP.GT.U32.AND P0, PT, R0, R73, PT ;  /* 0x000000490000720c */ /* 0x000fe20003f04070 */
[----:B------:R-:W-:Y:S02]  /*17150*/  IMAD.MOV R251, RZ, RZ, -R251 ;  /* 0x000000fffffb7224 */ /* 0x000fe400078e0afb */
[--C-:B------:R-:W-:Y:S02]  /*17160*/  @!P1 IMAD.IADD R76, R76, 0x1, -R0.reuse ;  /* 0x000000014c4c9824 */ /* 0x100fe400078e0a00 */
[----:B-1----:R-:W-:Y:S01]  /*17170*/  VIADD R239, R247, 0xe0 ;  /* 0x000000e0f7ef7836 */ /* 0x002fe20000000000 */
[----:B------:R-:W-:Y:S01]  /*17180*/  ISETP.GT.U32.AND P1, PT, R0, R77, PT ;  /* 0x0000004d0000720c */ /* 0x000fe20003f24070 */
[--C-:B------:R-:W-:Y:S01]  /*17190*/  @!P5 IMAD.IADD R80, R80, 0x1, -R0.reuse ;  /* 0x000000015050d824 */ /* 0x100fe200078e0a00 */
[C---:B------:R-:W-:Y:S01]  /*171a0*/  ISETP.GT.U32.AND P4, PT, R0.reuse, R78, PT ;  /* 0x0000004e0000720c */ /* 0x040fe20003f84070 */
[----:B------:R-:W-:Y:S01]  /*171b0*/  @!P6 IMAD.IADD R75, R75, 0x1, -R0 ;  /* 0x000000014b4be824 */ /* 0x000fe200078e0a00 */
[----:B------:R-:W-:Y:S01]  /*171c0*/  ISETP.GT.U32.AND P5, PT, R0, R72, PT ;  /* 0x000000480000720c */ /* 0x000fe20003fa4070 */
[----:B------:R-:W-:Y:S01]  /*171d0*/  IMAD R252, R244, R251, R252 ;  /* 0x000000fbf4fc7224 */ /* 0x000fe200078e02fc */
[----:B------:R-:W-:Y:S01]  /*171e0*/  IABS R251, R239 ;  /* 0x000000ef00fb7213 */ /* 0x000fe20000000000 */
[--C-:B------:R-:W-:Y:S01]  /*171f0*/  @!P2 IMAD.IADD R79, R79, 0x1, -R0.reuse ;  /* 0x000000014f4fa824 */ /* 0x100fe200078e0a00 */
[----:B------:R-:W-:Y:S01]  /*17200*/  ISETP.GT.U32.AND P2, PT, R0, R75, PT ;  /* 0x0000004b0000720c */ /* 0x000fe20003f44070 */
[--C-:B------:R-:W-:Y:S01]  /*17210*/  @!P3 IMAD.IADD R74, R74, 0x1, -R0.reuse ;  /* 0x000000014a4ab824 */ /* 0x100fe200078e0a00 */
[----:B------:R1:W-:Y:S01]  /*17220*/  STL [R1+0x2bc4], R239 ;  /* 0x002bc4ef01007387 */ /* 0x0003e20000100800 */
[C---:B------:R-:W-:Y:S01]  /*17230*/  ISETP.GT.U32.AND P6, PT, R0.reuse, R76, PT ;  /* 0x0000004c0000720c */ /* 0x040fe20003fc4070 */
[--C-:B------:R-:W-:Y:S01]  /*17240*/  @!P0 IMAD.IADD R73, R73, 0x1, -R0.reuse ;  /* 0x0000000149498824 */ /* 0x100fe200078e0a00 */
[C---:B------:R-:W-:Y:S01]  /*17250*/  ISETP.GT.U32.AND P3, PT, R0.reuse, R71, PT ;  /* 0x000000470000720c */ /* 0x040fe20003f64070 */
[----:B------:R-:W-:Y:S01]  /*17260*/  @!P1 IMAD.IADD R77, R77, 0x1, -R0 ;  /* 0x000000014d4d9824 */ /* 0x000fe200078e0a00 */
[----:B------:R-:W-:Y:S01]  /*17270*/  ISETP.GT.U32.AND P0, PT, R0, R74, PT ;  /* 0x0000004a0000720c */ /* 0x000fe20003f04070 */
[----:B------:R-:W2:Y:S01]  /*17280*/  S2R R241, SR_TID.X ;  /* 0x0000000000f17919 */ /* 0x000ea20000002100 */
[----:B------:R-:W3:Y:S01]  /*17290*/  LDC R247, c[0x0][0x3ac] ;  /* 0x0000eb00fff77b82 */ /* 0x000ee20000000800 */
[----:B-1----:R-:W-:Y:S01]  /*172a0*/  IMAD.HI.U32 R239, R248, R251, RZ ;  /* 0x000000fbf8ef7227 */ /* 0x002fe200078e00ff */
[----:B------:R-:W-:Y:S01]  /*172b0*/  ISETP.GT.U32.AND P1, PT, R0, R70, PT ;  /* 0x000000460000720c */ /* 0x000fe20003f24070 */
[----:B------:R-:W4:Y:S02]  /*172c0*/  LDL R248, [R1+0x30c] ;  /* 0x00030c0001f87983 */ /* 0x000f240000100800 */
[----:B------:R-:W-:-:S02]  /*172d0*/  IMAD.MOV R239, RZ, RZ, -R239 ;  /* 0x000000ffffef7224 */ /* 0x000fc400078e0aef */
[--C-:B------:R-:W-:Y:S01]  /*172e0*/  @!P4 IMAD.IADD R78, R78, 0x1, -R0.reuse ;  /* 0x000000014e4ec824 */ /* 0x100fe200078e0a00 */
[----:B------:R-:W-:Y:S01]  /*172f0*/  ISETP.GT.U32.AND P4, PT, R0, R73, PT ;  /* 0x000000490000720c */ /* 0x000fe20003f84070 */
[--C-:B------:R-:W-:Y:S01]  /*17300*/  @!P5 IMAD.IADD R72, R72, 0x1, -R0.reuse ;  /* 0x000000014848d824 */ /* 0x100fe200078e0a00 */
[----:B------:R-:W-:Y:S01]  /*17310*/  ISETP.GT.U32.AND P5, PT, R0, R69, PT ;  /* 0x000000450000720c */ /* 0x000fe20003fa4070 */
[----:B------:R-:W-:Y:S02]  /*17320*/  IMAD R251, R244, R239, R251 ;  /* 0x000000eff4fb7224 */ /* 0x000fe400078e02fb */
[----:B------:R-:W2:Y:S01]  /*17330*/  LDL.LU R239, [R1+0x444] ;  /* 0x0004440001ef7983 */ /* 0x000ea20000300800 */
        /* <DEDUP_REMOVED lines=15> */
[----:B------:R-:W2:Y:S02]  /*17430*/  LDL R243, [R1+0x7a00] ;  /* 0x007a000001f37983 */ /* 0x000ea40000100800 */
        /* <DEDUP_REMOVED lines=18> */
[----:B------:R-:W3:Y:S01]  /*17560*/  LDL R246, [R1+0x742c] ;  /* 0x00742c0001f67983 */ /* 0x000ee20000100800 */
        /* <DEDUP_REMOVED lines=13> */
[--C-:B------:R-:W-:Y:S02]  /*17640*/  @!P0 IMAD.IADD R61, R61, 0x1, -R0.reuse ;  /* 0x000000013d3d8824 */ /* 0x100fe400078e0a00 */
[--C-:B------:R-:W-:Y:S01]  /*17650*/  @!P1 IMAD.IADD R63, R63, 0x1, -R0.reuse ;  /* 0x000000013f3f9824 */ /* 0x100fe200078e0a00 */
[----:B------:R-:W-:Y:S01]  /*17660*/  ISETP.GT.U32.AND P1, PT, R0, R56, PT ;  /* 0x000000380000720c */ /* 0x000fe20003f24070 */
        /* <DEDUP_REMOVED lines=31> */
[----:B------:R-:W-:-:S02]  /*17860*/  @!P4 IMAD.IADD R52, R52, 0x1, -R0 ;  /* 0x000000013434c824 */ /* 0x000fc400078e0a00 */
[--C-:B------:R-:W-:Y:S02]  /*17870*/  @!P5 IMAD.IADD R51, R51, 0x1, -R0.reuse ;  /* 0x000000013333d824 */ /* 0x100fe400078e0a00 */
[--C-:B------:R-:W-:Y:S01]  /*17880*/  @!P2 IMAD.IADD R55, R55, 0x1, -R0.reuse ;  /* 0x000000013737a824 */ /* 0x100fe200078e0a00 */
[----:B------:R-:W-:Y:S01]  /*17890*/  ISETP.GT.U32.AND P2, PT, R0, R48, PT ;  /* 0x000000300000720c */ /* 0x000fe20003f44070 */
[--C-:B------:R-:W-:Y:S01]  /*178a0*/  @!P6 IMAD.IADD R50, R50, 0x1, -R0.reuse ;  /* 0x000000013232e824 */ /* 0x100fe200078e0a00 */
[C---:B------:R-:W-:Y:S02]  /*178b0*/  ISETP.GT.U32.AND P4, PT, R0.reuse, R52, PT ;  /* 0x000000340000720c */ /* 0x040fe40003f84070 */
        /* <DEDUP_REMOVED lines=55> */
[--C-:B------:R-:W-:Y:S02]  /*17c30*/  @!P5 IMAD.IADD R36, R36, 0x1, -R0.reuse ;  /* 0x000000012424d824 */ /* 0x100fe400078e0a00 */
[--C-:B------:R-:W-:Y:S01]  /*17c40*/  @!P1 IMAD.IADD R40, R40, 0x1, -R0.reuse ;  /* 0x0000000128289824 */ /* 0x100fe200078e0a00 */
[C---:B------:R-:W-:Y:S01]  /*17c50*/  ISETP.GT.U32.AND P1, PT, R0.reuse, R37, PT ;  /* 0x000000250000720c */ /* 0x040fe20003f24070 */
[----:B------:R-:W-:Y:S01]  /*17c60*/  @!P3 IMAD.IADD R39, R39, 0x1, -R0 ;  /* 0x000000012727b824 */ /* 0x000fe200078e0a00 */
[----:B------:R-:W-:-:S02]  /*17c70*/  ISETP.GT.U32.AND P6, PT, R0, R33, PT ;  /* 0x000000210000720c */ /* 0x000fc40003fc4070 */
[C---:B------:R-:W-:Y:S02]  /*17c80*/  ISETP.GT.U32.AND P5, PT, R0.reuse, R32, PT ;  /* 0x000000200000720c */ /* 0x040fe40003fa4070 */
[----:B------:R-:W-:Y:S01]  /*17c90*/  ISETP.GT.U32.AND P3, PT, R0, R36, PT ;  /* 0x000000240000720c */ /* 0x000fe20003f64070 */
[--C-:B------:R-:W-:Y:S01]  /*17ca0*/  @!P0 IMAD.IADD R38, R38, 0x1, -R0.reuse ;  /* 0x0000000126268824 */ /* 0x100fe200078e0a00 */
[----:B------:R-:W-:Y:S01]  /*17cb0*/  ISETP.GT.U32.AND P0, PT, R0, R31, PT ;  /* 0x0000001f0000720c */ /* 0x000fe20003f04070 */
[--C-:B------:R-:W-:Y:S02]  /*17cc0*/  @!P2 IMAD.IADD R35, R35, 0x1, -R0.reuse ;  /* 0x000000012323a824 */ /* 0x100fe400078e0a00 */
[----:B------:R-:W-:-:S03]  /*17cd0*/  @!P4 IMAD.IADD R34, R34, 0x1, -R0 ;  /* 0x000000012222c824 */ /* 0x000fc600078e0a00 */
[C---:B------:R-:W-:Y:S01]  /*17ce0*/  ISETP.GT.U32.AND P4, PT, R0.reuse, R35, PT ;  /* 0x000000230000720c */ /* 0x040fe20003f84070 */
[--C-:B------:R-:W-:Y:S01]  /*17cf0*/  @!P1 IMAD.IADD R37, R37, 0x1, -R0.reuse ;  /* 0x0000000125259824 */ /* 0x100fe200078e0a00 */
[C---:B------:R-:W-:Y:S01]  /*17d00*/  ISETP.GT.U32.AND P2, PT, R0.reuse, R30, PT ;  /* 0x0000001e0000720c */ /* 0x040fe20003f44070 */
[--C-:B------:R-:W-:Y:S01]  /*17d10*/  @!P6 IMAD.IADD R33, R33, 0x1, -R0.reuse ;  /* 0x000000012121e824 */ /* 0x100fe200078e0a00 */
[----:B------:R-:W-:Y:S01]  /*17d20*/  ISETP.GT.U32.AND P1, PT, R0, R34, PT ;  /* 0x000000220000720c */ /* 0x000fe20003f24070 */
[--C-:B------:R-:W-:Y:S02]  /*17d30*/  @!P5 IMAD.IADD R32, R32, 0x1, -R0.reuse ;  /* 0x000000012020d824 */ /* 0x100fe400078e0a00 */
[--C-:B------:R-:W-:Y:S01]  /*17d40*/  @!P3 IMAD.IADD R36, R36, 0x1, -R0.reuse ;  /* 0x000000012424b824 */ /* 0x100fe200078e0a00 */
[C---:B------:R-:W-:Y:S01]  /*17d50*/  ISETP.GT.U32.AND P3, PT, R0.reuse, R28, PT ;  /* 0x0000001c0000720c */ /* 0x040fe20003f64070 */
[----:B------:R-:W-:Y:S01]  /*17d60*/  @!P0 IMAD.IADD R31, R31, 0x1, -R0 ;  /* 0x000000011f1f8824 */ /* 0x000fe200078e0a00 */
[----:B------:R-:W-:-:S02]  /*17d70*/  ISETP.GT.U32.AND P6, PT, R0, R29, PT ;  /* 0x0000001d0000720c */ /* 0x000fc40003fc4070 */
[C---:B------:R-:W-:Y:S02]  /*17d80*/  ISETP.GT.U32.AND P5, PT, R0.reuse, R33, PT ;  /* 0x000000210000720c */ /* 0x040fe40003fa4070 */
[C---:B------:R-:W-:Y:S01]  /*17d90*/  ISETP.GT.U32.AND P0, PT, R0.reuse, R32, PT ;  /* 0x000000200000720c */ /* 0x040fe20003f04070 */
        /* <DEDUP_REMOVED lines=56> */
[----:B------:R-:W-:Y:S01]  /*18120*/  ISETP.GT.U32.AND P4, PT, R0, R17, PT ;  /* 0x000000110000720c */ /* 0x000fe20003f84070 */
[--C-:B------:R-:W-:Y:S01]  /*18130*/  @!P1 IMAD.IADD R20, R20, 0x1, -R0.reuse ;  /* 0x0000000114149824 */ /* 0x100fe200078e0a00 */
[C---:B------:R-:W-:Y:S02]  /*18140*/  ISETP.GT.U32.AND P6, PT, R0.reuse, R18, PT ;  /* 0x000000120000720c */ /* 0x040fe40003fc4070 */
        /* <DEDUP_REMOVED lines=25> */
[C---:B------:R-:W-:Y:S02]  /*182e0*/  ISETP.GT.U32.AND P1, PT, R0.reuse, R10, PT ;  /* 0x0000000a0000720c */ /* 0x040fe40003f24070 */
[----:B------:R-:W-:Y:S01]  /*182f0*/  ISETP.GT.U32.AND P2, PT, R0, R8, PT ;  /* 0x000000080000720c */ /* 0x000fe20003f44070 */
[----:B------:R-:W-:-:S02]  /*18300*/  @!P0 IMAD.IADD R9, R9, 0x1, -R0 ;  /* 0x0000000109098824 */ /* 0x000fc400078e0a00 */
[--C-:B------:R-:W-:Y:S01]  /*18310*/  @!P3 IMAD.IADD R13, R13, 0x1, -R0.reuse ;  /* 0x000000010d0db824 */ /* 0x100fe200078e0a00 */
[----:B------:R-:W-:Y:S01]  /*18320*/  ISETP.GT.U32.AND P3, PT, R0, R6, PT ;  /* 0x000000060000720c */ /* 0x000fe20003f64070 */
[--C-:B------:R-:W-:Y:S01]  /*18330*/  @!P5 IMAD.IADD R12, R12, 0x1, -R0.reuse ;  /* 0x000000010c0cd824 */ /* 0x100fe200078e0a00 */
[C---:B------:R-:W-:Y:S01]  /*18340*/  ISETP.GT.U32.AND P5, PT, R0.reuse, R5, PT ;  /* 0x000000050000720c */ /* 0x040fe20003fa4070 */
[--C-:B------:R-:W-:Y:S02]  /*18350*/  @!P4 IMAD.IADD R7, R7, 0x1, -R0.reuse ;  /* 0x000000010707c824 */ /* 0x100fe400078e0a00 */
[--C-:B------:R-:W-:Y:S01]  /*18360*/  @!P6 IMAD.IADD R11, R11, 0x1, -R0.reuse ;  /* 0x000000010b0be824 */ /* 0x100fe200078e0a00 */
[----:B------:R-:W-:Y:S01]  /*18370*/  ISETP.GT.U32.AND P6, PT, R0, R4, PT ;  /* 0x000000040000720c */ /* 0x000fe20003fc4070 */
[--C-:B------:R-:W-:Y:S01]  /*18380*/  @!P1 IMAD.IADD R10, R10, 0x1, -R0.reuse ;  /* 0x000000010a0a9824 */ /* 0x100fe200078e0a00 */
[C---:B------:R-:W-:Y:S02]  /*18390*/  ISETP.GT.U32.AND P0, PT, R0.reuse, R9, PT ;  /* 0x000000090000720c */ /* 0x040fe40003f04070 */
[----:B------:R-:W-:Y:S01]  /*183a0*/  ISETP.GT.U32.AND P1, PT, R0, R7, PT ;  /* 0x000000070000720c */ /* 0x000fe20003f24070 */
[--C-:B------:R-:W-:Y:S01]  /*183b0*/  @!P2 IMAD.IADD R8, R8, 0x1, -R0.reuse ;  /* 0x000000010808a824 */ /* 0x100fe200078e0a00 */
[----:B------:R-:W-:Y:S01]  /*183c0*/  ISETP.GT.U32.AND P2, PT, R0, R3, PT ;  /* 0x000000030000720c */ /* 0x000fe20003f44070 */
        /* <DEDUP_REMOVED lines=10> */
[----:B------:R-:W-:Y:S02]  /*18470*/  @!P2 IMAD.IADD R3, R3, 0x1, -R0 ;  /* 0x000000010303a824 */ /* 0x000fe400078e0a00 */
[----:B------:R-:W-:Y:S02]  /*18480*/  @!P3 IMAD.IADD R240, R240, 0x1, -R244 ;  /* 0x00000001f0f0b824 */ /* 0x000fe400078e0af4 */
[----:B------:R-:W-:Y:S01]  /*18490*/  @!P4 IMAD.IADD R8, R8, 0x1, -R0 ;  /* 0x000000010808c824 */ /* 0x000fe200078e0a00 */
[----:B--2---:R-:W-:-:S02]  /*184a0*/  ISETP.GT.U32.AND P4, PT, R0, R239, PT ;  /* 0x000000ef0000720c */ /* 0x004fc40003f84070 */
[----:B------:R-:W-:Y:S01]  /*184b0*/  ISETP.GT.U32.AND P3, PT, R0, R3, PT ;  /* 0x000000030000720c */ /* 0x000fe20003f64070 */
[--C-:B------:R-:W-:Y:S01]  /*184c0*/  @!P6 IMAD.IADD R242, R242, 0x1, -R244.reuse ;  /* 0x00000001f2f2e824 */ /* 0x100fe200078e0af4 */
[----:B------:R-:W-:Y:S01]  /*184d0*/  ISETP.GT.U32.AND P5, PT, R0, R2, PT ;  /* 0x000000020000720c */ /* 0x000fe20003fa4070 */
[----:B------:R-:W-:Y:S01]  /*184e0*/  @!P0 IMAD.IADD R238, R238, 0x1, -R244 ;  /* 0x00000001eeee8824 */ /* 0x000fe200078e0af4 */
[----:B------:R-:W-:Y:S01]  /*184f0*/  ISETP.GT.U32.AND P6, PT, R244, R245, PT ;  /* 0x000000f5f400720c */ /* 0x000fe20003fc4070 */
[--C-:B------:R-:W-:Y:S01]  /*18500*/  @!P1 IMAD.IADD R5, R5, 0x1, -R0.reuse ;  /* 0x0000000105059824 */ /* 0x100fe200078e0a00 */
[----:B------:R-:W-:Y:S02]  /*18510*/  ISETP.GT.U32.AND P0, PT, R0, R4, PT ;  /* 0x000000040000720c */ /* 0x000fe40003f04070 */
[----:B------:R-:W-:Y:S02]  /*18520*/  ISETP.GT.U32.AND P1, PT, R244, R252, PT ;  /* 0x000000fcf400720c */ /* 0x000fe40003f24070 */
[----:B------:R-:W-:Y:S01]  /*18530*/  ISETP.GT.U32.AND P2, PT, R0, R6, PT ;  /* 0x000000060000720c */ /* 0x000fe20003f44070 */
[----:B------:R-:W-:-:S02]  /*18540*/  @!P4 IMAD.IADD R239, R239, 0x1, -R0 ;  /* 0x00000001efefc824 */ /* 0x000fc400078e0a00 */
[--C-:B------:R-:W-:Y:S01]  /*18550*/  @!P3 IMAD.IADD R3, R3, 0x1, -R0.reuse ;  /* 0x000000010303b824 */ /* 0x100fe200078e0a00 */
[----:B----4-:R-:W-:Y:S01]  /*18560*/  ISETP.GT.U32.AND P3, PT, R244, R248, PT ;  /* 0x000000f8f400720c */ /* 0x010fe20003f64070 */
[----:B------:R-:W-:Y:S01]  /*18570*/  @!P5 IMAD.IADD R2, R2, 0x1, -R0 ;  /* 0x000000010202d824 */ /* 0x000fe200078e0a00 */
[----:B------:R-:W-:Y:S01]  /*18580*/  ISETP.GT.U32.AND P4, PT, R244, R238, PT ;  /* 0x000000eef400720c */ /* 0x000fe20003f84070 */
[----:B------:R-:W-:Y:S01]  /*18590*/  @!P6 IMAD.IADD R245, R245, 0x1, -R244 ;  /* 0x00000001f5f5e824 */ /* 0x000fe200078e0af4 */
[----:B------:R-:W-:Y:S01]  /*185a0*/  ISETP.GT.U32.AND P6, PT, R0, R239, PT ;  /* 0x000000ef0000720c */ /* 0x000fe20003fc4070 */
[----:B------:R-:W-:Y:S01]  /*185b0*/  @!P0 IMAD.IADD R4, R4, 0x1, -R0 ;  /* 0x0000000104048824 */ /* 0x000fe200078e0a00 */
[----:B------:R-:W-:Y:S01]  /*185c0*/  ISETP.GT.U32.AND P0, PT, R244, R251, PT ;  /* 0x000000fbf400720c */ /* 0x000fe20003f04070 */
[----:B------:R-:W-:Y:S01]  /*185d0*/  @!P1 IMAD.IADD R252, R252, 0x1, -R244 ;  /* 0x00000001fcfc9824 */ /* 0x000fe200078e0af4 */
[----:B------:R-:W-:Y:S01]  /*185e0*/  ISETP.GT.U32.AND P1, PT, R244, R240, PT ;  /* 0x000000f0f400720c */ /* 0x000fe20003f24070 */
[----:B------:R-:W-:Y:S01]  /*185f0*/  @!P2 IMAD.IADD R6, R6, 0x1, -R0 ;  /* 0x000000010606a824 */ /* 0x000fe200078e0a00 */
[----:B------:R-:W-:-:S02]  /*18600*/  ISETP.GT.U32.AND P2, PT, R244, R249, PT ;  /* 0x000000f9f400720c */ /* 0x000fc40003f44070 */
[----:B------:R-:W-:Y:S01]  /*18610*/  ISETP.GT.U32.AND P5, PT, R0, R2, PT ;  /* 0x000000020000720c */ /* 0x000fe20003fa4070 */
[--C-:B------:R-:W-:Y:S01]  /*18620*/  @!P3 IMAD.IADD R248, R248, 0x1, -R244.reuse ;  /* 0x00000001f8f8b824 */ /* 0x100fe200078e0af4 */
[----:B------:R-:W-:Y:S01]  /*18630*/  LOP3.LUT R241, R241, 0x1f, RZ, 0xc0, !PT ;  /* 0x0000001ff1f17812 */ /* 0x000fe200078ec0ff */
[----:B------:R-:W-:Y:S02]  /*18640*/  @!P4 IMAD.IADD R238, R238, 0x1, -R244 ;  /* 0x00000001eeeec824 */ /* 0x000fe400078e0af4 */
[----:B------:R-:W-:Y:S01]  /*18650*/  @!P6 IMAD.IADD R239, R239, 0x1, -R0 ;  /* 0x00000001efefe824 */ /* 0x000fe200078e0a00 */
[----:B------:R1:W-:Y:S01]  /*18660*/  @!P3 STL [R1+0x30c], R248 ;  /* 0x00030cf80100b387 */ /* 0x0003e20000100800 */
[----:B---3--:R-:W-:Y:S02]  /*18670*/  IMAD R241, R241, R247, RZ ;  /* 0x000000f7f1f17224 */ /* 0x008fe400078e02ff */
[--C-:B------:R-:W-:Y:S01]  /*18680*/  @!P0 IMAD.IADD R251, R251, 0x1, -R244.reuse ;  /* 0x00000001fbfb8824 */ /* 0x100fe200078e0af4 */
[----:B------:R-:W-:Y:S01]  /*18690*/  ISETP.GT.U32.AND P0, PT, R244, R242, PT ;  /* 0x000000f2f400720c */ /* 0x000fe20003f04070 */
[----:B------:R-:W-:-:S02]  /*186a0*/  @!P1 IMAD.IADD R240, R240, 0x1, -R244 ;  /* 0x00000001f0f09824 */ /* 0x000fc400078e0af4 */
[----:B------:R-:W-:Y:S01]  /*186b0*/  @!P2 IMAD.IADD R249, R249, 0x1, -R244 ;  /* 0x00000001f9f9a824 */ /* 0x000fe200078e0af4 */
[----:B-1----:R-:W2:Y:S01]  /*186c0*/  LDL R248, [R1+0x7420] ;  /* 0x0074200001f87983 */ /* 0x002ea20000100800 */
[----:B------:R-:W-:Y:S01]  /*186d0*/  @!P5 IMAD.IADD R2, R2, 0x1, -R0 ;  /* 0x000000010202d824 */ /* 0x000fe200078e0a00 */
[C---:B------:R-:W-:Y:S02]  /*186e0*/  ISETP.GT.U32.AND P3, PT, R244.reuse, R245, PT ;  /* 0x000000f5f400720c */ /* 0x040fe40003f64070 */
[----:B------:R1:W-:Y:S01]  /*186f0*/  STL [R1+0x10], R238 ;  /* 0x000010ee01007387 */ /* 0x0003e20000100800 */
[----:B------:R-:W-:Y:S01]  /*18700*/  LEA R0, P6, R241, UR16, 0x2 ;  /* 0x00000010f1007c11 */ /* 0x000fe2000f8c10ff */
[----:B------:R-:W3:Y:S01]  /*18710*/  LDCU UR16, c[0x0][0x3b0] ;  /* 0x00007600ff1077ac */ /* 0x000ee20008000800 */
[C---:B------:R-:W-:Y:S01]  /*18720*/  ISETP.GT.U32.AND P2, PT, R244.reuse, R249, PT ;  /* 0x000000f9f400720c */ /* 0x040fe20003f44070 */
[----:B-1----:R-:W4:Y:S04]  /*18730*/  LDL.LU R238, [R1+0x7c64] ;  /* 0x007c640001ee7983 */ /* 0x002f280000300800 */
[----:B------:R1:W-:Y:S01]  /*18740*/  STL [R1+0x444], R239 ;  /* 0x000444ef01007387 */ /* 0x0003e20000100800 */
[----:B------:R-:W-:-:S03]  /*18750*/  ISETP.GT.U32.AND P5, PT, R244, R252, PT ;  /* 0x000000fcf400720c */ /* 0x000fc60003fa4070 */
[----:B-1----:R-:W2:Y:S04]  /*18760*/  LDL.LU R239, [R1+0x7c60] ;  /* 0x007c600001ef7983 */ /* 0x002ea80000300800 */
[----:B------:R1:W-:Y:S01]  /*18770*/  STL [R1+0xc], R240 ;  /* 0x00000cf001007387 */ /* 0x0003e20000100800 */
[----:B------:R-:W-:-:S03]  /*18780*/  @!P0 IMAD.IADD R242, R242, 0x1, -R244 ;  /* 0x00000001f2f28824 */ /* 0x000fc600078e0af4 */
[----:B-1----:R-:W2:Y:S04]  /*18790*/  LDL.LU R240, [R1+0x7c5c] ;  /* 0x007c5c0001f07983 */ /* 0x002ea80000300800 */
[----:B------:R-:W2:Y:S04]  /*187a0*/  LDL.LU R241, [R1+0x7c58] ;  /* 0x007c580001f17983 */ /* 0x000ea80000300800 */
[----:B------:R1:W-:Y:S01]  /*187b0*/  STL [R1+0x7b48], R0 ;  /* 0x007b480001007387 */ /* 0x0003e20000100800 */
[----:B------:R-:W-:-:S03]  /*187c0*/  @!P3 IMAD.IADD R245, R245, 0x1, -R244 ;  /* 0x00000001f5f5b824 */ /* 0x000fc600078e0af4 */
[----:B-1----:R-:W2:Y:S01]  /*187d0*/  LDL R0, [R1+0x7428] ;  /* 0x0074280001007983 */ /* 0x002ea20000100800 */
[----:B------:R-:W-:Y:S01]  /*187e0*/  ISETP.GE.AND P1, PT, R243, RZ, PT ;  /* 0x000000fff300720c */ /* 0x000fe20003f26270 */
[--C-:B------:R-:W-:Y:S02]  /*187f0*/  @!P2 IMAD.IADD R249, R249, 0x1, -R244.reuse ;  /* 0x00000001f9f9a824 */ /* 0x100fe400078e0af4 */
[----:B------:R1:W-:Y:S01]  /*18800*/  STL [R1+0x8], R242 ;  /* 0x000008f201007387 */ /* 0x0003e20000100800 */
[----:B------:R-:W-:Y:S01]  /*18810*/  @!P5 IMAD.IADD R252, R252, 0x1, -R244 ;  /* 0x00000001fcfcd824 */ /* 0x000fe200078e0af4 */
[----:B------:R-:W-:Y:S02]  /*18820*/  ISETP.GE.AND P3, PT, R246, RZ, PT ;  /* 0x000000fff600720c */ /* 0x000fe40003f66270 */
[----:B-1----:R-:W3:Y:S04]  /*18830*/  LDL.LU R242, [R1+0x7c54] ;  /* 0x007c540001f27983 */ /* 0x002ee80000300800 */
[----:B------:R-:W3:Y:S04]  /*18840*/  LDL.LU R243, [R1+0x7c50] ;  /* 0x007c500001f37983 */ /* 0x000ee80000300800 */
[----:B------:R1:W-:Y:S04]  /*18850*/  STL [R1+0x4], R245 ;  /* 0x000004f501007387 */ /* 0x0003e80000100800 */
[----:B-1----:R-:W3:Y:S04]  /*18860*/  LDL.LU R245, [R1+0x7c4c] ;  /* 0x007c4c0001f57983 */ /* 0x002ee80000300800 */
[----:B------:R-:W3:Y:S04]  /*18870*/  LDL.LU R246, [R1+0x7c48] ;  /* 0x007c480001f67983 */ /* 0x000ee80000300800 */
[----:B------:R1:W-:Y:S04]  /*18880*/  STL [R1], R249 ;  /* 0x000000f901007387 */ /* 0x0003e80000100800 */
[----:B-1----:R-:W3:Y:S04]  /*18890*/  LDL R249, [R1+0x741c] ;  /* 0x00741c0001f97983 */ /* 0x002ee80000100800 */
[----:B------:R1:W-:Y:S04]  /*188a0*/  STL [R1+0x7bb4], R252 ;  /* 0x007bb4fc01007387 */ /* 0x0003e80000100800 */
[----:B-1----:R-:W3:Y:S01]  /*188b0*/  LDL R252, [R1+0x7424] ;  /* 0x0074240001fc7983 */ /* 0x002ee20000100800 */
[----:B------:R-:W-:-:S13]  /*188c0*/  ISETP.GT.U32.AND P4, PT, R244, R251, PT ;  /* 0x000000fbf400720c */ /* 0x000fda0003f84070 */
[----:B------:R-:W-:Y:S02]  /*188d0*/  @!P4 IMAD.IADD R251, R251, 0x1, -R244 ;  /* 0x00000001fbfbc824 */ /* 0x000fe400078e0af4 */
[----:B------:R-:W1:Y:S01]  /*188e0*/  S2R R244, SR_TID.X ;  /* 0x0000000000f47919 */ /* 0x000e620000002100 */
[----:B------:R-:W-:Y:S01]  /*188f0*/  ISETP.NE.AND P0, PT, RZ, UR76, PT ;  /* 0x0000004cff007c0c */ /* 0x000fe2000bf05270 */
[----:B------:R-:W-:Y:S01]  /*18900*/  @!P3 IMAD.MOV R198, RZ, RZ, -R198 ;  /* 0x000000ffffc6b224 */ /* 0x000fe200078e0ac6 */
[----:B-1----:R-:W-:-:S05]  /*18910*/  LOP3.LUT R244, R244, 0x1f, RZ, 0xc0, !PT ;  /* 0x0000001ff4f47812 */ /* 0x002fca00078ec0ff */
[----:B------:R-:W-:Y:S02]  /*18920*/  IMAD R244, R244, R247, RZ ;  /* 0x000000f7f4f47224 */ /* 0x000fe400078e02ff */
[----:B------:R-:W4:Y:S03]  /*18930*/  LDL.LU R247, [R1+0x7c44] ;  /* 0x007c440001f77983 */ /* 0x000f260000300800 */
[----:B------:R-:W-:Y:S01]  /*18940*/  LEA.HI.X.SX32 R244, R244, UR17, 0x2, P6 ;  /* 0x00000011f4f47c11 */ /* 0x000fe2000b0f16ff */
[----:B------:R1:W-:Y:S01]  /*18950*/  STL [R1+0x7bb8], R251 ;  /* 0x007bb8fb01007387 */ /* 0x0003e20000100800 */
[----:B------:R-:W2:Y:S03]  /*18960*/  LDCU UR17, c[0x0][0x3b0] ;  /* 0x00007600ff1177ac */ /* 0x000ea60008000800 */
[----:B------:R1:W-:Y:S04]  /*18970*/  STL [R1+0x7b4c], R244 ;  /* 0x007b4cf401007387 */ /* 0x0003e80000100800 */
[----:B-1----:R-:W4:Y:S04]  /*18980*/  LDL R251, [R1+0x7410] ;  /* 0x0074100001fb7983 */ /* 0x002f280000100800 */
[----:B------:R-:W4:Y:S01]  /*18990*/  LDL R244, [R1+0x7414] ;  /* 0x0074140001f47983 */ /* 0x000f220000100800 */
[----:B--2---:R-:W-:Y:S01]  /*189a0*/  ISETP.GE.AND P2, PT, R0, RZ, PT ;  /* 0x000000ff0000720c */ /* 0x004fe20003f46270 */
[----:B------:R-:W-:Y:S01]  /*189b0*/  IMAD.MOV.U32 R0, RZ, RZ, R199 ;  /* 0x000000ffff007224 */ /* 0x000fe200078e00c7 */
[----:B------:R-:W-:Y:S01]  /*189c0*/  LOP3.LUT R199, RZ, UR76, RZ, 0x33, !PT ;  /* 0x0000004cffc77c12 */ /* 0x000fe2000f8e33ff */
[----:B------:R-:W1:Y:S02]  /*189d0*/  LDCU UR76, c[0x0][0x3b0] ;  /* 0x00007600ff4c77ac */ /* 0x000e640008000800 */
[----:B------:R-:W-:Y:S01]  /*189e0*/  @!P1 IMAD.MOV R0, RZ, RZ, -R0 ;  /* 0x000000ffff009224 */ /* 0x000fe200078e0a00 */
[----:B------:R-:W-:-:S02]  /*189f0*/  ISETP.GE.AND P1, PT, R248, RZ, PT ;  /* 0x000000fff800720c */ /* 0x000fc40003f26270 */
[C---:B------:R-:W-:Y:S02]  /*18a00*/  SEL R198, R199.reuse, R198, !P0 ;  /* 0x000000c6c7c67207 */ /* 0x040fe40004000000 */
[C---:B------:R-:W-:Y:S02]  /*18a10*/  SEL R248, R199.reuse, R0, !P0 ;  /* 0x00000000c7f87207 */ /* 0x040fe40004000000 */
[----:B------:R-:W2:Y:S01]  /*18a20*/  LDL R0, [R1+0x7408] ;  /* 0x0074080001007983 */ /* 0x000ea20000100800 */
[----:B------:R-:W-:Y:S01]  /*18a30*/  IMAD R198, R198, UR19, RZ ;  /* 0x00000013c6c67c24 */ /* 0x000fe2000f8e02ff */
[----:B------:R-:W1:Y:S01]  /*18a40*/  LDCU UR19, c[0x0][0x3b0] ;  /* 0x00007600ff1377ac */ /* 0x000e620008000800 */
[----:B------:R-:W-:Y:S01]  /*18a50*/  IMAD R248, R248, UR18, RZ ;  /* 0x00000012f8f87c24 */ /* 0x000fe2000f8e02ff */
[----:B---3--:R-:W-:Y:S01]  /*18a60*/  ISETP.GE.AND P4, PT, R252, RZ, PT ;  /* 0x000000fffc00720c */ /* 0x008fe20003f86270 */
[----:B------:R-:W-:Y:S01]  /*18a70*/  @!P2 IMAD.MOV R197, RZ, RZ, -R197 ;  /* 0x000000ffffc5a224 */ /* 0x000fe200078e0ac5 */
[----:B------:R-:W3:Y:S01]  /*18a80*/  LDL R252, [R1+0x740c] ;  /* 0x00740c0001fc7983 */ /* 0x000ee20000100800 */
[----:B------:R-:W-:Y:S01]  /*18a90*/  @!P1 IMAD.MOV R195, RZ, RZ, -R195 ;  /* 0x000000ffffc39224 */ /* 0x000fe200078e0ac3 */
[----:B------:R-:W1:Y:S02]  /*18aa0*/  LDCU UR18, c[0x0][0x3b0] ;  /* 0x00007600ff1277ac */ /* 0x000e640008000800 */
[----:B------:R1:W-:Y:S04]  /*18ab0*/  STL [R1+0x448], R248 ;  /* 0x000448f801007387 */ /* 0x0003e80000100800 */
[----:B-1----:R-:W2:Y:S04]  /*18ac0*/  LDL.LU R248, [R1+0x7c40] ;  /* 0x007c400001f87983 */ /* 0x002ea80000300800 */
[----:B------:R1:W-:Y:S04]  /*18ad0*/  STL [R1+0xf50], R198 ;  /* 0x000f50c601007387 */ /* 0x0003e80000100800 */
[----:B-1----:R-:W2:Y:S01]  /*18ae0*/  LDL R198, [R1+0x7418] ;  /* 0x0074180001c67983 */ /* 0x002ea20000100800 */
[----:B------:R-:W-:Y:S01]  /*18af0*/  @!P4 IMAD.MOV R196, RZ, RZ, -R196 ;  /* 0x000000ffffc4c224 */ /* 0x000fe200078e0ac4 */
[----:B------:R-:W-:-:S04]  /*18b00*/  SEL R197, R199, R197, !P0 ;  /* 0x000000c5c7c57207 */ /* 0x000fc80004000000 */
[----:B------:R-:W-:Y:S01]  /*18b10*/  SEL R196, R199, R196, !P0 ;  /* 0x000000c4c7c47207 */ /* 0x000fe20004000000 */
[----:B------:R-:W-:Y:S01]  /*18b20*/  IMAD R197, R197, UR20, RZ ;  /* 0x00000014c5c57c24 */ /* 0x000fe2000f8e02ff */
[----:B------:R-:W-:Y:S01]  /*18b30*/  ISETP.GE.AND P2, PT, R249, RZ, PT ;  /* 0x000000fff900720c */ /* 0x000fe20003f46270 */
[----:B------:R-:W1:Y:S01]  /*18b40*/  LDCU UR20, c[0x0][0x3b0] ;  /* 0x00007600ff1477ac */ /* 0x000e620008000800 */
[----:B------:R-:W2:Y:S01]  /*18b50*/  LDL.LU R249, [R1+0x7c3c] ;  /* 0x007c3c0001f97983 */ /* 0x000ea20000300800 */
[----:B------:R-:W-:Y:S01]  /*18b60*/  IMAD R196, R196, UR21, RZ ;  /* 0x00000015c4c47c24 */ /* 0x000fe2000f8e02ff */
[----:B------:R-:W-:Y:S01]  /*18b70*/  SEL R195, R199, R195, !P0 ;  /* 0x000000c3c7c37207 */ /* 0x000fe20004000000 */
[----:B------:R-:W1:Y:S01]  /*18b80*/  LDCU UR21, c[0x0][0x3b0] ;  /* 0x00007600ff1577ac */ /* 0x000e620008000800 */
[----:B------:R1:W-:Y:S04]  /*18b90*/  STL [R1+0xf4c], R197 ;  /* 0x000f4cc501007387 */ /* 0x0003e80000100800 */
[----:B------:R-:W-:Y:S01]  /*18ba0*/  STL [R1+0xf48], R196 ;  /* 0x000f48c401007387 */ /* 0x000fe20000100800 */
[----:B------:R-:W-:Y:S01]  /*18bb0*/  IMAD R195, R195, UR22, RZ ;  /* 0x00000016c3c37c24 */ /* 0x000fe2000f8e02ff */
[----:B------:R-:W2:Y:S02]  /*18bc0*/  LDCU UR22, c[0x0][0x3b0] ;  /* 0x00007600ff1677ac */ /* 0x000ea40008000800 */
[----:B-1----:R-:W2:Y:S04]  /*18bd0*/  LDL R197, [R1+0x7404] ;  /* 0x0074040001c57983 */ /* 0x002ea80000100800 */
[----:B------:R1:W-:Y:S01]  /*18be0*/  STL [R1+0xf44], R195 ;  /* 0x000f44c301007387 */ /* 0x0003e20000100800 */
[----:B------:R-:W-:Y:S01]  /*18bf0*/  @!P2 IMAD.MOV R194, RZ, RZ, -R194 ;  /* 0x000000ffffc2a224 */ /* 0x000fe200078e0ac2 */
[----:B----4-:R-:W-:-:S02]  /*18c00*/  ISETP.GE.AND P3, PT, R244, RZ, PT ;  /* 0x000000fff400720c */ /* 0x010fc40003f66270 */
[----:B------:R-:W4:Y:S01]  /*18c10*/  LDL R244, [R1+0x73fc] ;  /* 0x0073fc0001f47983 */ /* 0x000f220000100800 */
[----:B---3--:R-:W-:-:S03]  /*18c20*/  ISETP.GE.AND P2, PT, R252, RZ, PT ;  /* 0x000000fffc00720c */ /* 0x008fc60003f46270 */
[----:B------:R-:W3:Y:S01]  /*18c30*/  LDL R252, [R1+0x73f4] ;  /* 0x0073f40001fc7983 */ /* 0x000ee20000100800 */
[----:B--2---:R-:W-:-:S03]  /*18c40*/  ISETP.GE.AND P1, PT, R198, RZ, PT ;  /* 0x000000ffc600720c */ /* 0x004fc60003f26270 */
[----:B------:R-:W2:Y:S10]  /*18c50*/  LDL R198, [R1+0x7400] ;  /* 0x0074000001c67983 */ /* 0x000eb40000100800 */
[----:B------:R-:W-:Y:S01]  /*18c60*/  @!P1 IMAD.MOV R193, RZ, RZ, -R193 ;  /* 0x000000ffffc19224 */ /* 0x000fe200078e0ac1 */
[----:B------:R-:W-:-:S02]  /*18c70*/  ISETP.GE.AND P1, PT, R0, RZ, PT ;  /* 0x000000ff0000720c */ /* 0x000fc40003f26270 */
[----:B------:R-:W2:Y:S01]  /*18c80*/  LDL R0, [R1+0x73f0] ;  /* 0x0073f00001007983 */ /* 0x000ea20000100800 */
[----:B------:R-:W-:-:S03]  /*18c90*/  ISETP.GE.AND P4, PT, R251, RZ, PT ;  /* 0x000000fffb00720c */ /* 0x000fc60003f86270 */
[----:B------:R-:W2:Y:S01]  /*18ca0*/  LDL R251, [R1+0x73f8] ;  /* 0x0073f80001fb7983 */ /* 0x000ea20000100800 */
[----:B------:R-:W-:Y:S01]  /*18cb0*/  @!P3 IMAD.MOV R192, RZ, RZ, -R192 ;  /* 0x000000ffffc0b224 */ /* 0x000fe200078e0ac0 */
[C---:B------:R-:W-:Y:S01]  /*18cc0*/  SEL R194, R199.reuse, R194, !P0 ;  /* 0x000000c2c7c27207 */ /* 0x040fe20004000000 */
[----:B------:R-:W-:Y:S01]  /*18cd0*/  @!P2 IMAD.MOV R190, RZ, RZ, -R190 ;  /* 0x000000ffffbea224 */ /* 0x000fe200078e0abe */
[C---:B------:R-:W-:Y:S02]  /*18ce0*/  SEL R193, R199.reuse, R193, !P0 ;  /* 0x000000c1c7c17207 */ /* 0x040fe40004000000 */
[----:B------:R-:W-:-:S04]  /*18cf0*/  SEL R192, R199, R192, !P0 ;  /* 0x000000c0c7c07207 */ /* 0x000fc80004000000 */
[----:B------:R-:W-:Y:S01]  /*18d00*/  @!P4 IMAD.MOV R191, RZ, RZ, -R191 ;  /* 0x000000ffffbfc224 */ /* 0x000fe200078e0abf */
[C---:B------:R-:W-:Y:S01]  /*18d10*/  SEL R190, R199.reuse, R190, !P0 ;  /* 0x000000bec7be7207 */ /* 0x040fe20004000000 */
[----:B------:R-:W-:Y:S02]  /*18d20*/  IMAD R194, R194, UR23, RZ ;  /* 0x00000017c2c27c24 */ /* 0x000fe4000f8e02ff */
[----:B------:R-:W-:Y:S01]  /*18d30*/  @!P1 IMAD.MOV R189, RZ, RZ, -R189 ;  /* 0x000000ffffbd9224 */ /* 0x000fe200078e0abd */
[----:B------:R-:W-:Y:S01]  /*18d40*/  SEL R191, R199, R191, !P0 ;  /* 0x000000bfc7bf7207 */ /* 0x000fe20004000000 */
[----:B------:R-:W-:Y:S02]  /*18d50*/  IMAD R193, R193, UR24, RZ ;  /* 0x00000018c1c17c24 */ /* 0x000fe4000f8e02ff */
[----:B------:R-:W-:Y:S01]  /*18d60*/  IMAD R192, R192, UR25, RZ ;  /* 0x00000019c0c07c24 */ /* 0x000fe2000f8e02ff */
[----:B------:R1:W-:Y:S01]  /*18d70*/  STL [R1+0xf40], R194 ;  /* 0x000f40c201007387 */ /* 0x0003e20000100800 */
[----:B------:R-:W-:-:S02]  /*18d80*/  IMAD R191, R191, UR26, RZ ;  /* 0x0000001abfbf7c24 */ /* 0x000fc4000f8e02ff */
[----:B------:R-:W-:Y:S01]  /*18d90*/  IMAD R190, R190, UR27, RZ ;  /* 0x0000001bbebe7c24 */ /* 0x000fe2000f8e02ff */
[----:B------:R-:W-:Y:S01]  /*18da0*/  STL [R1+0xf3c], R193 ;  /* 0x000f3cc101007387 */ /* 0x000fe20000100800 */
[----:B------:R-:W-:Y:S01]  /*18db0*/  SEL R189, R199, R189, !P0 ;  /* 0x000000bdc7bd7207 */ /* 0x000fe20004000000 */
[----:B------:R-:W1:Y:S02]  /*18dc0*/  LDCU UR23, c[0x0][0x3b0] ;  /* 0x00007600ff1777ac */ /* 0x000e640008000800 */
[----:B------:R-:W-:Y:S01]  /*18dd0*/  STL [R1+0xf38], R192 ;  /* 0x000f38c001007387 */ /* 0x000fe20000100800 */
[----:B------:R-:W-:Y:S01]  /*18de0*/  ISETP.GE.AND P2, PT, R197, RZ, PT ;  /* 0x000000ffc500720c */ /* 0x000fe20003f46270 */
[----:B------:R-:W1:Y:S02]  /*18df0*/  LDCU UR24, c[0x0][0x3b0] ;  /* 0x00007600ff1877ac */ /* 0x000e640008000800 */
[----:B------:R-:W-:Y:S01]  /*18e00*/  STL [R1+0xf34], R191 ;  /* 0x000f34bf01007387 */ /* 0x000fe20000100800 */
[----:B------:R-:W-:Y:S01]  /*18e10*/  IMAD R189, R189, UR28, RZ ;  /* 0x0000001cbdbd7c24 */ /* 0x000fe2000f8e02ff */
[----:B----4-:R-:W-:Y:S01]  /*18e20*/  ISETP.GE.AND P3, PT, R244, RZ, PT ;  /* 0x000000fff400720c */ /* 0x010fe20003f66270 */
[----:B------:R-:W4:Y:S01]  /*18e30*/  LDCU UR25, c[0x0][0x3b0] ;  /* 0x00007600ff1977ac */ /* 0x000f220008000800 */
[----:B------:R-:W-:Y:S01]  /*18e40*/  STL [R1+0xf30], R190 ;  /* 0x000f30be01007387 */ /* 0x000fe20000100800 */
[----:B------:R-:W1:Y:S03]  /*18e50*/  LDCU UR26, c[0x0][0x3b0] ;  /* 0x00007600ff1a77ac */ /* 0x000e660008000800 */
[----:B------:R-:W4:Y:S02]  /*18e60*/  LDL R197, [R1+0x73ec] ;  /* 0x0073ec0001c57983 */ /* 0x000f240000100800 */
[----:B------:R-:W-:Y:S01]  /*18e70*/  @!P2 IMAD.MOV R188, RZ, RZ, -R188 ;  /* 0x000000ffffbca224 */ /* 0x000fe200078e0abc */
[----:B------:R-:W1:Y:S01]  /*18e80*/  LDCU UR27, c[0x0][0x3b0] ;  /* 0x00007600ff1b77ac */ /* 0x000e620008000800 */
[----:B------:R-:W-:Y:S01]  /*18e90*/  STL [R1+0xf2c], R189 ;  /* 0x000f2cbd01007387 */ /* 0x000fe20000100800 */
[----:B------:R-:W1:Y:S03]  /*18ea0*/  LDCU UR28, c[0x0][0x3b0] ;  /* 0x00007600ff1c77ac */ /* 0x000e660008000800 */
        /* <DEDUP_REMOVED lines=17> */
[----:B------:R-:W-:Y:S01]  /*18fc0*/  IMAD R188, R188, UR29, RZ ;  /* 0x0000001dbcbc7c24 */ /* 0x000fe2000f8e02ff */
[----:B------:R-:W1:Y:S02]  /*18fd0*/  LDCU UR29, c[0x0][0x3b0] ;  /* 0x00007600ff1d77ac */ /* 0x000e640008000800 */
[----:B------:R-:W-:Y:S01]  /*18fe0*/  SEL R185, R199, R185, !P0 ;  /* 0x000000b9c7b97207 */ /* 0x000fe20004000000 */
[----:B------:R-:W-:Y:S02]  /*18ff0*/  IMAD R187, R187, UR30, RZ ;  /* 0x0000001ebbbb7c24 */ /* 0x000fe4000f8e02ff */
[----:B------:R-:W-:Y:S02]  /*19000*/  IMAD R186, R186, UR31, RZ ;  /* 0x0000001fbaba7c24 */ /* 0x000fe4000f8e02ff */
[----:B------:R-:W-:Y:S01]  /*19010*/  @!P1 IMAD.MOV R183, RZ, RZ, -R183 ;  /* 0x000000ffffb79224 */ /* 0x000fe200078e0ab7 */
[----:B------:R-:W-:Y:S01]  /*19020*/  STL [R1+0xf28], R188 ;  /* 0x000f28bc01007387 */ /* 0x000fe20000100800 */
[----:B------:R-:W-:Y:S01]  /*19030*/  IMAD R185, R185, UR32, RZ ;  /* 0x00000020b9b97c24 */ /* 0x000fe2000f8e02ff */
[----:B------:R-:W1:Y:S01]  /*19040*/  LDCU UR30, c[0x0][0x3b0] ;  /* 0x00007600ff1e77ac */ /* 0x000e620008000800 */
[----:B------:R-:W-:Y:S01]  /*19050*/  IMAD R184, R184, UR33, RZ ;  /* 0x00000021b8b87c24 */ /* 0x000fe2000f8e02ff */
[----:B------:R-:W-:Y:S01]  /*19060*/  STL [R1+0xf24], R187 ;  /* 0x000f24bb01007387 */ /* 0x000fe20000100800 */
[----:B------:R-:W-:Y:S01]  /*19070*/  SEL R183, R199, R183, !P0 ;  /* 0x000000b7c7b77207 */ /* 0x000fe20004000000 */
[----:B------:R-:W1:Y:S02]  /*19080*/  LDCU UR31, c[0x0][0x3b0] ;  /* 0x00007600ff1f77ac */ /* 0x000e640008000800 */
[----:B------:R-:W-:Y:S01]  /*19090*/  STL [R1+0xf20], R186 ;  /* 0x000f20ba01007387 */ /* 0x000fe20000100800 */
[----:B------:R-:W1:Y:S03]  /*190a0*/  LDCU UR32, c[0x0][0x3b0] ;  /* 0x00007600ff2077ac */ /* 0x000e660008000800 */
[----:B------:R-:W-:Y:S01]  /*190b0*/  STL [R1+0xf1c], R185 ;  /* 0x000f1cb901007387 */ /* 0x000fe20000100800 */
[----:B----4-:R-:W-:-:S03]  /*190c0*/  ISETP.GE.AND P2, PT, R197, RZ, PT ;  /* 0x000000ffc500720c */ /* 0x010fc60003f46270 */
[----:B------:R-:W-:Y:S01]  /*190d0*/  STL [R1+0xf18], R184 ;  /* 0x000f18b801007387 */ /* 0x000fe20000100800 */
[----:B------:R-:W-:Y:S01]  /*190e0*/  IMAD R183, R183, UR34, RZ ;  /* 0x00000022b7b77c24 */ /* 0x000fe2000f8e02ff */
[----:B------:R-:W4:Y:S02]  /*190f0*/  LDCU UR33, c[0x0][0x3b0] ;  /* 0x00007600ff2177ac */ /* 0x000f240008000800 */
[----:B------:R-:W4:Y:S01]  /*19100*/  LDL R197, [R1+0x73d4] ;  /* 0x0073d40001c57983 */ /* 0x000f220000100800 */
[----:B------:R-:W1:Y:S03]  /*19110*/  LDCU UR34, c[0x0][0x3b0] ;  /* 0x00007600ff2277ac */ /* 0x000e660008000800 */
[----:B------:R-:W-:Y:S02]  /*19120*/  STL [R1+0xf14], R183 ;  /* 0x000f14b701007387 */ /* 0x000fe40000100800 */
[----:B------:R-:W-:Y:S01]  /*19130*/  @!P2 IMAD.MOV R182, RZ, RZ, -R182 ;  /* 0x000000ffffb6a224 */ /* 0x000fe200078e0ab6 */
[----:B------:R-:W-:-:S02]  /*19140*/  ISETP.GE.AND P3, PT, R244, RZ, PT ;  /* 0x000000fff400720c */ /* 0x000fc40003f66270 */
        /* <DEDUP_REMOVED lines=33> */
[----:B------:R-:W-:Y:S01]  /*19360*/  IMAD R177, R177, UR42, RZ ;  /* 0x0000002ab1b17c24 */ /* 0x000fe2000f8e02ff */
[----:B------:R-:W1:Y:S02]  /*19370*/  LDCU UR39, c[0x0][0x3b0] ;  /* 0x00007600ff2777ac */ /* 0x000e640008000800 */
[----:B------:R-:W-:Y:S01]  /*19380*/  STL [R1+0xf00], R178 ;  /* 0x000f00b201007387 */ /* 0x000fe20000100800 */
[----:B----4-:R-:W-:Y:S01]  /*19390*/  ISETP.GE.AND P2, PT, R197, RZ, PT ;  /* 0x000000ffc500720c */ /* 0x010fe20003f46270 */
[----:B------:R-:W4:Y:S02]  /*193a0*/  LDCU UR42, c[0x0][0x3b0] ;  /* 0x00007600ff2a77ac */ /* 0x000f240008000800 */
[----:B------:R-:W4:Y:S04]  /*193b0*/  LDL R197, [R1+0x73bc] ;  /* 0x0073bc0001c57983 */ /* 0x000f280000100800 */
[----:B------:R-:W-:Y:S06]  /*193c0*/  STL [R1+0xefc], R177 ;  /* 0x000efcb101007387 */ /* 0x000fec0000100800 */
        /* <DEDUP_REMOVED lines=332> */
[----:B----4-:R-:W-:-:S03]  /*1a890*/  ISETP.GE.AND P2, PT, R197, RZ, PT ;  /* 0x000000ffc500720c */ /* 0x010fc60003f46270 */
        /* <DEDUP_REMOVED lines=29> */
[----:B------:R-:W2:Y:S01]  /*1aa70*/  LDCU UR20, c[0x0][0x3b0] ;  /* 0x00007600ff1477ac */ /* 0x000ea20008000800 */
[----:B------:R-:W-:Y:S01]  /*1aa80*/  IMAD R124, R124, UR22, RZ ;  /* 0x000000167c7c7c24 */ /* 0x000fe2000f8e02ff */
[----:B------:R-:W-:Y:S01]  /*1aa90*/  STL [R1+0xe34], R127 ;  /* 0x000e347f01007387 */ /* 0x000fe20000100800 */
[----:B------:R-:W-:Y:S01]  /*1aaa0*/  SEL R123, R199, R123, !P0 ;  /* 0x0000007bc77b7207 */ /* 0x000fe20004000000 */
[----:B------:R-:W2:Y:S02]  /*1aab0*/  LDCU UR19, c[0x0][0x3b0] ;  /* 0x00007600ff1377ac */ /* 0x000ea40008000800 */
[----:B------:R-:W-:Y:S01]  /*1aac0*/  STL [R1+0xe30], R126 ;  /* 0x000e307e01007387 */ /* 0x000fe20000100800 */
[----:B------:R-:W2:Y:S03]  /*1aad0*/  LDCU UR21, c[0x0][0x3b0] ;  /* 0x00007600ff1577ac */ /* 0x000ea60008000800 */
[----:B------:R-:W-:Y:S01]  /*1aae0*/  STL [R1+0xe2c], R125 ;  /* 0x000e2c7d01007387 */ /* 0x000fe20000100800 */
[----:B-1----:R-:W-:Y:S01]  /*1aaf0*/  IMAD R123, R123, UR23, RZ ;  /* 0x000000177b7b7c24 */ /* 0x002fe2000f8e02ff */
        /* <DEDUP_REMOVED lines=226> */
[----:B------:R-:W-:Y:S01]  /*1b920*/  ISETP.GE.AND P4, PT, R251, RZ, PT ;  /* 0x000000fffb00720c */ /* 0x000fe20003f86270 */
[----:B------:R-:W-:Y:S01]  /*1b930*/  @!P3 IMAD.MOV R90, RZ, RZ, -R90 ;  /* 0x000000ffff5ab224 */ /* 0x000fe200078e0a5a */
[C---:B------:R-:W-:Y:S01]  /*1b940*/  SEL R92, R199.reuse, R92, !P0 ;  /* 0x0000005cc75c7207 */ /* 0x040fe20004000000 */
[----:B------:R-:W-:Y:S01]  /*1b950*/  @!P2 IMAD.MOV R88, RZ, RZ, -R88 ;  /* 0x000000ffff58a224 */ /* 0x000fe200078e0a58 */
[C---:B------:R-:W-:Y:S01]  /*1b960*/  SEL R91, R199.reuse, R91, !P0 ;  /* 0x0000005bc75b7207 */ /* 0x040fe20004000000 */
[----:B------:R-:W2:Y:S01]  /*1b970*/  LDL R251, [R1+0x725c] ;  /* 0x00725c0001fb7983 */ /* 0x000ea20000100800 */
[----:B------:R-:W-:-:S07]  /*1b980*/  SEL R90, R199, R90, !P0 ;  /* 0x0000005ac75a7207 */ /* 0x000fce0004000000 */
        /* <DEDUP_REMOVED lines=37> */
[----:B------:R-:W-:Y:S02]  /*1bbe0*/  @!P3 IMAD.MOV R84, RZ, RZ, -R84 ;  /* 0x000000ffff54b224 */ /* 0x000fe400078e0a54 */
[----:B------:R-:W-:Y:S01]  /*1bbf0*/  @!P2 IMAD.MOV R82, RZ, RZ, -R82 ;  /* 0x000000ffff52a224 */ /* 0x000fe200078e0a52 */
[----:B------:R-:W-:-:S03]  /*1bc00*/  SEL R86, R199, R86, !P0 ;  /* 0x00000056c7567207 */ /* 0x000fc60004000000 */
[----:B------:R-:W-:Y:S01]  /*1bc10*/  @!P1 IMAD.MOV R81, RZ, RZ, -R81 ;  /* 0x000000ffff519224 */ /* 0x000fe200078e0a51 */
[C---:B------:R-:W-:Y:S02]  /*1bc20*/  SEL R85, R199.reuse, R85, !P0 ;  /* 0x00000055c7557207 */ /* 0x040fe40004000000 */
[----:B------:R-:W-:Y:S01]  /*1bc30*/  @!P4 IMAD.MOV R83, RZ, RZ, -R83 ;  /* 0x000000ffff53c224 */ /* 0x000fe200078e0a53 */
[C---:B------:R-:W-:Y:S01]  /*1bc40*/  SEL R84, R199.reuse, R84, !P0 ;  /* 0x00000054c7547207 */ /* 0x040fe20004000000 */
[----:B------:R-:W-:Y:S01]  /*1bc50*/  IMAD R86, R86, UR62, RZ ;  /* 0x0000003e56567c24 */ /* 0x000fe2000f8e02ff */
[----:B------:R-:W-:Y:S01]  /*1bc60*/  SEL R82, R199, R82, !P0 ;  /* 0x00000052c7527207 */ /* 0x000fe20004000000 */
[----:B------:R-:W-:Y:S01]  /*1bc70*/  IMAD R85, R85, UR63, RZ ;  /* 0x0000003f55557c24 */ /* 0x000fe2000f8e02ff */
[C---:B------:R-:W-:Y:S02]  /*1bc80*/  SEL R83, R199.reuse, R83, !P0 ;  /* 0x00000053c7537207 */ /* 0x040fe40004000000 */
[----:B------:R-:W-:Y:S01]  /*1bc90*/  SEL R81, R199, R81, !P0 ;  /* 0x00000051c7517207 */ /* 0x000fe20004000000 */
[----:B------:R-:W-:Y:S01]  /*1bca0*/  IMAD R84, R84, UR64, RZ ;  /* 0x0000004054547c24 */ /* 0x000fe2000f8e02ff */
[----:B------:R-:W-:Y:S01]  /*1bcb0*/  STL [R1+0xd90], R86 ;  /* 0x000d905601007387 */ /* 0x000fe20000100800 */
[----:B------:R-:W-:Y:S01]  /*1bcc0*/  IMAD R83, R83, UR65, RZ ;  /* 0x0000004153537c24 */ /* 0x000fe2000f8e02ff */
[----:B------:R-:W1:Y:S01]  /*1bcd0*/  LDCU UR64, c[0x0][0x3b0] ;  /* 0x00007600ff4077ac */ /* 0x000e620008000800 */
[----:B------:R-:W-:Y:S01]  /*1bce0*/  IMAD R82, R82, UR66, RZ ;  /* 0x0000004252527c24 */ /* 0x000fe2000f8e02ff */
[----:B------:R-:W-:Y:S01]  /*1bcf0*/  STL [R1+0xd8c], R85 ;  /* 0x000d8c5501007387 */ /* 0x000fe20000100800 */
[----:B------:R-:W-:Y:S01]  /*1bd00*/  IMAD R81, R81, UR67, RZ ;  /* 0x0000004351517c24 */ /* 0x000fe2000f8e02ff */
[----:B------:R-:W1:Y:S01]  /*1bd10*/  LDCU UR66, c[0x0][0x3b0] ;  /* 0x00007600ff4277ac */ /* 0x000e620008000800 */
[----:B----4-:R-:W-:Y:S01]  /*1bd20*/  ISETP.GE.AND P2, PT, R197, RZ, PT ;  /* 0x000000ffc500720c */ /* 0x010fe20003f46270 */
[----:B------:R-:W-:Y:S01]  /*1bd30*/  STL [R1+0xd88], R84 ;  /* 0x000d885401007387 */ /* 0x000fe20000100800 */
[----:B------:R-:W4:Y:S03]  /*1bd40*/  LDCU UR67, c[0x0][0x3b0] ;  /* 0x00007600ff4377ac */ /* 0x000f260008000800 */
[----:B------:R-:W-:Y:S01]  /*1bd50*/  STL [R1+0xd84], R83 ;  /* 0x000d845301007387 */ /* 0x000fe20000100800 */
[----:B------:R-:W1:Y:S03]  /*1bd60*/  LDCU UR65, c[0x0][0x3b0] ;  /* 0x00007600ff4177ac */ /* 0x000e660008000800 */
[----:B------:R-:W-:Y:S01]  /*1bd70*/  STL [R1+0xd80], R82 ;  /* 0x000d805201007387 */ /* 0x000fe20000100800 */
[----:B------:R-:W1:Y:S03]  /*1bd80*/  LDCU UR62, c[0x0][0x3b0] ;  /* 0x00007600ff3e77ac */ /* 0x000e660008000800 */
[----:B------:R-:W-:Y:S01]  /*1bd90*/  @!P2 IMAD.MOV R80, RZ, RZ, -R80 ;  /* 0x000000ffff50a224 */ /* 0x000fe200078e0a50 */
[----:B------:R-:W-:Y:S01]  /*1bda0*/  STL [R1+0xd7c], R81 ;  /* 0x000d7c5101007387 */ /* 0x000fe20000100800 */
[----:B------:R-:W-:Y:S01]  /*1bdb0*/  ISETP.GE.AND P3, PT, R244, RZ, PT ;  /* 0x000000fff400720c */ /* 0x000fe20003f66270 */
[----:B------:R-:W1:Y:S02]  /*1bdc0*/  LDCU UR63, c[0x0][0x3b0] ;  /* 0x00007600ff3f77ac */ /* 0x000e640008000800 */
[----:B------:R-:W-:Y:S01]  /*1bdd0*/  SEL R80, R199, R80, !P0 ;  /* 0x00000050c7507207 */ /* 0x000fe20004000000 */
[----:B------:R-:W4:Y:S04]  /*1bde0*/  LDL R195, [R1+0x7904] ;  /* 0x0079040001c37983 */ /* 0x000f280000100800 */
[----:B------:R-:W4:Y:S04]  /*1bdf0*/  LDL R244, [R1+0x7900] ;  /* 0x0079000001f47983 */ /* 0x000f280000100800 */
[----:B------:R-:W4:Y:S01]  /*1be00*/  LDL R194, [R1+0x7908] ;  /* 0x0079080001c27983 */ /* 0x000f220000100800 */
[----:B---3--:R-:W-:-:S03]  /*1be10*/  ISETP.GE.AND P2, PT, R252, RZ, PT ;  /* 0x000000fffc00720c */ /* 0x008fc60003f46270 */
[----:B------:R-:W3:Y:S01]  /*1be20*/  LDL R252, [R1+0x790c] ;  /* 0x00790c0001fc7983 */ /* 0x000ee20000100800 */
[----:B--2---:R-:W-:-:S13]  /*1be30*/  ISETP.GE.AND P1, PT, R198, RZ, PT ;  /* 0x000000ffc600720c */ /* 0x004fda0003f26270 */
[----:B------:R-:W-:Y:S01]  /*1be40*/  @!P1 IMAD.MOV R79, RZ, RZ, -R79 ;  /* 0x000000ffff4f9224 */ /* 0x000fe200078e0a4f */
[----:B------:R-:W-:Y:S01]  /*1be50*/  ISETP.GE.AND P1, PT, R0, RZ, PT ;  /* 0x000000ff0000720c */ /* 0x000fe20003f26270 */
[----:B------:R-:W-:Y:S01]  /*1be60*/  IMAD R0, R80, UR68, RZ ;  /* 0x0000004450007c24 */ /* 0x000fe2000f8e02ff */
[----:B------:R-:W2:Y:S04]  /*1be70*/  LDCU UR68, c[0x0][0x3b0] ;  /* 0x00007600ff4477ac */ /* 0x000ea80008000800 */
[----:B------:R1:W-:Y:S01]  /*1be80*/  STL [R1+0xd78], R0 ;  /* 0x000d780001007387 */ /* 0x0003e20000100800 */
[----:B------:R-:W-:Y:S01]  /*1be90*/  ISETP.GE.AND P4, PT, R251, RZ, PT ;  /* 0x000000fffb00720c */ /* 0x000fe20003f86270 */
[----:B------:R-:W-:Y:S01]  /*1bea0*/  @!P3 IMAD.MOV R78, RZ, RZ, -R78 ;  /* 0x000000ffff4eb224 */ /* 0x000fe200078e0a4e */
[C---:B------:R-:W-:Y:S01]  /*1beb0*/  SEL R79, R199.reuse, R79, !P0 ;  /* 0x0000004fc74f7207 */ /* 0x040fe20004000000 */
[----:B------:R-:W-:Y:S01]  /*1bec0*/  @!P2 IMAD.MOV R76, RZ, RZ, -R76 ;  /* 0x000000ffff4ca224 */ /* 0x000fe200078e0a4c */
[----:B------:R-:W2:Y:S04]  /*1bed0*/  LDL R198, [R1+0x78f8] ;  /* 0x0078f80001c67983 */ /* 0x000ea80000100800 */
[----:B-1----:R-:W2:Y:S01]  /*1bee0*/  LDL R0, [R1+0x78fc] ;  /* 0x0078fc0001007983 */ /* 0x002ea20000100800 */
[----:B------:R-:W-:-:S04]  /*1bef0*/  SEL R78, R199, R78, !P0 ;  /* 0x0000004ec74e7207 */ /* 0x000fc80004000000 */
[----:B------:R-:W-:Y:S02]  /*1bf00*/  @!P4 IMAD.MOV R77, RZ, RZ, -R77 ;  /* 0x000000ffff4dc224 */ /* 0x000fe400078e0a4d */
[----:B------:R-:W-:Y:S02]  /*1bf10*/  IMAD R79, R79, UR69, RZ ;  /* 0x000000454f4f7c24 */ /* 0x000fe4000f8e02ff */
[----:B------:R-:W-:Y:S01]  /*1bf20*/  @!P1 IMAD.MOV R75, RZ, RZ, -R75 ;  /* 0x000000ffff4b9224 */ /* 0x000fe200078e0a4b */
[C---:B------:R-:W-:Y:S01]  /*1bf30*/  SEL R77, R199.reuse, R77, !P0 ;  /* 0x0000004dc74d7207 */ /* 0x040fe20004000000 */
[----:B------:R-:W-:Y:S01]  /*1bf40*/  IMAD R78, R78, UR70, RZ ;  /* 0x000000464e4e7c24 */ /* 0x000fe2000f8e02ff */
[C---:B------:R-:W-:Y:S01]  /*1bf50*/  SEL R76, R199.reuse, R76, !P0 ;  /* 0x0000004cc74c7207 */ /* 0x040fe20004000000 */
[----:B------:R-:W-:Y:S01]  /*1bf60*/  STL [R1+0xd74], R79 ;  /* 0x000d744f01007387 */ /* 0x000fe20000100800 */
[----:B------:R-:W-:Y:S01]  /*1bf70*/  SEL R75, R199, R75, !P0 ;  /* 0x0000004bc74b7207 */ /* 0x000fe20004000000 */
[----:B------:R-:W-:Y:S01]  /*1bf80*/  IMAD R77, R77, UR71, RZ ;  /* 0x000000474d4d7c24 */ /* 0x000fe2000f8e02ff */
[----:B------:R-:W-:Y:S01]  /*1bf90*/  ISETP.GE.AND P3, PT, R250, RZ, PT ;  /* 0x000000fffa00720c */ /* 0x000fe20003f66270 */
[----:B------:R-:W2:Y:S01]  /*1bfa0*/  LDL R197, [R1+0x78f4] ;  /* 0x0078f40001c57983 */ /* 0x000ea20000100800 */
[----:B------:R-:W-:Y:S01]  /*1bfb0*/  IMAD R76, R76, UR72, RZ ;  /* 0x000000484c4c7c24 */ /* 0x000fe2000f8e02ff */
[----:B------:R-:W1:Y:S02]  /*1bfc0*/  LDCU UR71, c[0x0][0x3b0] ;  /* 0x00007600ff4777ac */ /* 0x000e640008000800 */
[----:B------:R-:W-:Y:S01]  /*1bfd0*/  STL [R1+0xd70], R78 ;  /* 0x000d704e01007387 */ /* 0x000fe20000100800 */
[----:B------:R-:W-:Y:S01]  /*1bfe0*/  IMAD R75, R75, UR73, RZ ;  /* 0x000000494b4b7c24 */ /* 0x000fe2000f8e02ff */
[----:B------:R-:W1:Y:S02]  /*1bff0*/  LDCU UR69, c[0x0][0x3b0] ;  /* 0x00007600ff4577ac */ /* 0x000e640008000800 */
[----:B------:R-:W2:Y:S01]  /*1c000*/  LDL.LU R250, [R1+0x7c38] ;  /* 0x007c380001fa7983 */ /* 0x000ea20000300800 */
[----:B------:R-:W1:Y:S03]  /*1c010*/  LDCU UR72, c[0x0][0x3b0] ;  /* 0x00007600ff4877ac */ /* 0x000e660008000800 */
[----:B------:R-:W2:Y:S01]  /*1c020*/  LDL R196, [R1+0x78f0] ;  /* 0x0078f00001c47983 */ /* 0x000ea20000100800 */
[----:B------:R-:W1:Y:S03]  /*1c030*/  LDCU UR70, c[0x0][0x3b0] ;  /* 0x00007600ff4677ac */ /* 0x000e660008000800 */
[----:B------:R1:W-:Y:S01]  /*1c040*/  STL [R1+0xd6c], R77 ;  /* 0x000d6c4d01007387 */ /* 0x0003e20000100800 */
[----:B------:R-:W1:Y:S03]  /*1c050*/  LDCU UR73, c[0x0][0x3b0] ;  /* 0x00007600ff4977ac */ /* 0x000e660008000800 */
[----:B------:R-:W2:Y:S01]  /*1c060*/  LDL R251, [R1+0x78ec] ;  /* 0x0078ec0001fb7983 */ /* 0x000ea20000100800 */
[----:B----4-:R-:W-:-:S02]  /*1c070*/  ISETP.GE.AND P1, PT, R195, RZ, PT ;  /* 0x000000ffc300720c */ /* 0x010fc40003f26270 */
[----:B------:R-:W-:Y:S02]  /*1c080*/  ISETP.GE.AND P5, PT, R244, RZ, PT ;  /* 0x000000fff400720c */ /* 0x000fe40003fa6270 */
[----:B---3--:R-:W-:Y:S02]  /*1c090*/  ISETP.GE.AND P6, PT, R252, RZ, PT ;  /* 0x000000fffc00720c */ /* 0x008fe40003fc6270 */
[----:B------:R-:W3:Y:S04]  /*1c0a0*/  LDL R252, [R1+0x78e8] ;  /* 0x0078e80001fc7983 */ /* 0x000ee80000100800 */
[----:B------:R4:W-:Y:S04]  /*1c0b0*/  STL [R1+0xd68], R76 ;  /* 0x000d684c01007387 */ /* 0x0009e80000100800 */
[----:B-1----:R-:W3:Y:S04]  /*1c0c0*/  LDL.LU R77, [R1+0x308] ;  /* 0x00030800014d7983 */ /* 0x002ee80000300800 */
[----:B------:R-:W3:Y:S04]  /*1c0d0*/  LDL R195, [R1+0x78e4] ;  /* 0x0078e40001c37983 */ /* 0x000ee80000100800 */
[----:B------:R1:W-:Y:S04]  /*1c0e0*/  STL [R1+0xd64], R75 ;  /* 0x000d644b01007387 */ /* 0x0003e80000100800 */
[----:B------:R-:W3:Y:S04]  /*1c0f0*/  LDL R244, [R1+0x78e0] ;  /* 0x0078e00001f47983 */ /* 0x000ee80000100800 */
[----:B----4-:R-:W4:Y:S01]  /*1c100*/  LDL.LU R76, [R1+0x304] ;  /* 0x00030400014c7983 */ /* 0x010f220000300800 */
[----:B--2---:R-:W-:-:S03]  /*1c110*/  ISETP.GE.AND P4, PT, R0, RZ, PT ;  /* 0x000000ff0000720c */ /* 0x004fc60003f86270 */
[----:B------:R-:W2:Y:S04]  /*1c120*/  LDL R0, [R1+0x78dc] ;  /* 0x0078dc0001007983 */ /* 0x000ea80000100800 */
[----:B-1----:R-:W2:Y:S01]  /*1c130*/  LDL.LU R75, [R1+0x300] ;  /* 0x00030000014b7983 */ /* 0x002ea20000300800 */
[----:B------:R-:W-:Y:S01]  /*1c140*/  ISETP.GE.AND P2, PT, R194, RZ, PT ;  /* 0x000000ffc200720c */ /* 0x000fe20003f46270 */
[----:B---3--:R-:W-:Y:S01]  /*1c150*/  @!P3 IMAD.MOV R77, RZ, RZ, -R77 ;  /* 0x000000ffff4db224 */ /* 0x008fe200078e0a4d */
[----:B------:R-:W-:-:S04]  /*1c160*/  ISETP.GE.AND P3, PT, R198, RZ, PT ;  /* 0x000000ffc600720c */ /* 0x000fc80003f66270 */
[----:B------:R-:W-:Y:S04]  /*1c170*/  STL [R1+0x308], R77 ;  /* 0x0003084d01007387 */ /* 0x000fe80000100800 */
[----:B------:R-:W3:Y:S01]  /*1c180*/  LDL R198, [R1+0x78d8] ;  /* 0x0078d80001c67983 */ /* 0x000ee20000100800 */
[----:B----4-:R-:W-:-:S05]  /*1c190*/  @!P6 IMAD.MOV R76, RZ, RZ, -R76 ;  /* 0x000000ffff4ce224 */ /* 0x010fca00078e0a4c */
[----:B------:R1:W-:Y:S04]  /*1c1a0*/  STL [R1+0x304], R76 ;  /* 0x0003044c01007387 */ /* 0x0003e80000100800 */
[----:B-1----:R-:W4:Y:S01]  /*1c1b0*/  LDL.LU R76, [R1+0x2fc] ;  /* 0x0002fc00014c7983 */ /* 0x002f220000300800 */
[----:B--2---:R-:W-:Y:S01]  /*1c1c0*/  @!P2 IMAD.MOV R75, RZ, RZ, -R75 ;  /* 0x000000ffff4ba224 */ /* 0x004fe200078e0a4b */
[----:B------:R-:W-:Y:S02]  /*1c1d0*/  ISETP.GE.AND P2, PT, R197, RZ, PT ;  /* 0x000000ffc500720c */ /* 0x000fe40003f46270 */
[----:B------:R-:W2:Y:S04]  /*1c1e0*/  LDL R197, [R1+0x78d4] ;  /* 0x0078d40001c57983 */ /* 0x000ea80000100800 */
[----:B------:R1:W-:Y:S04]  /*1c1f0*/  STL [R1+0x300], R75 ;  /* 0x0003004b01007387 */ /* 0x0003e80000100800 */
[----:B-1----:R-:W2:Y:S01]  /*1c200*/  LDL.LU R75, [R1+0x2f8] ;  /* 0x0002f800014b7983 */ /* 0x002ea20000300800 */
[----:B----4-:R-:W-:Y:S01]  /*1c210*/  @!P1 IMAD.MOV R76, RZ, RZ, -R76 ;  /* 0x000000ffff4c9224 */ /* 0x010fe200078e0a4c */
[----:B------:R-:W-:-:S02]  /*1c220*/  ISETP.GE.AND P1, PT, R196, RZ, PT ;  /* 0x000000ffc400720c */ /* 0x000fc40003f26270 */
[----:B------:R-:W4:Y:S04]  /*1c230*/  LDL R196, [R1+0x78d0] ;  /* 0x0078d00001c47983 */ /* 0x000f280000100800 */
[----:B------:R1:W-:Y:S04]  /*1c240*/  STL [R1+0x2fc], R76 ;  /* 0x0002fc4c01007387 */ /* 0x0003e80000100800 */
[----:B-1----:R-:W3:Y:S01]  /*1c250*/  LDL.LU R76, [R1+0x2f4] ;  /* 0x0002f400014c7983 */ /* 0x002ee20000300800 */
[----:B--2---:R-:W-:Y:S01]  /*1c260*/  @!P5 IMAD.MOV R75, RZ, RZ, -R75 ;  /* 0x000000ffff4bd224 */ /* 0x004fe200078e0a4b */
[----:B------:R-:W-:-:S02]  /*1c270*/  ISETP.GE.AND P5, PT, R251, RZ, PT ;  /* 0x000000fffb00720c */ /* 0x000fc40003fa6270 */
[----:B------:R-:W2:Y:S04]  /*1c280*/  LDL R251, [R1+0x78cc] ;  /* 0x0078cc0001fb7983 */ /* 0x000ea80000100800 */
[----:B------:R1:W-:Y:S04]  /*1c290*/  STL [R1+0x2f8], R75 ;  /* 0x0002f84b01007387 */ /* 0x0003e80000100800 */
[----:B-1----:R-:W2:Y:S01]  /*1c2a0*/  LDL.LU R75, [R1+0x2f0] ;  /* 0x0002f000014b7983 */ /* 0x002ea20000300800 */
[----:B---3--:R-:W-:Y:S01]  /*1c2b0*/  @!P4 IMAD.MOV R76, RZ, RZ, -R76 ;  /* 0x000000ffff4cc224 */ /* 0x008fe200078e0a4c */
[----:B------:R-:W-:-:S02]  /*1c2c0*/  ISETP.GE.AND P4, PT, R252, RZ, PT ;  /* 0x000000fffc00720c */ /* 0x000fc40003f86270 */
[----:B------:R-:W3:Y:S04]  /*1c2d0*/  LDL R252, [R1+0x78c8] ;  /* 0x0078c80001fc7983 */ /* 0x000ee80000100800 */
        /* <DEDUP_REMOVED lines=28> */
[----:B----4-:R-:W-:-:S02]  /*1c4a0*/  ISETP.GE.AND P3, PT, R196, RZ, PT ;  /* 0x000000ffc400720c */ /* 0x010fc40003f66270 */
[----:B------:R-:W3:Y:S04]  /*1c4b0*/  LDL R196, [R1+0x78b0] ;  /* 0x0078b00001c47983 */ /* 0x000ee80000100800 */
[----:B------:R1:W-:Y:S04]  /*1c4c0*/  STL [R1+0x2dc], R76 ;  /* 0x0002dc4c01007387 */ /* 0x0003e80000100800 */
[----:B-1----:R-:W4:Y:S01]  /*1c4d0*/  LDL.LU R76, [R1+0x2d4] ;  /* 0x0002d400014c7983 */ /* 0x002f220000300800 */
[----:B--2---:R-:W-:Y:S01]  /*1c4e0*/  @!P2 IMAD.MOV R75, RZ, RZ, -R75 ;  /* 0x000000ffff4ba224 */ /* 0x004fe200078e0a4b */
[----:B------:R-:W-:-:S02]  /*1c4f0*/  ISETP.GE.AND P2, PT, R251, RZ, PT ;  /* 0x000000fffb00720c */ /* 0x000fc40003f46270 */
        /* <DEDUP_REMOVED lines=514> */
[----:B------:R-:W-:-:S04]  /*1e520*/  ISETP.GE.AND P4, PT, R196, RZ, PT ;  /* 0x000000ffc400720c */ /* 0x000fc80003f86270 */
[----:B------:R1:W-:Y:S04]  /*1e530*/  STL [R1+0x13c], R76 ;  /* 0x00013c4c01007387 */ /* 0x0003e80000100800 */
[----:B-1----:R-:W3:Y:S04]  /*1e540*/  LDL.LU R76, [R1+0x134] ;  /* 0x00013400014c7983 */ /* 0x002ee80000300800 */
[----:B------:R-:W4:Y:S01]  /*1e550*/  LDL R196, [R1+0x7710] ;  /* 0x0077100001c47983 */ /* 0x000f220000100800 */
[----:B--2---:R-:W-:-:S05]  /*1e560*/  @!P3 IMAD.MOV R75, RZ, RZ, -R75 ;  /* 0x000000ffff4bb224 */ /* 0x004fca00078e0a4b */
[----:B------:R1:W-:Y:S04]  /*1e570*/  STL [R1+0x138], R75 ;  /* 0x0001384b01007387 */ /* 0x0003e80000100800 */
[----:B-1----:R-:W2:Y:S01]  /*1e580*/  LDL.LU R75, [R1+0x130] ;  /* 0x00013000014b7983 */ /* 0x002ea20000300800 */
[----:B------:R-:W-:-:S03]  /*1e590*/  ISETP.GE.AND P3, PT, R251, RZ, PT ;  /* 0x000000fffb00720c */ /* 0x000fc60003f66270 */
[----:B------:R-:W4:Y:S01]  /*1e5a0*/  LDL R251, [R1+0x770c] ;  /* 0x00770c0001fb7983 */ /* 0x000f220000100800 */
[----:B---3--:R-:W-:Y:S01]  /*1e5b0*/  @!P2 IMAD.MOV R76, RZ, RZ, -R76 ;  /* 0x000000ffff4ca224 */ /* 0x008fe200078e0a4c */
[----:B------:R-:W-:-:S04]  /*1e5c0*/  ISETP.GE.AND P2, PT, R252, RZ, PT ;  /* 0x000000fffc00720c */ /* 0x000fc80003f46270 */
[----:B------:R1:W-:Y:S04]  /*1e5d0*/  STL [R1+0x134], R76 ;  /* 0x0001344c01007387 */ /* 0x0003e80000100800 */
[----:B-1----:R-:W3:Y:S04]  /*1e5e0*/  LDL.LU R76, [R1+0x12c] ;  /* 0x00012c00014c7983 */ /* 0x002ee80000300800 */
[----:B------:R-:W4:Y:S01]  /*1e5f0*/  LDL R252, [R1+0x7708] ;  /* 0x0077080001fc7983 */ /* 0x000f220000100800 */
[----:B--2---:R-:W-:-:S05]  /*1e600*/  @!P1 IMAD.MOV R75, RZ, RZ, -R75 ;  /* 0x000000ffff4b9224 */ /* 0x004fca00078e0a4b */
[----:B------:R1:W-:Y:S04]  /*1e610*/  STL [R1+0x130], R75 ;  /* 0x0001304b01007387 */ /* 0x0003e80000100800 */
[----:B-1----:R-:W2:Y:S04]  /*1e620*/  LDL.LU R75, [R1+0x128] ;  /* 0x00012800014b7983 */ /* 0x002ea80000300800 */
[----:B------:R-:W4:Y:S01]  /*1e630*/  LDL R194, [R1+0x7704] ;  /* 0x0077040001c27983 */ /* 0x000f220000100800 */
        /* <DEDUP_REMOVED lines=10> */
[----:B------:R-:W-:Y:S01]  /*1e6e0*/  ISETP.GE.AND P1, PT, R195, RZ, PT ;  /* 0x000000ffc300720c */ /* 0x000fe20003f26270 */
[----:B---3--:R-:W-:Y:S01]  /*1e6f0*/  @!P3 IMAD.MOV R76, RZ, RZ, -R76 ;  /* 0x000000ffff4cb224 */ /* 0x008fe200078e0a4c */
[----:B----4-:R-:W-:-:S02]  /*1e700*/  ISETP.GE.AND P3, PT, R198, RZ, PT ;  /* 0x000000ffc600720c */ /* 0x010fc40003f66270 */
[----:B------:R-:W3:Y:S04]  /*1e710*/  LDL R198, [R1+0x76f8] ;  /* 0x0076f80001c67983 */ /* 0x000ee80000100800 */
[----:B------:R1:W-:Y:S04]  /*1e720*/  STL [R1+0x124], R76 ;  /* 0x0001244c01007387 */ /* 0x0003e80000100800 */
[----:B-1----:R-:W4:Y:S04]  /*1e730*/  LDL.LU R76, [R1+0x11c] ;  /* 0x00011c00014c7983 */ /* 0x002f280000300800 */
[----:B------:R-:W3:Y:S01]  /*1e740*/  LDL R195, [R1+0x76f4] ;  /* 0x0076f40001c37983 */ /* 0x000ee20000100800 */
[----:B--2---:R-:W-:-:S05]  /*1e750*/  @!P2 IMAD.MOV R75, RZ, RZ, -R75 ;  /* 0x000000ffff4ba224 */ /* 0x004fca00078e0a4b */
[----:B------:R1:W-:Y:S04]  /*1e760*/  STL [R1+0x120], R75 ;  /* 0x0001204b01007387 */ /* 0x0003e80000100800 */
[----:B-1----:R-:W2:Y:S01]  /*1e770*/  LDL.LU R75, [R1+0x118] ;  /* 0x00011800014b7983 */ /* 0x002ea20000300800 */
[----:B------:R-:W-:-:S03]  /*1e780*/  ISETP.GE.AND P2, PT, R197, RZ, PT ;  /* 0x000000ffc500720c */ /* 0x000fc60003f46270 */
[----:B------:R-:W3:Y:S01]  /*1e790*/  LDL R197, [R1+0x76f0] ;  /* 0x0076f00001c57983 */ /* 0x000ee20000100800 */
[----:B----4-:R-:W-:Y:S01]  /*1e7a0*/  @!P1 IMAD.MOV R76, RZ, RZ, -R76 ;  /* 0x000000ffff4c9224 */ /* 0x010fe200078e0a4c */
[----:B------:R-:W-:-:S04]  /*1e7b0*/  ISETP.GE.AND P1, PT, R196, RZ, PT ;  /* 0x000000ffc400720c */ /* 0x000fc80003f26270 */
        /* <DEDUP_REMOVED lines=16> */
[----:B----4-:R-:W-:Y:S01]  /*1e8c0*/  @!P2 IMAD.MOV R76, RZ, RZ, -R76 ;  /* 0x000000ffff4ca224 */ /* 0x010fe200078e0a4c */
[----:B------:R-:W-:Y:S02]  /*1e8d0*/  ISETP.GE.AND P2, PT, R244, RZ, PT ;  /* 0x000000fff400720c */ /* 0x000fe40003f46270 */
[----:B------:R-:W4:Y:S04]  /*1e8e0*/  LDL R244, [R1+0x76e0] ;  /* 0x0076e00001f47983 */ /* 0x000f280000100800 */
[----:B------:R1:W-:Y:S04]  /*1e8f0*/  STL [R1+0x10c], R76 ;  /* 0x00010c4c01007387 */ /* 0x0003e80000100800 */
[----:B-1----:R-:W3:Y:S01]  /*1e900*/  LDL.LU R76, [R1+0x104] ;  /* 0x00010400014c7983 */ /* 0x002ee20000300800 */
        /* <DEDUP_REMOVED lines=13> */
[----:B------:R-:W-:-:S13]  /*1e9e0*/  ISETP.GE.AND P3, PT, R194, RZ, PT ;  /* 0x000000ffc200720c */ /* 0x000fda0003f66270 */
[----:B---3--:R-:W-:Y:S01]  /*1e9f0*/  @!P3 IMAD.MOV R76, RZ, RZ, -R76 ;  /* 0x000000ffff4cb224 */ /* 0x008fe200078e0a4c */
[----:B------:R-:W-:Y:S02]  /*1ea00*/  ISETP.GE.AND P3, PT, R197, RZ, PT ;  /* 0x000000ffc500720c */ /* 0x000fe40003f66270 */
[----:B------:R-:W3:Y:S04]  /*1ea10*/  LDL R197, [R1+0x76d4] ;  /* 0x0076d40001c57983 */ /* 0x000ee80000100800 */
[----:B------:R1:W-:Y:S04]  /*1ea20*/  STL [R1+0xfc], R76 ;  /* 0x0000fc4c01007387 */ /* 0x0003e80000100800 */
[----:B-1----:R-:W3:Y:S01]  /*1ea30*/  LDL.LU R76, [R1+0xf4] ;  /* 0x0000f400014c7983 */ /* 0x002ee20000300800 */
[----:B--2---:R-:W-:-:S05]  /*1ea40*/  @!P2 IMAD.MOV R75, RZ, RZ, -R75 ;  /* 0x000000ffff4ba224 */ /* 0x004fca00078e0a4b */
[----:B------:R1:W-:Y:S04]  /*1ea50*/  STL [R1+0xf8], R75 ;  /* 0x0000f84b01007387 */ /* 0x0003e80000100800 */
[----:B-1----:R-:W2:Y:S01]  /*1ea60*/  LDL.LU R75, [R1+0xf0] ;  /* 0x0000f000014b7983 */ /* 0x002ea20000300800 */
[----:B------:R-:W-:-:S03]  /*1ea70*/  ISETP.GE.AND P2, PT, R196, RZ, PT ;  /* 0x000000ffc400720c */ /* 0x000fc60003f46270 */
[----:B------:R-:W4:Y:S01]  /*1ea80*/  LDL R196, [R1+0x76d0] ;  /* 0x0076d00001c47983 */ /* 0x000f220000100800 */
[----:B------:R-:W-:Y:S01]  /*1ea90*/  ISETP.GE.AND P4, PT, R195, RZ, PT ;  /* 0x000000ffc300720c */ /* 0x000fe20003f86270 */
[----:B---3--:R-:W-:Y:S01]  /*1eaa0*/  @!P1 IMAD.MOV R76, RZ, RZ, -R76 ;  /* 0x000000ffff4c9224 */ /* 0x008fe200078e0a4c */
[----:B------:R-:W-:Y:S02]  /*1eab0*/  ISETP.GE.AND P1, PT, R251, RZ, PT ;  /* 0x000000fffb00720c */ /* 0x000fe40003f26270 */
[----:B------:R-:W3:Y:S04]  /*1eac0*/  LDL.LU R251, [R1+0xec] ;  /* 0x0000ec0001fb7983 */ /* 0x000ee80000300800 */
[----:B------:R-:W-:Y:S04]  /*1ead0*/  STL [R1+0xf4], R76 ;  /* 0x0000f44c01007387 */ /* 0x000fe80000100800 */
[----:B------:R-:W4:Y:S01]  /*1eae0*/  LDL R195, [R1+0x76cc] ;  /* 0x0076cc0001c37983 */ /* 0x000f220000100800 */
[----:B--2---:R-:W-:Y:S01]  /*1eaf0*/  @!P5 IMAD.MOV R75, RZ, RZ, -R75 ;  /* 0x000000ffff4bd224 */ /* 0x004fe200078e0a4b */
[----:B------:R-:W-:-:S02]  /*1eb00*/  ISETP.GE.AND P5, PT, R252, RZ, PT ;  /* 0x000000fffc00720c */ /* 0x000fc40003fa6270 */
[----:B------:R-:W2:Y:S04]  /*1eb10*/  LDL.LU R252, [R1+0xe8] ;  /* 0x0000e80001fc7983 */ /* 0x000ea80000300800 */
[----:B------:R1:W-:Y:S04]  /*1eb20*/  STL [R1+0xf0], R75 ;  /* 0x0000f04b01007387 */ /* 0x0003e80000100800 */
[----:B------:R-:W2:Y:S01]  /*1eb30*/  LDL R194, [R1+0x76c8] ;  /* 0x0076c80001c27983 */ /* 0x000ea20000100800 */
[----:B---3--:R-:W-:Y:S01]  /*1eb40*/  @!P4 IMAD.MOV R251, RZ, RZ, -R251 ;  /* 0x000000fffffbc224 */ /* 0x008fe200078e0afb */
[----:B----4-:R-:W-:-:S04]  /*1eb50*/  ISETP.GE.AND P4, PT, R244, RZ, PT ;  /* 0x000000fff400720c */ /* 0x010fc80003f86270 */
[----:B------:R-:W-:Y:S04]  /*1eb60*/  STL [R1+0x7bbc], R251 ;  /* 0x007bbcfb01007387 */ /* 0x000fe80000100800 */
[----:B------:R-:W3:Y:S04]  /*1eb70*/  LDL.LU R244, [R1+0xe4] ;  /* 0x0000e40001f47983 */ /* 0x000ee80000300800 */
[----:B------:R-:W4:Y:S01]  /*1eb80*/  LDL R193, [R1+0x76c4] ;  /* 0x0076c40001c17983 */ /* 0x000f220000100800 */
[----:B--2---:R-:W-:Y:S01]  /*1eb90*/  @!P3 IMAD.MOV R252, RZ, RZ, -R252 ;  /* 0x000000fffffcb224 */ /* 0x004fe200078e0afc */
[----:B------:R-:W-:-:S04]  /*1eba0*/  ISETP.GE.AND P3, PT, R0, RZ, PT ;  /* 0x000000ff0000720c */ /* 0x000fc80003f66270 */
[----:B------:R-:W-:Y:S04]  /*1ebb0*/  STL [R1+0x7bc0], R252 ;  /* 0x007bc0fc01007387 */ /* 0x000fe80000100800 */
[----:B------:R-:W2:Y:S04]  /*1ebc0*/  LDL.LU R0, [R1+0xe0] ;  /* 0x0000e00001007983 */ /* 0x000ea80000300800 */
[----:B------:R-:W4:Y:S01]  /*1ebd0*/  LDL R192, [R1+0x76c0] ;  /* 0x0076c00001c07983 */ /* 0x000f220000100800 */
[----:B---3--:R-:W-:Y:S01]  /*1ebe0*/  @!P2 IMAD.MOV R244, RZ, RZ, -R244 ;  /* 0x000000fffff4a224 */ /* 0x008fe200078e0af4 */
[----:B------:R-:W-:-:S04]  /*1ebf0*/  ISETP.GE.AND P2, PT, R198, RZ, PT ;  /* 0x000000ffc600720c */ /* 0x000fc80003f46270 */
[----:B------:R-:W-:Y:S04]  /*1ec00*/  STL [R1+0x7bc4], R244 ;  /* 0x007bc4f401007387 */ /* 0x000fe80000100800 */
[----:B------:R-:W3:Y:S04]  /*1ec10*/  LDL.LU R198, [R1+0xdc] ;  /* 0x0000dc0001c67983 */ /* 0x000ee80000300800 */
[----:B------:R-:W4:Y:S01]  /*1ec20*/  LDL R191, [R1+0x76bc] ;  /* 0x0076bc0001bf7983 */ /* 0x000f220000100800 */
[----:B--2---:R-:W-:Y:S01]  /*1ec30*/  @!P1 IMAD.MOV R0, RZ, RZ, -R0 ;  /* 0x000000ffff009224 */ /* 0x004fe200078e0a00 */
[----:B------:R-:W-:-:S04]  /*1ec40*/  ISETP.GE.AND P1, PT, R197, RZ, PT ;  /* 0x000000ffc500720c */ /* 0x000fc80003f26270 */
[----:B------:R2:W-:Y:S04]  /*1ec50*/  STL [R1+0x7bc8], R0 ;  /* 0x007bc80001007387 */ /* 0x0005e80000100800 */
        /* <DEDUP_REMOVED lines=16> */
[----:B------:R-:W3:Y:S01]  /*1ed60*/  LDL R187, [R1+0x76ac] ;  /* 0x0076ac0001bb7983 */ /* 0x000ee20000100800 */
[----:B--2---:R-:W-:Y:S01]  /*1ed70*/  @!P2 IMAD.MOV R195, RZ, RZ, -R195 ;  /* 0x000000ffffc3a224 */ /* 0x004fe200078e0ac3 */
[----:B----4-:R-:W-:-:S04]  /*1ed80*/  ISETP.GE.AND P2, PT, R193, RZ, PT ;  /* 0x000000ffc100720c */ /* 0x010fc80003f46270 */
[----:B------:R2:W-:Y:S04]  /*1ed90*/  STL [R1+0x7bd8], R195 ;  /* 0x007bd8c301007387 */ /* 0x0005e80000100800 */
[----:B------:R-:W4:Y:S04]  /*1eda0*/  LDL.LU R193, [R1+0xc8] ;  /* 0x0000c80001c17983 */ /* 0x000f280000300800 */
[----:B------:R-:W2:Y:S01]  /*1edb0*/  LDL R186, [R1+0x76a8] ;  /* 0x0076a80001ba7983 */ /* 0x000ea20000100800 */
[----:B---3--:R-:W-:Y:S01]  /*1edc0*/  @!P1 IMAD.MOV R194, RZ, RZ, -R194 ;  /* 0x000000ffffc29224 */ /* 0x008fe200078e0ac2 */
[----:B------:R-:W-:-:S04]  /*1edd0*/  ISETP.GE.AND P1, PT, R192, RZ, PT ;  /* 0x000000ffc000720c */ /* 0x000fc80003f26270 */
[----:B------:R3:W-:Y:S04]  /*1ede0*/  STL [R1+0x7bdc], R194 ;  /* 0x007bdcc201007387 */ /* 0x0007e80000100800 */
[----:B------:R-:W2:Y:S04]  /*1edf0*/  LDL.LU R192, [R1+0xc4] ;  /* 0x0000c40001c07983 */ /* 0x000ea80000300800 */
[----:B------:R-:W3:Y:S01]  /*1ee00*/  LDL R185, [R1+0x76a4] ;  /* 0x0076a40001b97983 */ /* 0x000ee20000100800 */
[----:B----4-:R-:W-:Y:S01]  /*1ee10*/  @!P5 IMAD.MOV R193, RZ, RZ, -R193 ;  /* 0x000000ffffc1d224 */ /* 0x010fe200078e0ac1 */
[----:B------:R-:W-:-:S04]  /*1ee20*/  ISETP.GE.AND P5, PT, R191, RZ, PT ;  /* 0x000000ffbf00720c */ /* 0x000fc80003fa6270 */
[----:B------:R-:W-:Y:S04]  /*1ee30*/  STL [R1+0x7be0], R193 ;  /* 0x007be0c101007387 */ /* 0x000fe80000100800 */
[----:B------:R-:W4:Y:S04]  /*1ee40*/  LDL.LU R191, [R1+0xc0] ;  /* 0x0000c00001bf7983 */ /* 0x000f280000300800 */
[----:B------:R-:W3:Y:S01]  /*1ee50*/  LDL R184, [R1+0x76a0] ;  /* 0x0076a00001b87983 */ /* 0x000ee20000100800 */
[----:B--2---:R-:W-:Y:S01]  /*1ee60*/  @!P4 IMAD.MOV R192, RZ, RZ, -R192 ;  /* 0x000000ffffc0c224 */ /* 0x004fe200078e0ac0 */
[----:B------:R-:W-:-:S04]  /*1ee70*/  ISETP.GE.AND P4, PT, R190, RZ, PT ;  /* 0x000000ffbe00720c */ /* 0x000fc80003f86270 */
[----:B------:R-:W-:Y:S04]  /*1ee80*/  STL [R1+0x7be4], R192 ;  /* 0x007be4c001007387 */ /* 0x000fe80000100800 */
        /* <DEDUP_REMOVED lines=19> */
[----:B------:R2:W-:Y:S04]  /*1efc0*/  STL [R1+0x7bf4], R188 ;  /* 0x007bf4bc01007387 */ /* 0x0005e80000100800 */
[----:B------:R-:W2:Y:S04]  /*1efd0*/  LDL.LU R186, [R1+0xa0] ;  /* 0x0000a00001ba7983 */ /* 0x000ea80000300800 */
[----:B------:R-:W2:Y:S01]  /*1efe0*/  LDL R179, [R1+0x768c] ;  /* 0x00768c0001b37983 */ /* 0x000ea20000100800 */
[----:B----4-:R-:W-:Y:S01]  /*1eff0*/  @!P4 IMAD.MOV R187, RZ, RZ, -R187 ;  /* 0x000000ffffbbc224 */ /* 0x010fe200078e0abb */
[----:B---3--:R-:W-:-:S04]  /*1f000*/  ISETP.GE.AND P4, PT, R185, RZ, PT ;  /* 0x000000ffb900720c */ /* 0x008fc80003f86270 */
        /* <DEDUP_REMOVED lines=8> */
[----:B---3--:R-:W-:-:S05]  /*1f090*/  @!P2 IMAD.MOV R185, RZ, RZ, -R185 ;  /* 0x000000ffffb9a224 */ /* 0x008fca00078e0ab9 */
[----:B------:R-:W-:Y:S04]  /*1f0a0*/  STL [R1+0x7c00], R185 ;  /* 0x007c00b901007387 */ /* 0x000fe80000100800 */
[----:B-1----:R-:W3:Y:S01]  /*1f0b0*/  LDL.LU R75, [R1+0x94] ;  /* 0x00009400014b7983 */ /* 0x002ee20000300800 */
[----:B------:R-:W-:-:S03]  /*1f0c0*/  ISETP.GE.AND P2, PT, R182, RZ, PT ;  /* 0x000000ffb600720c */ /* 0x000fc60003f46270 */
[----:B------:R-:W4:Y:S01]  /*1f0d0*/  LDL R182, [R1+0x7680] ;  /* 0x0076800001b67983 */ /* 0x000f220000100800 */
[----:B--2---:R-:W-:Y:S01]  /*1f0e0*/  @!P1 IMAD.MOV R184, RZ, RZ, -R184 ;  /* 0x000000ffffb89224 */ /* 0x004fe200078e0ab8 */
[----:B------:R-:W-:-:S04]  /*1f0f0*/  ISETP.GE.AND P1, PT, R177, RZ, PT ;  /* 0x000000ffb100720c */ /* 0x000fc80003f26270 */
[----:B------:R-:W-:Y:S04]  /*1f100*/  STL [R1+0x7c04], R184 ;  /* 0x007c04b801007387 */ /* 0x000fe80000100800 */
[----:B------:R-:W2:Y:S04]  /*1f110*/  LDL.LU R76, [R1+0x90] ;  /* 0x00009000014c7983 */ /* 0x000ea80000300800 */
[----:B------:R-:W4:Y:S01]  /*1f120*/  LDL R177, [R1+0x767c] ;  /* 0x00767c0001b17983 */ /* 0x000f220000100800 */
[----:B---3--:R-:W-:-:S05]  /*1f130*/  @!P5 IMAD.MOV R75, RZ, RZ, -R75 ;  /* 0x000000ffff4bd224 */ /* 0x008fca00078e0a4b */
[----:B------:R1:W-:Y:S04]  /*1f140*/  STL [R1+0x7c08], R75 ;  /* 0x007c084b01007387 */ /* 0x0003e80000100800 */
[----:B------:R-:W3:Y:S01]  /*1f150*/  LDL.LU R77, [R1+0x8c] ;  /* 0x00008c00014d7983 */ /* 0x000ee20000300800 */
        /* <DEDUP_REMOVED lines=10> */
[----:B------:R-:W-:Y:S01]  /*1f200*/  ISETP.GE.AND P3, PT, R179, RZ, PT ;  /* 0x000000ffb300720c */ /* 0x000fe20003f66270 */
[----:B--2---:R-:W-:-:S05]  /*1f210*/  @!P2 IMAD.MOV R78, RZ, RZ, -R78 ;  /* 0x000000ffff4ea224 */ /* 0x004fca00078e0a4e */
[----:B------:R-:W-:Y:S04]  /*1f220*/  STL [R1+0x7c14], R78 ;  /* 0x007c144e01007387 */ /* 0x000fe80000100800 */
[----:B------:R-:W2:Y:S04]  /*1f230*/  LDL R179, [R1+0x7670] ;  /* 0x0076700001b37983 */ /* 0x000ea80000100800 */
[----:B------:R-:W2:Y:S01]  /*1f240*/  LDL.LU R80, [R1+0x80] ;  /* 0x0000800001507983 */ /* 0x000ea20000300800 */
[----:B----4-:R-:W-:Y:S01]  /*1f250*/  ISETP.GE.AND P2, PT, R180, RZ, PT ;  /* 0x000000ffb400720c */ /* 0x010fe20003f46270 */
[----:B---3--:R-:W-:-:S05]  /*1f260*/  @!P1 IMAD.MOV R79, RZ, RZ, -R79 ;  /* 0x000000ffff4f9224 */ /* 0x008fca00078e0a4f */
[----:B------:R-:W-:Y:S04]  /*1f270*/  STL [R1+0x7c18], R79 ;  /* 0x007c184f01007387 */ /* 0x000fe80000100800 */
[----:B------:R-:W3:Y:S04]  /*1f280*/  LDL R180, [R1+0x766c] ;  /* 0x00766c0001b47983 */ /* 0x000ee80000100800 */
[----:B------:R-:W4:Y:S01]  /*1f290*/  LDL.LU R81, [R1+0x7c] ;  /* 0x00007c0001517983 */ /* 0x000f220000300800 */
[----:B------:R-:W-:Y:S01]  /*1f2a0*/  ISETP.GE.AND P1, PT, R181, RZ, PT ;  /* 0x000000ffb500720c */ /* 0x000fe20003f26270 */
[----:B--2---:R-:W-:Y:S01]  /*1f2b0*/  @!P5 IMAD.MOV R80, RZ, RZ, -R80 ;  /* 0x000000ffff50d224 */ /* 0x004fe200078e0a50 */
[----:B------:R-:W-:-:S04]  /*1f2c0*/  ISETP.GE.AND P5, PT, R182, RZ, PT ;  /* 0x000000ffb600720c */ /* 0x000fc80003fa6270 */
[----:B------:R-:W-:Y:S04]  /*1f2d0*/  STL [R1+0x7c1c], R80 ;  /* 0x007c1c5001007387 */ /* 0x000fe80000100800 */
[----:B------:R-:W2:Y:S04]  /*1f2e0*/  LDL R181, [R1+0x7668] ;  /* 0x0076680001b57983 */ /* 0x000ea80000100800 */
[----:B------:R-:W2:Y:S04]  /*1f2f0*/  LDL.LU R82, [R1+0x78] ;  /* 0x0000780001527983 */ /* 0x000ea80000300800 */
[----:B------:R-:W3:Y:S01]  /*1f300*/  LDL R182, [R1+0x7664] ;  /* 0x0076640001b67983 */ /* 0x000ee20000100800 */
[----:B----4-:R-:W-:-:S05]  /*1f310*/  @!P4 IMAD.MOV R81, RZ, RZ, -R81 ;  /* 0x000000ffff51c224 */ /* 0x010fca00078e0a51 */
[----:B------:R-:W-:Y:S04]  /*1f320*/  STL [R1+0x7c20], R81 ;  /* 0x007c205101007387 */ /* 0x000fe80000100800 */
[----:B------:R-:W4:Y:S04]  /*1f330*/  LDL.LU R83, [R1+0x74] ;  /* 0x0000740001537983 */ /* 0x000f280000300800 */
[----:B------:R-:W3:Y:S01]  /*1f340*/  LDL R176, [R1+0x7660] ;  /* 0x0076600001b07983 */ /* 0x000ee20000100800 */
[----:B------:R-:W-:Y:S01]  /*1f350*/  ISETP.GE.AND P4, PT, R177, RZ, PT ;  /* 0x000000ffb100720c */ /* 0x000fe20003f86270 */
[----:B--2---:R-:W-:Y:S01]  /*1f360*/  @!P3 IMAD.MOV R82, RZ, RZ, -R82 ;  /* 0x000000ffff52b224 */ /* 0x004fe200078e0a52 */
[----:B------:R-:W-:-:S04]  /*1f370*/  ISETP.GE.AND P3, PT, R183, RZ, PT ;  /* 0x000000ffb700720c */ /* 0x000fc80003f66270 */
[----:B------:R-:W-:Y:S04]  /*1f380*/  STL [R1+0x7c24], R82 ;  /* 0x007c245201007387 */ /* 0x000fe80000100800 */
[----:B------:R-:W2:Y:S04]  /*1f390*/  LDL.LU R84, [R1+0x70] ;  /* 0x0000700001547983 */ /* 0x000ea80000300800 */
[----:B------:R-:W3:Y:S01]  /*1f3a0*/  LDL R183, [R1+0x765c] ;  /* 0x00765c0001b77983 */ /* 0x000ee20000100800 */
[----:B----4-:R-:W-:-:S05]  /*1f3b0*/  @!P2 IMAD.MOV R83, RZ, RZ, -R83 ;  /* 0x000000ffff53a224 */ /* 0x010fca00078e0a53 */
[----:B------:R-:W-:Y:S04]  /*1f3c0*/  STL [R1+0x7c28], R83 ;  /* 0x007c285301007387 */ /* 0x000fe80000100800 */
[----:B------:R-:W4:Y:S04]  /*1f3d0*/  LDL R177, [R1+0x7658] ;  /* 0x0076580001b17983 */ /* 0x000f280000100800 */
        /* <DEDUP_REMOVED lines=10> */
[----:B------:R-:W3:Y:S01]  /*1f480*/  LDL.LU R87, [R1+0x64] ;  /* 0x0000640001577983 */ /* 0x000ee20000300800 */
[----:B------:R-:W-:-:S03]  /*1f490*/  ISETP.GE.AND P5, PT, R180, RZ, PT ;  /* 0x000000ffb400720c */ /* 0x000fc60003fa6270 */
[----:B------:R-:W4:Y:S01]  /*1f4a0*/  LDL R180, [R1+0x764c] ;  /* 0x00764c0001b47983 */ /* 0x000f220000100800 */
[----:B--2---:R-:W-:Y:S01]  /*1f4b0*/  @!P4 IMAD.MOV R86, RZ, RZ, -R86 ;  /* 0x000000ffff56c224 */ /* 0x004fe200078e0a56 */
[----:B------:R-:W-:-:S04]  /*1f4c0*/  ISETP.GE.AND P4, PT, R181, RZ, PT ;  /* 0x000000ffb500720c */ /* 0x000fc80003f86270 */
[----:B------:R-:W-:Y:S04]  /*1f4d0*/  STL [R1+0x7c34], R86 ;  /* 0x007c345601007387 */ /* 0x000fe80000100800 */
[----:B------:R-:W2:Y:S04]  /*1f4e0*/  LDL R181, [R1+0x7648] ;  /* 0x0076480001b57983 */ /* 0x000ea80000100800 */
[----:B------:R-:W2:Y:S01]  /*1f4f0*/  LDL.LU R88, [R1+0x60] ;  /* 0x0000600001587983 */ /* 0x000ea20000300800 */
[----:B---3--:R-:W-:Y:S01]  /*1f500*/  @!P3 IMAD.MOV R87, RZ, RZ, -R87 ;  /* 0x000000ffff57b224 */ /* 0x008fe200078e0a57 */
[----:B------:R-:W-:-:S02]  /*1f510*/  ISETP.GE.AND P3, PT, R182, RZ, PT ;  /* 0x000000ffb600720c */ /* 0x000fc40003f66270 */
[----:B------:R-:W3:Y:S04]  /*1f520*/  LDL R182, [R1+0x7644] ;  /* 0x0076440001b67983 */ /* 0x000ee80000100800 */
[----:B------:R-:W3:Y:S01]  /*1f530*/  LDL.LU R89, [R1+0x5c] ;  /* 0x00005c0001597983 */ /* 0x000ee20000300800 */
[----:B--2---:R-:W-:Y:S01]  /*1f540*/  @!P2 IMAD.MOV R88, RZ, RZ, -R88 ;  /* 0x000000ffff58a224 */ /* 0x004fe200078e0a58 */
[----:B------:R-:W-:Y:S02]  /*1f550*/  ISETP.GE.AND P2, PT, R176, RZ, PT ;  /* 0x000000ffb000720c */ /* 0x000fe40003f46270 */
[----:B------:R-:W2:Y:S04]  /*1f560*/  LDL R176, [R1+0x7640] ;  /* 0x0076400001b07983 */ /* 0x000ea80000100800 */
[----:B------:R-:W2:Y:S01]  /*1f570*/  LDL.LU R90, [R1+0x58] ;  /* 0x00005800015a7983 */ /* 0x000ea20000300800 */
[----:B---3--:R-:W-:Y:S01]  /*1f580*/  @!P1 IMAD.MOV R89, RZ, RZ, -R89 ;  /* 0x000000ffff599224 */ /* 0x008fe200078e0a59 */
[----:B------:R-:W-:-:S02]  /*1f590*/  ISETP.GE.AND P1, PT, R183, RZ, PT ;  /* 0x000000ffb700720c */ /* 0x000fc40003f26270 */
[----:B------:R-:W3:Y:S04]  /*1f5a0*/  LDL R183, [R1+0x763c] ;  /* 0x00763c0001b77983 */ /* 0x000ee80000100800 */
[----:B------:R-:W3:Y:S01]  /*1f5b0*/  LDL.LU R91, [R1+0x54] ;  /* 0x00005400015b7983 */ /* 0x000ee20000300800 */
[----:B--2---:R-:W-:Y:S01]  /*1f5c0*/  @!P5 IMAD.MOV R90, RZ, RZ, -R90 ;  /* 0x000000ffff5ad224 */ /* 0x004fe200078e0a5a */
[----:B----4-:R-:W-:Y:S02]  /*1f5d0*/  ISETP.GE.AND P5, PT, R177, RZ, PT ;  /* 0x000000ffb100720c */ /* 0x010fe40003fa6270 */
[----:B------:R-:W2:Y:S04]  /*1f5e0*/  LDL R177, [R1+0x7638] ;  /* 0x0076380001b17983 */ /* 0x000ea80000100800 */
[----:B------:R-:W4:Y:S01]  /*1f5f0*/  LDL.LU R92, [R1+0x50] ;  /* 0x00005000015c7983 */ /* 0x000f220000300800 */
[----:B---3--:R-:W-:Y:S01]  /*1f600*/  @!P4 IMAD.MOV R91, RZ, RZ, -R91 ;  /* 0x000000ffff5bc224 */ /* 0x008fe200078e0a5b */
[----:B------:R-:W-:-:S02]  /*1f610*/  ISETP.GE.AND P4, PT, R178, RZ, PT ;  /* 0x000000ffb200720c */ /* 0x000fc40003f86270 */
[----:B------:R-:W3:Y:S04]  /*1f620*/  LDL R178, [R1+0x7634] ;  /* 0x0076340001b27983 */ /* 0x000ee80000100800 */
[----:B------:R-:W2:Y:S01]  /*1f630*/  LDL.LU R93, [R1+0x4c] ;  /* 0x00004c00015d7983 */ /* 0x000ea20000300800 */
[----:B----4-:R-:W-:Y:S01]  /*1f640*/  @!P3 IMAD.MOV R92, RZ, RZ, -R92 ;  /* 0x000000ffff5cb224 */ /* 0x010fe200078e0a5c */
[----:B------:R-:W-:Y:S02]  /*1f650*/  ISETP.GE.AND P3, PT, R179, RZ, PT ;  /* 0x000000ffb300720c */ /* 0x000fe40003f66270 */
[----:B------:R-:W4:Y:S04]  /*1f660*/  LDL R179, [R1+0x7630] ;  /* 0x0076300001b37983 */ /* 0x000f280000100800 */
[----:B------:R-:W3:Y:S01]  /*1f670*/  LDL.LU R94, [R1+0x48] ;  /* 0x00004800015e7983 */ /* 0x000ee20000300800 */
[----:B--2---:R-:W-:Y:S01]  /*1f680*/  @!P2 IMAD.MOV R93, RZ, RZ, -R93 ;  /* 0x000000ffff5da224 */ /* 0x004fe200078e0a5d */
[----:B------:R-:W-:-:S02]  /*1f690*/  ISETP.GE.AND P2, PT, R180, RZ, PT ;  /* 0x000000ffb400720c */ /* 0x000fc40003f46270 */
[----:B------:R-:W2:Y:S04]  /*1f6a0*/  LDL R180, [R1+0x762c] ;  /* 0x00762c0001b47983 */ /* 0x000ea80000100800 */
[----:B------:R-:W2:Y:S01]  /*1f6b0*/  LDL.LU R95, [R1+0x44] ;  /* 0x00004400015f7983 */ /* 0x000ea20000300800 */
[----:B---3--:R-:W-:Y:S01]  /*1f6c0*/  @!P1 IMAD.MOV R94, RZ, RZ, -R94 ;  /* 0x000000ffff5e9224 */ /* 0x008fe200078e0a5e */
[----:B------:R-:W-:Y:S02]  /*1f6d0*/  ISETP.GE.AND P1, PT, R181, RZ, PT ;  /* 0x000000ffb500720c */ /* 0x000fe40003f26270 */
[----:B------:R-:W3:Y:S04]  /*1f6e0*/  LDL R181, [R1+0x7628] ;  /* 0x0076280001b57983 */ /* 0x000ee80000100800 */
        /* <DEDUP_REMOVED lines=22> */
[----:B----4-:R-:W-:Y:S02]  /*1f850*/  ISETP.GE.AND P5, PT, R179, RZ, PT ;  /* 0x000000ffb300720c */ /* 0x010fe40003fa6270 */
[----:B------:R-:W3:Y:S04]  /*1f860*/  LDL R179, [R1+0x7610] ;  /* 0x0076100001b37983 */ /* 0x000ee80000100800 */
[----:B------:R-:W4:Y:S01]  /*1f870*/  LDL.LU R102, [R1+0x28] ;  /* 0x0000280001667983 */ /* 0x000f220000300800 */
[----:B--2---:R-:W-:Y:S01]  /*1f880*/  @!P4 IMAD.MOV R101, RZ, RZ, -R101 ;  /* 0x000000ffff65c224 */ /* 0x004fe200078e0a65 */
[----:B------:R-:W-:-:S02]  /*1f890*/  ISETP.GE.AND P4, PT, R180, RZ, PT ;  /* 0x000000ffb400720c */ /* 0x000fc40003f86270 */
[----:B------:R-:W2:Y:S04]  /*1f8a0*/  LDL R180, [R1+0x760c] ;  /* 0x00760c0001b47983 */ /* 0x000ea80000100800 */
        /* <DEDUP_REMOVED lines=17> */
[----:B------:R-:W-:Y:S01]  /*1f9c0*/  @!P2 IMAD.MOV R250, RZ, RZ, -R250 ;  /* 0x000000fffffaa224 */ /* 0x000fe200078e0afa */
[----:B------:R-:W-:Y:S01]  /*1f9d0*/  ISETP.GE.AND P2, PT, R179, RZ, PT ;  /* 0x000000ffb300720c */ /* 0x000fe20003f46270 */
[----:B------:R-:W-:Y:S01]  /*1f9e0*/  @!P1 IMAD.MOV R249, RZ, RZ, -R249 ;  /* 0x000000fffff99224 */ /* 0x000fe200078e0af9 */
[----:B------:R-:W4:Y:S01]  /*1f9f0*/  LDL R179, [R1+0x75f0] ;  /* 0x0075f00001b37983 */ /* 0x000f220000100800 */
[----:B------:R-:W-:-:S03]  /*1fa00*/  ISETP.GE.AND P1, PT, R180, RZ, PT ;  /* 0x000000ffb400720c */ /* 0x000fc60003f26270 */
[----:B------:R-:W4:Y:S01]  /*1fa10*/  LDL R180, [R1+0x75ec] ;  /* 0x0075ec0001b47983 */ /* 0x000f220000100800 */
[----:B---3--:R-:W-:Y:S01]  /*1fa20*/  @!P4 IMAD.MOV R106, RZ, RZ, -R106 ;  /* 0x000000ffff6ac224 */ /* 0x008fe200078e0a6a */
[----:B------:R-:W-:Y:S02]  /*1fa30*/  ISETP.GE.AND P4, PT, R177, RZ, PT ;  /* 0x000000ffb100720c */ /* 0x000fe40003f86270 */
[----:B------:R-:W3:Y:S01]  /*1fa40*/  LDL R177, [R1+0x75f8] ;  /* 0x0075f80001b17983 */ /* 0x000ee20000100800 */
[----:B--2---:R-:W-:Y:S01]  /*1fa50*/  @!P3 IMAD.MOV R107, RZ, RZ, -R107 ;  /* 0x000000ffff6bb224 */ /* 0x004fe200078e0a6b */
[----:B------:R-:W-:Y:S02]  /*1fa60*/  ISETP.GE.AND P3, PT, R178, RZ, PT ;  /* 0x000000ffb200720c */ /* 0x000fe40003f66270 */
[----:B------:R-:W2:Y:S01]  /*1fa70*/  LDL R178, [R1+0x75f4] ;  /* 0x0075f40001b27983 */ /* 0x000ea20000100800 */
[----:B------:R-:W-:Y:S01]  /*1fa80*/  @!P5 IMAD.MOV R248, RZ, RZ, -R248 ;  /* 0x000000fffff8d224 */ /* 0x000fe200078e0af8 */
[----:B----4-:R-:W-:-:S05]  /*1fa90*/  ISETP.GE.AND P5, PT, R181, RZ, PT ;  /* 0x000000ffb500720c */ /* 0x010fca0003fa6270 */
[----:B------:R-:W-:Y:S01]  /*1faa0*/  @!P4 IMAD.MOV R247, RZ, RZ, -R247 ;  /* 0x000000fffff7c224 */ /* 0x000fe200078e0af7 */
[----:B------:R-:W-:Y:S01]  /*1fab0*/  ISETP.GE.AND P4, PT, R182, RZ, PT ;  /* 0x000000ffb600720c */ /* 0x000fe20003f86270 */
[----:B------:R-:W4:Y:S04]  /*1fac0*/  LDL R181, [R1+0x75e8] ;  /* 0x0075e80001b57983 */ /* 0x000f280000100800 */
[----:B------:R-:W4:Y:S01]  /*1fad0*/  LDL R182, [R1+0x75e4] ;  /* 0x0075e40001b67983 */ /* 0x000f220000100800 */
[----:B------:R-:W-:Y:S01]  /*1fae0*/  @!P3 IMAD.MOV R246, RZ, RZ, -R246 ;  /* 0x000000fffff6b224 */ /* 0x000fe200078e0af6 */
[----:B------:R-:W-:Y:S02]  /*1faf0*/  ISETP.GE.AND P3, PT, R176, RZ, PT ;  /* 0x000000ffb000720c */ /* 0x000fe40003f66270 */
[----:B------:R-:W4:Y:S01]  /*1fb00*/  LDL R176, [R1+0x75e0] ;  /* 0x0075e00001b07983 */ /* 0x000f220000100800 */
[----:B------:R-:W-:Y:S01]  /*1fb10*/  @!P2 IMAD.MOV R245, RZ, RZ, -R245 ;  /* 0x000000fffff5a224 */ /* 0x000fe200078e0af5 */
[----:B------:R-:W-:Y:S01]  /*1fb20*/  ISETP.GE.AND P2, PT, R183, RZ, PT ;  /* 0x000000ffb700720c */ /* 0x000fe20003f46270 */
[----:B------:R-:W-:Y:S01]  /*1fb30*/  @!P1 IMAD.MOV R243, RZ, RZ, -R243 ;  /* 0x000000fffff39224 */ /* 0x000fe200078e0af3 */
[----:B------:R-:W4:Y:S01]  /*1fb40*/  LDL R183, [R1+0x75dc] ;  /* 0x0075dc0001b77983 */ /* 0x000f220000100800 */
[----:B------:R-:W-:-:S02]  /*1fb50*/  @!P5 IMAD.MOV R242, RZ, RZ, -R242 ;  /* 0x000000fffff2d224 */ /* 0x000fc400078e0af2 */
[----:B------:R-:W-:Y:S01]  /*1fb60*/  @!P4 IMAD.MOV R241, RZ, RZ, -R241 ;  /* 0x000000fffff1c224 */ /* 0x000fe200078e0af1 */
[----:B------:R-:W-:Y:S02]  /*1fb70*/  ISETP.GE.AND P4, PT, R179, RZ, PT ;  /* 0x000000ffb300720c */ /* 0x000fe40003f86270 */
[----:B------:R-:W4:Y:S01]  /*1fb80*/  LDL R179, [R1+0x75d0] ;  /* 0x0075d00001b37983 */ /* 0x000f220000100800 */
[----:B------:R-:W-:Y:S01]  /*1fb90*/  @!P3 IMAD.MOV R240, RZ, RZ, -R240 ;  /* 0x000000fffff0b224 */ /* 0x000fe200078e0af0 */
[----:B------:R-:W-:Y:S02]  /*1fba0*/  ISETP.GE.AND P3, PT, R180, RZ, PT ;  /* 0x000000ffb400720c */ /* 0x000fe40003f66270 */
[----:B------:R-:W4:Y:S01]  /*1fbb0*/  LDL R180, [R1+0x75cc] ;  /* 0x0075cc0001b47983 */ /* 0x000f220000100800 */
[----:B---3--:R-:W-:-:S03]  /*1fbc0*/  ISETP.GE.AND P1, PT, R177, RZ, PT ;  /* 0x000000ffb100720c */ /* 0x008fc60003f26270 */
[----:B------:R-:W3:Y:S01]  /*1fbd0*/  LDL R177, [R1+0x75d8] ;  /* 0x0075d80001b17983 */ /* 0x000ee20000100800 */
[----:B--2---:R-:W-:-:S03]  /*1fbe0*/  ISETP.GE.AND P5, PT, R178, RZ, PT ;  /* 0x000000ffb200720c */ /* 0x004fc60003fa6270 */
[----:B------:R-:W2:Y:S01]  /*1fbf0*/  LDL R178, [R1+0x75d4] ;  /* 0x0075d40001b27983 */ /* 0x000ea20000100800 */
[----:B------:R-:W-:-:S05]  /*1fc00*/  @!P2 IMAD.MOV R239, RZ, RZ, -R239 ;  /* 0x000000ffffefa224 */ /* 0x000fca00078e0aef */
[----:B------:R-:W-:Y:S01]  /*1fc10*/  @!P1 IMAD.MOV R238, RZ, RZ, -R238 ;  /* 0x000000ffffee9224 */ /* 0x000fe200078e0aee */
[----:B----4-:R-:W-:Y:S02]  /*1fc20*/  ISETP.GE.AND P2, PT, R181, RZ, PT ;  /* 0x000000ffb500720c */ /* 0x010fe40003f46270 */
[----:B------:R-:W4:Y:S01]  /*1fc30*/  LDL R181, [R1+0x75c8] ;  /* 0x0075c80001b57983 */ /* 0x000f220000100800 */
[----:B------:R-:W-:-:S03]  /*1fc40*/  ISETP.GE.AND P1, PT, R182, RZ, PT ;  /* 0x000000ffb600720c */ /* 0x000fc60003f26270 */
        /* <DEDUP_REMOVED lines=8> */
[----:B------:R-:W-:Y:S02]  /*1fcd0*/  @!P2 IMAD.MOV R234, RZ, RZ, -R234 ;  /* 0x000000ffffeaa224 */ /* 0x000fe400078e0aea */
[----:B------:R-:W-:Y:S01]  /*1fce0*/  @!P1 IMAD.MOV R233, RZ, RZ, -R233 ;  /* 0x000000ffffe99224 */ /* 0x000fe200078e0ae9 */
[----:B------:R-:W-:-:S02]  /*1fcf0*/  ISETP.GE.AND P1, PT, R179, RZ, PT ;  /* 0x000000ffb300720c */ /* 0x000fc40003f26270 */
        /* <DEDUP_REMOVED lines=82> */
[----:B----4-:R-:W-:Y:S01]  /*20220*/  ISETP.GE.AND P5, PT, R181, RZ, PT ;  /* 0x000000ffb500720c */ /* 0x010fe20003fa6270 */
[----:B------:R-:W-:Y:S01]  /*20230*/  @!P2 IMAD.MOV R204, RZ, RZ, -R204 ;  /* 0x000000ffffcca224 */ /* 0x000fe200078e0acc */
[----:B------:R-:W4:Y:S01]  /*20240*/  LDL R181, [R1+0x7548] ;  /* 0x0075480001b57983 */ /* 0x000f220000100800 */
[----:B------:R-:W-:Y:S01]  /*20250*/  ISETP.GE.AND P4, PT, R182, RZ, PT ;  /* 0x000000ffb600720c */ /* 0x000fe20003f86270 */
[----:B------:R-:W-:Y:S02]  /*20260*/  @!P1 IMAD.MOV R203, RZ, RZ, -R203 ;  /* 0x000000ffffcb9224 */ /* 0x000fe400078e0acb */
[----:B------:R-:W4:Y:S01]  /*20270*/  LDL R182, [R1+0x7544] ;  /* 0x0075440001b67983 */ /* 0x000f220000100800 */
[----:B------:R-:W-:Y:S01]  /*20280*/  @!P3 IMAD.MOV R205, RZ, RZ, -R205 ;  /* 0x000000ffffcdb224 */ /* 0x000fe200078e0acd */
[----:B------:R-:W-:Y:S02]  /*20290*/  ISETP.GE.AND P3, PT, R176, RZ, PT ;  /* 0x000000ffb000720c */ /* 0x000fe40003f66270 */
[----:B------:R-:W4:Y:S01]  /*202a0*/  LDL R176, [R1+0x7540] ;  /* 0x0075400001b07983 */ /* 0x000f220000100800 */
[----:B------:R-:W-:-:S02]  /*202b0*/  ISETP.GE.AND P2, PT, R183, RZ, PT ;  /* 0x000000ffb700720c */ /* 0x000fc40003f46270 */
[----:B------:R-:W-:Y:S01]  /*202c0*/  @!P5 IMAD.MOV R202, RZ, RZ, -R202 ;  /* 0x000000ffffcad224 */ /* 0x000fe200078e0aca */
[----:B------:R-:W4:Y:S02]  /*202d0*/  LDL R183, [R1+0x753c] ;  /* 0x00753c0001b77983 */ /* 0x000f240000100800 */
[----:B------:R-:W-:Y:S01]  /*202e0*/  @!P4 IMAD.MOV R201, RZ, RZ, -R201 ;  /* 0x000000ffffc9c224 */ /* 0x000fe200078e0ac9 */
[----:B------:R-:W-:Y:S02]  /*202f0*/  ISETP.GE.AND P4, PT, R179, RZ, PT ;  /* 0x000000ffb300720c */ /* 0x000fe40003f86270 */
[----:B------:R-:W4:Y:S02]  /*20300*/  LDL R179, [R1+0x7530] ;  /* 0x0075300001b37983 */ /* 0x000f240000100800 */
[----:B------:R-:W-:Y:S01]  /*20310*/  @!P3 IMAD.MOV R200, RZ, RZ, -R200 ;  /* 0x000000ffffc8b224 */ /* 0x000fe200078e0ac8 */
[----:B------:R-:W-:Y:S02]  /*20320*/  ISETP.GE.AND P3, PT, R180, RZ, PT ;  /* 0x000000ffb400720c */ /* 0x000fe40003f66270 */
[----:B---3--:R-:W-:-:S02]  /*20330*/  ISETP.GE.AND P1, PT, R177, RZ, PT ;  /* 0x000000ffb100720c */ /* 0x008fc40003f26270 */
[----:B------:R-:W3:Y:S01]  /*20340*/  LDL R177, [R1+0x7538] ;  /* 0x0075380001b17983 */ /* 0x000ee20000100800 */
[----:B--2---:R-:W-:-:S03]  /*20350*/  ISETP.GE.AND P5, PT, R178, RZ, PT ;  /* 0x000000ffb200720c */ /* 0x004fc60003fa6270 */
[----:B------:R-:W2:Y:S04]  /*20360*/  LDL R178, [R1+0x7534] ;  /* 0x0075340001b27983 */ /* 0x000ea80000100800 */
[----:B------:R-:W2:Y:S04]  /*20370*/  LDL.LU R116, [R1+0x440] ;  /* 0x0004400001747983 */ /* 0x000ea80000300800 */
[----:B------:R-:W3:Y:S04]  /*20380*/  LDL R180, [R1+0x752c] ;  /* 0x00752c0001b47983 */ /* 0x000ee80000100800 */
[----:B------:R-:W3:Y:S01]  /*20390*/  LDL.LU R117, [R1+0x42c] ;  /* 0x00042c0001757983 */ /* 0x000ee20000300800 */
[----:B--2---:R-:W-:Y:S01]  /*203a0*/  @!P2 IMAD.MOV R116, RZ, RZ, -R116 ;  /* 0x000000ffff74a224 */ /* 0x004fe200078e0a74 */
[----:B----4-:R-:W-:-:S02]  /*203b0*/  ISETP.GE.AND P2, PT, R181, RZ, PT ;  /* 0x000000ffb500720c */ /* 0x010fc40003f46270 */
[----:B------:R-:W2:Y:S04]  /*203c0*/  LDL R181, [R1+0x7528] ;  /* 0x0075280001b57983 */ /* 0x000ea80000100800 */
[----:B------:R-:W4:Y:S01]  /*203d0*/  LDL.LU R118, [R1+0x430] ;  /* 0x0004300001767983 */ /* 0x000f220000300800 */
[----:B---3--:R-:W-:Y:S01]  /*203e0*/  @!P1 IMAD.MOV R117, RZ, RZ, -R117 ;  /* 0x000000ffff759224 */ /* 0x008fe200078e0a75 */
[----:B------:R-:W-:Y:S02]  /*203f0*/  ISETP.GE.AND P1, PT, R182, RZ, PT ;  /* 0x000000ffb600720c */ /* 0x000fe40003f26270 */
[----:B------:R-:W3:Y:S04]  /*20400*/  LDL R182, [R1+0x7524] ;  /* 0x0075240001b67983 */ /* 0x000ee80000100800 */
[----:B------:R-:W2:Y:S01]  /*20410*/  LDL.LU R119, [R1+0x434] ;  /* 0x0004340001777983 */ /* 0x000ea20000300800 */
[----:B----4-:R-:W-:Y:S01]  /*20420*/  @!P5 IMAD.MOV R118, RZ, RZ, -R118 ;  /* 0x000000ffff76d224 */ /* 0x010fe200078e0a76 */
[----:B------:R-:W-:-:S02]  /*20430*/  ISETP.GE.AND P5, PT, R176, RZ, PT ;  /* 0x000000ffb000720c */ /* 0x000fc40003fa6270 */
[----:B------:R-:W4:Y:S04]  /*20440*/  LDL R176, [R1+0x7520] ;  /* 0x0075200001b07983 */ /* 0x000f280000100800 */
        /* <DEDUP_REMOVED lines=30> */
[----:B----4-:R-:W-:-:S02]  /*20630*/  ISETP.GE.AND P2, PT, R176, RZ, PT ;  /* 0x000000ffb000720c */ /* 0x010fc40003f46270 */
[----:B------:R-:W3:Y:S04]  /*20640*/  LDL R176, [R1+0x7500] ;  /* 0x0075000001b07983 */ /* 0x000ee80000100800 */
[----:B------:R-:W4:Y:S01]  /*20650*/  LDL.LU R114, [R1+0x408] ;  /* 0x0004080001727983 */ /* 0x000f220000300800 */
[----:B--2---:R-:W-:Y:S01]  /*20660*/  @!P1 IMAD.MOV R126, RZ, RZ, -R126 ;  /* 0x000000ffff7e9224 */ /* 0x004fe200078e0a7e */
[----:B------:R-:W-:Y:S02]  /*20670*/  ISETP.GE.AND P1, PT, R183, RZ, PT ;  /* 0x000000ffb700720c */ /* 0x000fe40003f26270 */
[----:B------:R-:W2:Y:S04]  /*20680*/  LDL R183, [R1+0x74fc] ;  /* 0x0074fc0001b77983 */ /* 0x000ea80000100800 */
        /* <DEDUP_REMOVED lines=184> */
[----:B------:R-:W2:Y:S04]  /*21210*/  LDL.LU R169, [R1+0x344] ;  /* 0x0003440001a97983 */ /* 0x000ea80000300800 */
[----:B------:R-:W4:Y:S04]  /*21220*/  LDL R110, [R1+0x7440] ;  /* 0x00744000016e7983 */ /* 0x000f280000100800 */
[----:B------:R-:W4:Y:S01]  /*21230*/  LDL.LU R170, [R1+0x348] ;  /* 0x0003480001aa7983 */ /* 0x000f220000300800 */
[----:B---3--:R-:W-:Y:S01]  /*21240*/  @!P4 IMAD.MOV R168, RZ, RZ, -R168 ;  /* 0x000000ffffa8c224 */ /* 0x008fe200078e0aa8 */
[----:B------:R-:W-:-:S02]  /*21250*/  ISETP.GE.AND P4, PT, R176, RZ, PT ;  /* 0x000000ffb000720c */ /* 0x000fc40003f86270 */
[----:B------:R-:W3:Y:S01]  /*21260*/  LDL R176, [R1+0x743c] ;  /* 0x00743c0001b07983 */ /* 0x000ee20000100800 */
[----:B--2---:R-:W-:Y:S01]  /*21270*/  @!P3 IMAD.MOV R169, RZ, RZ, -R169 ;  /* 0x000000ffffa9b224 */ /* 0x004fe200078e0aa9 */
[----:B------:R-:W-:Y:S02]  /*21280*/  ISETP.GE.AND P3, PT, R183, RZ, PT ;  /* 0x000000ffb700720c */ /* 0x000fe40003f66270 */
        /* <DEDUP_REMOVED lines=24> */
[----:B------:R-:W2:Y:S04]  /*21410*/  LDL.LU R175, [R1+0x33c] ;  /* 0x00033c0001af7983 */ /* 0x000ea80000300800 */
[----:B------:R-:W4:Y:S01]  /*21420*/  LDL R0, [R1+0x722c] ;  /* 0x00722c0001007983 */ /* 0x000f220000100800 */
[----:B---3--:R-:W-:Y:S01]  /*21430*/  @!P1 IMAD.MOV R174, RZ, RZ, -R174 ;  /* 0x000000ffffae9224 */ /* 0x008fe200078e0aae */
[----:B------:R-:W-:-:S02]  /*21440*/  ISETP.GE.AND P1, PT, R110, RZ, PT ;  /* 0x000000ff6e00720c */ /* 0x000fc40003f26270 */
[----:B------:R-:W3:Y:S04]  /*21450*/  LDL.LU R110, [R1+0x340] ;  /* 0x00034000016e7983 */ /* 0x000ee80000300800 */
[----:B------:R-:W4:Y:S01]  /*21460*/  LDL R244, [R1+0x7228] ;  /* 0x0072280001f47983 */ /* 0x000f220000100800 */
[----:B--2---:R-:W-:Y:S01]  /*21470*/  @!P5 IMAD.MOV R175, RZ, RZ, -R175 ;  /* 0x000000ffffafd224 */ /* 0x004fe200078e0aaf */
[----:B------:R-:W-:Y:S02]  /*21480*/  ISETP.GE.AND P5, PT, R176, RZ, PT ;  /* 0x000000ffb000720c */ /* 0x000fe40003fa6270 */
[----:B------:R-:W2:Y:S04]  /*21490*/  LDL.LU R176, [R1+0x31c] ;  /* 0x00031c0001b07983 */ /* 0x000ea80000300800 */
[----:B------:R-:W2:Y:S01]  /*214a0*/  LDL R252, [R1+0x7224] ;  /* 0x0072240001fc7983 */ /* 0x000ea20000100800 */
[----:B---3--:R-:W-:Y:S01]  /*214b0*/  @!P4 IMAD.MOV R110, RZ, RZ, -R110 ;  /* 0x000000ffff6ec224 */ /* 0x008fe200078e0a6e */
[----:B----4-:R-:W-:-:S02]  /*214c0*/  ISETP.GE.AND P4, PT, R177, RZ, PT ;  /* 0x000000ffb100720c */ /* 0x010fc40003f86270 */
[----:B------:R-:W3:Y:S04]  /*214d0*/  LDL.LU R177, [R1+0x320] ;  /* 0x0003200001b17983 */ /* 0x000ee80000300800 */
[----:B------:R-:W4:Y:S01]  /*214e0*/  LDL R251, [R1+0x7220] ;  /* 0x0072200001fb7983 */ /* 0x000f220000100800 */
[----:B--2---:R-:W-:Y:S01]  /*214f0*/  @!P3 IMAD.MOV R176, RZ, RZ, -R176 ;  /* 0x000000ffffb0b224 */ /* 0x004fe200078e0ab0 */
[----:B------:R-:W-:Y:S02]  /*21500*/  ISETP.GE.AND P3, PT, R178, RZ, PT ;  /* 0x000000ffb200720c */ /* 0x000fe40003f66270 */
        /* <DEDUP_REMOVED lines=16> */
[----:B------:R-:W2:Y:S01]  /*21610*/  LDL.LU R182, [R1+0x318] ;  /* 0x0003180001b67983 */ /* 0x000ea20000300800 */
[----:B------:R-:W-:Y:S02]  /*21620*/  @!P1 IMAD.MOV R74, RZ, RZ, -R74 ;  /* 0x000000ffff4a9224 */ /* 0x000fe400078e0a4a */
[----:B---3--:R-:W-:Y:S01]  /*21630*/  @!P3 IMAD.MOV R181, RZ, RZ, -R181 ;  /* 0x000000ffffb5b224 */ /* 0x008fe200078e0ab5 */
[----:B------:R-:W-:Y:S01]  /*21640*/  ISETP.GE.AND P3, PT, R0, RZ, PT ;  /* 0x000000ff0000720c */ /* 0x000fe20003f66270 */
[----:B------:R-:W-:Y:S01]  /*21650*/  @!P5 IMAD.MOV R73, RZ, RZ, -R73 ;  /* 0x000000ffff49d224 */ /* 0x000fe200078e0a49 */
[----:B------:R-:W3:Y:S01]  /*21660*/  LDL R0, [R1+0x720c] ;  /* 0x00720c0001007983 */ /* 0x000ee20000100800 */
[----:B------:R-:W-:-:S02]  /*21670*/  ISETP.GE.AND P1, PT, R252, RZ, PT ;  /* 0x000000fffc00720c */ /* 0x000fc40003f26270 */
[----:B----4-:R-:W-:Y:S01]  /*21680*/  ISETP.GE.AND P5, PT, R251, RZ, PT ;  /* 0x000000fffb00720c */ /* 0x010fe20003fa6270 */
[----:B------:R-:W4:Y:S04]  /*21690*/  LDL R252, [R1+0x7914] ;  /* 0x0079140001fc7983 */ /* 0x000f280000100800 */
[----:B------:R-:W3:Y:S01]  /*216a0*/  LDL R251, [R1+0x7910] ;  /* 0x0079100001fb7983 */ /* 0x000ee20000100800 */
[----:B------:R-:W-:-:S03]  /*216b0*/  @!P4 IMAD.MOV R72, RZ, RZ, -R72 ;  /* 0x000000ffff48c224 */ /* 0x000fc600078e0a48 */
[----:B------:R-:W3:Y:S04]  /*216c0*/  LDL R194, [R1+0x797c] ;  /* 0x00797c0001c27983 */ /* 0x000ee80000100800 */
[----:B------:R-:W4:Y:S04]  /*216d0*/  LDL R188, [R1+0x7948] ;  /* 0x0079480001bc7983 */ /* 0x000f280000100800 */
[----:B------:R-:W4:Y:S04]  /*216e0*/  LDL R189, [R1+0x7a04] ;  /* 0x007a040001bd7983 */ /* 0x000f280000100800 */
[----:B------:R-:W4:Y:S04]  /*216f0*/  LDL R190, [R1+0xa4] ;  /* 0x0000a40001be7983 */ /* 0x000f280000100800 */
[----:B------:R-:W4:Y:S01]  /*21700*/  LDL R191, [R1+0xa8] ;  /* 0x0000a80001bf7983 */ /* 0x000f220000100800 */
[----:B--2---:R-:W-:Y:S01]  /*21710*/  @!P2 IMAD.MOV R182, RZ, RZ, -R182 ;  /* 0x000000ffffb6a224 */ /* 0x004fe200078e0ab6 */
[----:B------:R-:W-:-:S02]  /*21720*/  ISETP.GE.AND P2, PT, R244, RZ, PT ;  /* 0x000000fff400720c */ /* 0x000fc40003f46270 */
[----:B------:R-:W2:Y:S01]  /*21730*/  LDL R244, [R1+0x73a0] ;  /* 0x0073a00001f47983 */ /* 0x000ea20000100800 */
[----:B------:R-:W-:Y:S01]  /*21740*/  ISETP.GE.AND P4, PT, R195, RZ, PT ;  /* 0x000000ffc300720c */ /* 0x000fe20003f86270 */
[----:B------:R-:W-:Y:S01]  /*21750*/  @!P3 IMAD.MOV R71, RZ, RZ, -R71 ;  /* 0x000000ffff47b224 */ /* 0x000fe200078e0a47 */
[----:B------:R-:W-:Y:S01]  /*21760*/  ISETP.GE.AND P3, PT, R196, RZ, PT ;  /* 0x000000ffc400720c */ /* 0x000fe20003f66270 */
[----:B------:R-:W2:Y:S04]  /*21770*/  LDL R195, [R1+0x7918] ;  /* 0x0079180001c37983 */ /* 0x000ea80000100800 */
[----:B------:R-:W2:Y:S03]  /*21780*/  LDL R196, [R1+0x791c] ;  /* 0x00791c0001c47983 */ /* 0x000ea60000100800 */
[----:B------:R-:W-:Y:S01]  /*21790*/  @!P2 IMAD.MOV R70, RZ, RZ, -R70 ;  /* 0x000000ffff46a224 */ /* 0x000fe200078e0a46 */
[----:B------:R-:W-:-:S02]  /*217a0*/  ISETP.GE.AND P2, PT, R197, RZ, PT ;  /* 0x000000ffc500720c */ /* 0x000fc40003f46270 */
[----:B------:R-:W2:Y:S01]  /*217b0*/  LDL R197, [R1+0x7920] ;  /* 0x0079200001c57983 */ /* 0x000ea20000100800 */
[----:B------:R-:W-:Y:S01]  /*217c0*/  @!P1 IMAD.MOV R69, RZ, RZ, -R69 ;  /* 0x000000ffff459224 */ /* 0x000fe200078e0a45 */
[----:B------:R-:W-:Y:S01]  /*217d0*/  ISETP.GE.AND P1, PT, R198, RZ, PT ;  /* 0x000000ffc600720c */ /* 0x000fe20003f26270 */
[----:B------:R-:W-:Y:S01]  /*217e0*/  @!P5 IMAD.MOV R68, RZ, RZ, -R68 ;  /* 0x000000ffff44d224 */ /* 0x000fe200078e0a44 */
[----:B------:R-:W2:Y:S01]  /*217f0*/  LDL R198, [R1+0x7924] ;  /* 0x0079240001c67983 */ /* 0x000ea20000100800 */
[----:B---3--:R-:W-:Y:S01]  /*21800*/  ISETP.GE.AND P5, PT, R0, RZ, PT ;  /* 0x000000ff0000720c */ /* 0x008fe20003fa6270 */
[----:B------:R-:W-:Y:S02]  /*21810*/  @!P4 IMAD.MOV R67, RZ, RZ, -R67 ;  /* 0x000000ffff43c224 */ /* 0x000fe400078e0a43 */
[----:B------:R-:W3:Y:S01]  /*21820*/  LDL R0, [R1+0x7928] ;  /* 0x0079280001007983 */ /* 0x000ee20000100800 */
[----:B------:R-:W-:Y:S01]  /*21830*/  @!P3 IMAD.MOV R66, RZ, RZ, -R66 ;  /* 0x000000ffff42b224 */ /* 0x000fe200078e0a42 */
[----:B----4-:R-:W-:Y:S01]  /*21840*/  ISETP.GE.AND P3, PT, R252, RZ, PT ;  /* 0x000000fffc00720c */ /* 0x010fe20003f66270 */
[----:B------:R-:W-:Y:S01]  /*21850*/  @!P2 IMAD.MOV R65, RZ, RZ, -R65 ;  /* 0x000000ffff41a224 */ /* 0x000fe200078e0a41 */
[----:B------:R-:W4:Y:S01]  /*21860*/  LDL R252, [R1+0x7930] ;  /* 0x0079300001fc7983 */ /* 0x000f220000100800 */
[----:B------:R-:W-:-:S03]  /*21870*/  ISETP.GE.AND P2, PT, R251, RZ, PT ;  /* 0x000000fffb00720c */ /* 0x000fc60003f46270 */
[----:B------:R-:W4:Y:S01]  /*21880*/  LDL R251, [R1+0x7934] ;  /* 0x0079340001fb7983 */ /* 0x000f220000100800 */
[----:B--2---:R-:W-:-:S03]  /*21890*/  ISETP.GE.AND P4, PT, R244, RZ, PT ;  /* 0x000000fff400720c */ /* 0x004fc60003f86270 */
[----:B------:R-:W2:Y:S01]  /*218a0*/  LDL R244, [R1+0x792c] ;  /* 0x00792c0001f47983 */ /* 0x000ea20000100800 */
[----:B------:R-:W-:Y:S01]  /*218b0*/  @!P1 IMAD.MOV R64, RZ, RZ, -R64 ;  /* 0x000000ffff409224 */ /* 0x000fe200078e0a40 */
[----:B------:R-:W-:Y:S01]  /*218c0*/  ISETP.GE.AND P1, PT, R195, RZ, PT ;  /* 0x000000ffc300720c */ /* 0x000fe20003f26270 */
[----:B------:R-:W-:Y:S01]  /*218d0*/  @!P5 IMAD.MOV R63, RZ, RZ, -R63 ;  /* 0x000000ffff3fd224 */ /* 0x000fe200078e0a3f */
[----:B------:R-:W2:Y:S01]  /*218e0*/  LDL R195, [R1+0x793c] ;  /* 0x00793c0001c37983 */ /* 0x000ea20000100800 */
[----:B------:R-:W-:-:S03]  /*218f0*/  ISETP.GE.AND P5, PT, R196, RZ, PT ;  /* 0x000000ffc400720c */ /* 0x000fc60003fa6270 */
[----:B------:R-:W2:Y:S02]  /*21900*/  LDL R196, [R1+0x7938] ;  /* 0x0079380001c47983 */ /* 0x000ea40000100800 */
[----:B------:R-:W-:Y:S01]  /*21910*/  @!P4 IMAD.MOV R62, RZ, RZ, -R62 ;  /* 0x000000ffff3ec224 */ /* 0x000fe200078e0a3e */
[----:B------:R-:W-:Y:S02]  /*21920*/  ISETP.GE.AND P4, PT, R197, RZ, PT ;  /* 0x000000ffc500720c */ /* 0x000fe40003f86270 */
[----:B------:R-:W2:Y:S01]  /*21930*/  LDL R197, [R1+0x7940] ;  /* 0x0079400001c57983 */ /* 0x000ea20000100800 */
[----:B------:R-:W-:Y:S01]  /*21940*/  @!P3 IMAD.MOV R61, RZ, RZ, -R61 ;  /* 0x000000ffff3db224 */ /* 0x000fe200078e0a3d */
[----:B------:R-:W-:Y:S01]  /*21950*/  ISETP.GE.AND P3, PT, R198, RZ, PT ;  /* 0x000000ffc600720c */ /* 0x000fe20003f66270 */
[----:B------:R-:W-:Y:S01]  /*21960*/  @!P2 IMAD.MOV R60, RZ, RZ, -R60 ;  /* 0x000000ffff3ca224 */ /* 0x000fe200078e0a3c */
[----:B------:R-:W2:Y:S01]  /*21970*/  LDL R198, [R1+0x7944] ;  /* 0x0079440001c67983 */ /* 0x000ea20000100800 */
[----:B------:R-:W-:Y:S01]  /*21980*/  @!P1 IMAD.MOV R59, RZ, RZ, -R59 ;  /* 0x000000ffff3b9224 */ /* 0x000fe200078e0a3b */
[----:B---3--:R-:W-:-:S02]  /*21990*/  ISETP.GE.AND P2, PT, R0, RZ, PT ;  /* 0x000000ff0000720c */ /* 0x008fc40003f46270 */
        /* <DEDUP_REMOVED lines=132> */
[----:B------:R-:W1:Y:S01]  /*221e0*/  LDL.LU R192, [R1+0x308] ;  /* 0x0003080001c07983 */ /* 0x000e620000300800 */
[----:B------:R-:W-:Y:S01]  /*221f0*/  ISETP.GE.AND P2, PT, R195, RZ, PT ;  /* 0x000000ffc300720c */ /* 0x000fe20003f46270 */
[----:B------:R-:W-:Y:S02]  /*22200*/  @!P5 IMAD.MOV R13, RZ, RZ, -R13 ;  /* 0x000000ffff0dd224 */ /* 0x000fe400078e0a0d */
[----:B------:R-:W2:Y:S02]  /*22210*/  LDL.LU R193, [R1+0x304] ;  /* 0x0003040001c17983 */ /* 0x000ea40000300800 */
[----:B------:R-:W-:Y:S01]  /*22220*/  @!P1 IMAD.MOV R14, RZ, RZ, -R14 ;  /* 0x000000ffff0e9224 */ /* 0x000fe200078e0a0e */
[----:B------:R-:W-:Y:S01]  /*22230*/  ISETP.GE.AND P1, PT, R196, RZ, PT ;  /* 0x000000ffc400720c */ /* 0x000fe20003f26270 */
[----:B------:R-:W2:Y:S01]  /*22240*/  LDL.LU R194, [R1+0x300] ;  /* 0x0003000001c27983 */ /* 0x000ea20000300800 */
[----:B------:R-:W-:-:S03]  /*22250*/  ISETP.GE.AND P5, PT, R197, RZ, PT ;  /* 0x000000ffc500720c */ /* 0x000fc60003fa6270 */
[----:B------:R-:W2:Y:S01]  /*22260*/  LDL.LU R195, [R1+0x2fc] ;  /* 0x0002fc0001c37983 */ /* 0x000ea20000300800 */
[----:B------:R-:W-:Y:S01]  /*22270*/  @!P4 IMAD.MOV R12, RZ, RZ, -R12 ;  /* 0x000000ffff0cc224 */ /* 0x000fe200078e0a0c */
[----:B------:R-:W-:Y:S02]  /*22280*/  ISETP.GE.AND P4, PT, R198, RZ, PT ;  /* 0x000000ffc600720c */ /* 0x000fe40003f86270 */
[----:B------:R-:W2:Y:S01]  /*22290*/  LDL.LU R196, [R1+0x2f8] ;  /* 0x0002f80001c47983 */ /* 0x000ea20000300800 */
[----:B------:R-:W-:-:S03]  /*222a0*/  @!P3 IMAD.MOV R11, RZ, RZ, -R11 ;  /* 0x000000ffff0bb224 */ /* 0x000fc600078e0a0b */
[----:B------:R-:W2:Y:S01]  /*222b0*/  LDL.LU R197, [R1+0x2f4] ;  /* 0x0002f40001c57983 */ /* 0x000ea20000300800 */
[----:B---3--:R-:W-:Y:S01]  /*222c0*/  ISETP.GE.AND P3, PT, R0, RZ, PT ;  /* 0x000000ff0000720c */ /* 0x008fe20003f66270 */
[----:B------:R-:W-:Y:S02]  /*222d0*/  @!P2 IMAD.MOV R10, RZ, RZ, -R10 ;  /* 0x000000ffff0aa224 */ /* 0x000fe400078e0a0a */
[----:B------:R-:W3:Y:S01]  /*222e0*/  LDL.LU R198, [R1+0x2f0] ;  /* 0x0002f00001c67983 */ /* 0x000ee20000300800 */
[----:B------:R-:W-:-:S03]  /*222f0*/  @!P1 IMAD.MOV R9, RZ, RZ, -R9 ;  /* 0x000000ffff099224 */ /* 0x000fc600078e0a09 */
[----:B------:R-:W3:Y:S01]  /*22300*/  LDL.LU R0, [R1+0x2ec] ;  /* 0x0002ec0001007983 */ /* 0x000ee20000300800 */
[----:B----4-:R-:W-:Y:S01]  /*22310*/  ISETP.GE.AND P1, PT, R252, RZ, PT ;  /* 0x000000fffc00720c */ /* 0x010fe20003f26270 */
[----:B------:R-:W-:Y:S01]  /*22320*/  @!P5 IMAD.MOV R8, RZ, RZ, -R8 ;  /* 0x000000ffff08d224 */ /* 0x000fe200078e0a08 */
[----:B------:R-:W-:Y:S02]  /*22330*/  ISETP.GE.AND P5, PT, R251, RZ, PT ;  /* 0x000000fffb00720c */ /* 0x000fe40003fa6270 */
[----:B--2---:R-:W-:Y:S02]  /*22340*/  ISETP.GE.AND P2, PT, R244, RZ, PT ;  /* 0x000000fff400720c */ /* 0x004fe40003f46270 */
[----:B------:R-:W2:Y:S04]  /*22350*/  LDL.LU R244, [R1+0x2e8] ;  /* 0x0002e80001f47983 */ /* 0x000ea80000300800 */
[----:B------:R-:W4:Y:S04]  /*22360*/  LDL.LU R252, [R1+0x2e4] ;  /* 0x0002e40001fc7983 */ /* 0x000f280000300800 */
[----:B------:R-:W4:Y:S01]  /*22370*/  LDL.LU R251, [R1+0x2e0] ;  /* 0x0002e00001fb7983 */ /* 0x000f220000300800 */
[----:B------:R-:W-:-:S02]  /*22380*/  SEL R74, R199, R74, !P0 ;  /* 0x0000004ac74a7207 */ /* 0x000fc40004000000 */
[----:B-1----:R-:W-:-:S03]  /*22390*/  SEL R75, R199, R192, !P0 ;  /* 0x000000c0c74b7207 */ /* 0x002fc60004000000 */
[----:B------:R-:W-:Y:S01]  /*223a0*/  IMAD R74, R74, UR74, RZ ;  /* 0x0000004a4a4a7c24 */ /* 0x000fe2000f8e02ff */
[C---:B------:R-:W-:Y:S02]  /*223b0*/  SEL R77, R199.reuse, R193, !P0 ;  /* 0x000000c1c74d7207 */ /* 0x040fe40004000000 */
[C---:B------:R-:W-:Y:S02]  /*223c0*/  SEL R76, R199.reuse, R194, !P0 ;  /* 0x000000c2c74c7207 */ /* 0x040fe40004000000 */
[C---:B---3--:R-:W-:Y:S01]  /*223d0*/  SEL R0, R199.reuse, R0, !P0 ;  /* 0x00000000c7007207 */ /* 0x048fe20004000000 */
[----:B------:R1:W-:Y:S01]  /*223e0*/  STL [R1+0xd60], R74 ;  /* 0x000d604a01007387 */ /* 0x0003e20000100800 */
[----:B------:R-:W-:Y:S01]  /*223f0*/  @!P4 IMAD.MOV R7, RZ, RZ, -R7 ;  /* 0x000000ffff07c224 */ /* 0x000fe200078e0a07 */
[----:B------:R-:W-:Y:S01]  /*22400*/  ISETP.GE.AND P6, PT, R190, RZ, PT ;  /* 0x000000ffbe00720c */ /* 0x000fe20003fc6270 */
[----:B------:R-:W-:Y:S01]  /*22410*/  @!P3 IMAD.MOV R6, RZ, RZ, -R6 ;  /* 0x000000ffff06b224 */ /* 0x000fe200078e0a06 */
[C---:B------:R-:W-:Y:S01]  /*22420*/  SEL R205, R199.reuse, R205, !P0 ;  /* 0x000000cdc7cd7207 */ /* 0x040fe20004000000 */
[----:B------:R-:W-:Y:S01]  /*22430*/  @!P2 IMAD.MOV R5, RZ, RZ, -R5 ;  /* 0x000000ffff05a224 */ /* 0x000fe200078e0a05 */
[----:B------:R-:W-:-:S02]  /*22440*/  SEL R73, R199, R73, !P0 ;  /* 0x00000049c7497207 */ /* 0x000fc40004000000 */
[C---:B------:R-:W-:Y:S02]  /*22450*/  SEL R203, R199.reuse, R203, !P0 ;  /* 0x000000cbc7cb7207 */ /* 0x040fe40004000000 */
[C---:B------:R-:W-:Y:S01]  /*22460*/  SEL R202, R199.reuse, R202, !P0 ;  /* 0x000000cac7ca7207 */ /* 0x040fe20004000000 */
[----:B-1----:R-:W3:Y:S01]  /*22470*/  LDL.LU R74, [R1+0x444] ;  /* 0x00044400014a7983 */ /* 0x002ee20000300800 */
[C---:B------:R-:W-:Y:S02]  /*22480*/  SEL R201, R199.reuse, R201, !P0 ;  /* 0x000000c9c7c97207 */ /* 0x040fe40004000000 */
[C---:B------:R-:W-:Y:S01]  /*22490*/  SEL R200, R199.reuse, R200, !P0 ;  /* 0x000000c8c7c87207 */ /* 0x040fe20004000000 */
[----:B------:R1:W-:Y:S01]  /*224a0*/  STL [R1+0x308], R75 ;  /* 0x0003084b01007387 */ /* 0x0003e20000100800 */
[----:B------:R-:W-:Y:S01]  /*224b0*/  @!P5 IMAD.MOV R3, RZ, RZ, -R3 ;  /* 0x000000ffff03d224 */ /* 0x000fe200078e0a03 */
[C---:B------:R-:W-:Y:S01]  /*224c0*/  SEL R97, R199.reuse, R97, !P0 ;  /* 0x00000061c7617207 */ /* 0x040fe20004000000 */
[----:B------:R-:W-:Y:S01]  /*224d0*/  @!P1 IMAD.MOV R4, RZ, RZ, -R4 ;  /* 0x000000ffff049224 */ /* 0x000fe200078e0a04 */
[----:B------:R1:W-:Y:S01]  /*224e0*/  STL [R1+0x304], R77 ;  /* 0x0003044d01007387 */ /* 0x0003e20000100800 */
[C---:B------:R-:W-:Y:S01]  /*224f0*/  SEL R105, R199.reuse, R105, !P0 ;  /* 0x00000069c7697207 */ /* 0x040fe20004000000 */
[----:B------:R-:W2:Y:S01]  /*22500*/  LDCU UR74, c[0x0][0x3b0] ;  /* 0x00007600ff4a77ac */ /* 0x000ea20008000800 */
[C---:B-1----:R-:W-:Y:S01]  /*22510*/  SEL R75, R199.reuse, R195, !P0 ;  /* 0x000000c3c74b7207 */ /* 0x042fe20004000000 */
[----:B------:R1:W-:Y:S01]  /*22520*/  STL [R1+0x398], R76 ;  /* 0x0003984c01007387 */ /* 0x0003e20000100800 */
[----:B------:R-:W-:-:S03]  /*22530*/  SEL R77, R199, R196, !P0 ;  /* 0x000000c4c74d7207 */ /* 0x000fc60004000000 */
[----:B------:R1:W-:Y:S02]  /*22540*/  STL [R1+0x394], R75 ;  /* 0x0003944b01007387 */ /* 0x0003e40000100800 */
[C---:B-1----:R-:W-:Y:S02]  /*22550*/  SEL R76, R199.reuse, R197, !P0 ;  /* 0x000000c5c74c7207 */ /* 0x042fe40004000000 */
[----:B------:R-:W-:Y:S01]  /*22560*/  STL [R1+0x390], R77 ;  /* 0x0003904d01007387 */ /* 0x000fe20000100800 */
[----:B------:R-:W-:-:S03]  /*22570*/  SEL R75, R199, R198, !P0 ;  /* 0x000000c6c74b7207 */ /* 0x000fc60004000000 */
[----:B------:R2:W-:Y:S04]  /*22580*/  STL [R1+0x38c], R76 ;  /* 0x00038c4c01007387 */ /* 0x0005e80000100800 */
[----:B------:R4:W-:Y:S04]  /*22590*/  STL [R1+0x388], R75 ;  /* 0x0003884b01007387 */ /* 0x0009e80000100800 */
[----:B------:R1:W-:Y:S01]  /*225a0*/  STL [R1+0x384], R0 ;  /* 0x0003840001007387 */ /* 0x0003e20000100800 */
[----:B------:R-:W-:Y:S02]  /*225b0*/  ISETP.GE.AND P4, PT, R188, RZ, PT ;  /* 0x000000ffbc00720c */ /* 0x000fe40003f86270 */
[----:B------:R-:W-:-:S02]  /*225c0*/  ISETP.GE.AND P3, PT, R189, RZ, PT ;  /* 0x000000ffbd00720c */ /* 0x000fc40003f66270 */
[----:B------:R-:W-:Y:S02]  /*225d0*/  ISETP.GE.AND P2, PT, R191, RZ, PT ;  /* 0x000000ffbf00720c */ /* 0x000fe40003f46270 */
[C---:B--2---:R-:W-:Y:S02]  /*225e0*/  SEL R76, R199.reuse, R244, !P0 ;  /* 0x000000f4c74c7207 */ /* 0x044fe40004000000 */
[----:B----4-:R-:W-:-:S03]  /*225f0*/  SEL R75, R199, R252, !P0 ;  /* 0x000000fcc74b7207 */ /* 0x010fc60004000000 */
[----:B------:R2:W-:Y:S01]  /*22600*/  STL [R1+0x2e8], R76 ;  /* 0x0002e84c01007387 */ /* 0x0005e20000100800 */
[----:B-1----:R-:W-:-:S03]  /*22610*/  SEL R0, R199, R251, !P0 ;  /* 0x000000fbc7007207 */ /* 0x002fc60004000000 */
[----:B------:R-:W4:Y:S04]  /*22620*/  LDL.LU R86, [R1+0x2dc] ;  /* 0x0002dc0001567983 */ /* 0x000f280000300800 */
[----:B------:R1:W-:Y:S04]  /*22630*/  STL [R1+0x380], R75 ;  /* 0x0003804b01007387 */ /* 0x0003e80000100800 */
[----:B------:R-:W3:Y:S04]  /*22640*/  LDL.LU R85, [R1+0x2d8] ;  /* 0x0002d80001557983 */ /* 0x000ee80000300800 */
[----:B------:R1:W-:Y:S04]  /*22650*/  STL [R1+0x37c], R0 ;  /* 0x00037c0001007387 */ /* 0x0003e80000100800 */
[----:B------:R-:W3:Y:S04]  /*22660*/  LDL.LU R84, [R1+0x2d4] ;  /* 0x0002d40001547983 */ /* 0x000ee80000300800 */
[----:B------:R-:W3:Y:S04]  /*22670*/  LDL.LU R83, [R1+0x2d0] ;  /* 0x0002d00001537983 */ /* 0x000ee80000300800 */
[----:B------:R-:W3:Y:S04]  /*22680*/  LDL.LU R82, [R1+0x2cc] ;  /* 0x0002cc0001527983 */ /* 0x000ee80000300800 */
[----:B------:R-:W3:Y:S04]  /*22690*/  LDL.LU R81, [R1+0x2c8] ;  /* 0x0002c80001517983 */ /* 0x000ee80000300800 */
[----:B------:R-:W3:Y:S04]  /*226a0*/  LDL.LU R80, [R1+0x2c4] ;  /* 0x0002c40001507983 */ /* 0x000ee80000300800 */
[----:B------:R-:W3:Y:S04]  /*226b0*/  LDL.LU R79, [R1+0x2c0] ;  /* 0x0002c000014f7983 */ /* 0x000ee80000300800 */
[----:B------:R-:W3:Y:S04]  /*226c0*/  LDL.LU R78, [R1+0x2bc] ;  /* 0x0002bc00014e7983 */ /* 0x000ee80000300800 */
[----:B------:R-:W3:Y:S04]  /*226d0*/  LDL.LU R77, [R1+0x2b8] ;  /* 0x0002b800014d7983 */ /* 0x000ee80000300800 */
[----:B--2---:R-:W2:Y:S04]  /*226e0*/  LDL.LU R76, [R1+0x2b4] ;  /* 0x0002b400014c7983 */ /* 0x004ea80000300800 */
[----:B-1----:R-:W2:Y:S04]  /*226f0*/  LDL.LU R75, [R1+0x2b0] ;  /* 0x0002b000014b7983 */ /* 0x002ea80000300800 */
[----:B------:R-:W2:Y:S04]  /*22700*/  LDL.LU R184, [R1+0x2ac] ;  /* 0x0002ac0001b87983 */ /* 0x000ea80000300800 */
        /* <DEDUP_REMOVED lines=17> */
[----:B------:R-:W2:Y:S01]  /*22820*/  LDL.LU R251, [R1+0x264] ;  /* 0x0002640001fb7983 */ /* 0x000ea20000300800 */
[----:B----4-:R-:W-:-:S02]  /*22830*/  SEL R86, R199, R86, !P0 ;  /* 0x00000056c7567207 */ /* 0x010fc40004000000 */
[----:B---3--:R-:W-:-:S03]  /*22840*/  SEL R85, R199, R85, !P0 ;  /* 0x00000055c7557207 */ /* 0x008fc60004000000 */
[----:B------:R-:W-:Y:S01]  /*22850*/  STL [R1+0x378], R86 ;  /* 0x0003785601007387 */ /* 0x000fe20000100800 */
[----:B------:R-:W-:-:S03]  /*22860*/  SEL R84, R199, R84, !P0 ;  /* 0x00000054c7547207 */ /* 0x000fc60004000000 */
        /* <DEDUP_REMOVED lines=15> */
[----:B--2---:R-:W-:-:S03]  /*22960*/  SEL R76, R199, R76, !P0 ;  /* 0x0000004cc74c7207 */ /* 0x004fc60004000000 */
[----:B------:R1:W-:Y:S01]  /*22970*/  STL [R1+0x358], R77 ;  /* 0x0003584d01007387 */ /* 0x0003e20000100800 */
[----:B------:R-:W-:-:S03]  /*22980*/  SEL R75, R199, R75, !P0 ;  /* 0x0000004bc74b7207 */ /* 0x000fc60004000000 */
[----:B------:R2:W-:Y:S04]  /*22990*/  STL [R1+0x354], R76 ;  /* 0x0003544c01007387 */ /* 0x0005e80000100800 */
[----:B------:R3:W-:Y:S01]  /*229a0*/  STL [R1+0x350], R75 ;  /* 0x0003504b01007387 */ /* 0x0007e20000100800 */
[C---:B-1----:R-:W-:Y:S02]  /*229b0*/  SEL R77, R199.reuse, R184, !P0 ;  /* 0x000000b8c74d7207 */ /* 0x042fe40004000000 */
[----:B--2---:R-:W-:-:S03]  /*229c0*/  SEL R76, R199, R185, !P0 ;  /* 0x000000b9c74c7207 */ /* 0x004fc60004000000 */
[----:B------:R1:W-:Y:S01]  /*229d0*/  STL [R1+0x34c], R77 ;  /* 0x00034c4d01007387 */ /* 0x0003e20000100800 */
[----:B---3--:R-:W-:-:S03]  /*229e0*/  SEL R75, R199, R186, !P0 ;  /* 0x000000bac74b7207 */ /* 0x008fc60004000000 */
        /* <DEDUP_REMOVED lines=22> */
[----:B------:R-:W-:Y:S01]  /*22b50*/  STL [R1+0x324], R77 ;  /* 0x0003244d01007387 */ /* 0x000fe20000100800 */
[C---:B------:R-:W-:Y:S02]  /*22b60*/  SEL R0, R199.reuse, R0, !P0 ;  /* 0x00000000c7007207 */ /* 0x040fe40004000000 */
[C---:B---3--:R-:W-:Y:S01]  /*22b70*/  SEL R75, R199.reuse, R198, !P0 ;  /* 0x000000c6c74b7207 */ /* 0x048fe20004000000 */
[----:B------:R1:W-:Y:S04]  /*22b80*/  STL [R1+0x320], R76 ;  /* 0x0003204c01007387 */ /* 0x0003e80000100800 */
[----:B------:R2:W-:Y:S01]  /*22b90*/  STL [R1+0x31c], R75 ;  /* 0x00031c4b01007387 */ /* 0x0005e20000100800 */
[----:B-1----:R-:W-:-:S03]  /*22ba0*/  SEL R76, R199, R244, !P0 ;  /* 0x000000f4c74c7207 */ /* 0x002fc60004000000 */
[----:B------:R1:W-:Y:S01]  /*22bb0*/  STL [R1+0x318], R0 ;  /* 0x0003180001007387 */ /* 0x0003e20000100800 */
[----:B--2---:R-:W-:-:S03]  /*22bc0*/  SEL R75, R199, R252, !P0 ;  /* 0x000000fcc74b7207 */ /* 0x004fc60004000000 */
[----:B------:R2:W-:Y:S04]  /*22bd0*/  STL [R1+0x314], R76 ;  /* 0x0003144c01007387 */ /* 0x0005e80000100800 */
[----:B------:R-:W3:Y:S01]  /*22be0*/  LDL.LU R86, [R1+0x260] ;  /* 0x0002600001567983 */ /* 0x000ee20000300800 */
[----:B-1----:R-:W-:-:S03]  /*22bf0*/  SEL R0, R199, R251, !P0 ;  /* 0x000000fbc7007207 */ /* 0x002fc60004000000 */
[----:B------:R1:W-:Y:S04]  /*22c00*/  STL [R1+0x268], R75 ;  /* 0x0002684b01007387 */ /* 0x0003e80000100800 */
[----:B------:R-:W4:Y:S04]  /*22c10*/  LDL.LU R85, [R1+0x25c] ;  /* 0x00025c0001557983 */ /* 0x000f280000300800 */
[----:B------:R1:W-:Y:S04]  /*22c20*/  STL [R1+0x310], R0 ;  /* 0x0003100001007387 */ /* 0x0003e80000100800 */
[----:B------:R-:W4:Y:S04]  /*22c30*/  LDL.LU R84, [R1+0x258] ;  /* 0x0002580001547983 */ /* 0x000f280000300800 */
[----:B------:R-:W4:Y:S04]  /*22c40*/  LDL.LU R83, [R1+0x254] ;  /* 0x0002540001537983 */ /* 0x000f280000300800 */
[----:B------:R-:W4:Y:S04]  /*22c50*/  LDL.LU R82, [R1+0x250] ;  /* 0x0002500001527983 */ /* 0x000f280000300800 */
[----:B------:R-:W4:Y:S04]  /*22c60*/  LDL.LU R81, [R1+0x24c] ;  /* 0x00024c0001517983 */ /* 0x000f280000300800 */
[----:B------:R-:W4:Y:S04]  /*22c70*/  LDL.LU R80, [R1+0x248] ;  /* 0x0002480001507983 */ /* 0x000f280000300800 */
[----:B------:R-:W4:Y:S04]  /*22c80*/  LDL.LU R79, [R1+0x244] ;  /* 0x00024400014f7983 */ /* 0x000f280000300800 */
[----:B------:R-:W4:Y:S04]  /*22c90*/  LDL.LU R78, [R1+0x240] ;  /* 0x00024000014e7983 */ /* 0x000f280000300800 */
[----:B------:R-:W4:Y:S04]  /*22ca0*/  LDL.LU R77, [R1+0x23c] ;  /* 0x00023c00014d7983 */ /* 0x000f280000300800 */
        /* <DEDUP_REMOVED lines=21> */
[----:B---3--:R-:W-:-:S02]  /*22e00*/  SEL R86, R199, R86, !P0 ;  /* 0x00000056c7567207 */ /* 0x008fc40004000000 */
[----:B----4-:R-:W-:-:S03]  /*22e10*/  SEL R85, R199, R85, !P0 ;  /* 0x00000055c7557207 */ /* 0x010fc60004000000 */
        /* <DEDUP_REMOVED lines=184> */
[----:B---3--:R-:W-:-:S05]  /*239a0*/  SEL R86, R199, R86, !P0 ;  /* 0x00000056c7567207 */ /* 0x008fca0004000000 */
[----:B------:R1:W-:Y:S01]  /*239b0*/  STL [R1+0x8c], R86 ;  /* 0x00008c5601007387 */ /* 0x0003e20000100800 */
[----:B----4-:R-:W-:-:S03]  /*239c0*/  SEL R85, R199, R85, !P0 ;  /* 0x00000055c7557207 */ /* 0x010fc60004000000 */
[----:B-1----:R-:W3:Y:S01]  /*239d0*/  LDL.LU R86, [R1+0x7c34] ;  /* 0x007c340001567983 */ /* 0x002ee20000300800 */
[----:B------:R-:W-:-:S03]  /*239e0*/  SEL R84, R199, R84, !P0 ;  /* 0x00000054c7547207 */ /* 0x000fc60004000000 */
[----:B------:R1:W-:Y:S01]  /*239f0*/  STL [R1+0x1b4], R85 ;  /* 0x0001b45501007387 */ /* 0x0003e20000100800 */
[C---:B------:R-:W-:Y:S02]  /*23a00*/  SEL R83, R199.reuse, R83, !P0 ;  /* 0x00000053c7537207 */ /* 0x040fe40004000000 */
[C---:B------:R-:W-:Y:S01]  /*23a10*/  SEL R82, R199.reuse, R82, !P0 ;  /* 0x00000052c7527207 */ /* 0x040fe20004000000 */
[----:B-1----:R-:W4:Y:S01]  /*23a20*/  LDL.LU R85, [R1+0x7c30] ;  /* 0x007c300001557983 */ /* 0x002f220000300800 */
[----:B------:R-:W-:-:S03]  /*23a30*/  SEL R81, R199, R81, !P0 ;  /* 0x00000051c7517207 */ /* 0x000fc60004000000 */
[----:B------:R1:W-:Y:S01]  /*23a40*/  STL [R1+0x1c0], R84 ;  /* 0x0001c05401007387 */ /* 0x0003e20000100800 */
[C---:B------:R-:W-:Y:S02]  /*23a50*/  SEL R80, R199.reuse, R80, !P0 ;  /* 0x00000050c7507207 */ /* 0x040fe40004000000 */
[C---:B------:R-:W-:Y:S01]  /*23a60*/  SEL R79, R199.reuse, R79, !P0 ;  /* 0x0000004fc74f7207 */ /* 0x040fe20004000000 */
[----:B-1----:R-:W3:Y:S04]  /*23a70*/  LDL.LU R84, [R1+0x7c2c] ;  /* 0x007c2c0001547983 */ /* 0x002ee80000300800 */
[----:B------:R1:W-:Y:S01]  /*23a80*/  STL [R1+0x1cc], R83 ;  /* 0x0001cc5301007387 */ /* 0x0003e20000100800 */
[C---:B------:R-:W-:Y:S02]  /*23a90*/  SEL R78, R199.reuse, R78, !P0 ;  /* 0x0000004ec74e7207 */ /* 0x040fe40004000000 */
[C---:B------:R-:W-:Y:S01]  /*23aa0*/  SEL R77, R199.reuse, R77, !P0 ;  /* 0x0000004dc74d7207 */ /* 0x040fe20004000000 */
[----:B-1----:R-:W3:Y:S04]  /*23ab0*/  LDL.LU R83, [R1+0x7c28] ;  /* 0x007c280001537983 */ /* 0x002ee80000300800 */
[----:B------:R1:W-:Y:S01]  /*23ac0*/  STL [R1+0x1d8], R82 ;  /* 0x0001d85201007387 */ /* 0x0003e20000100800 */
[----:B--2---:R-:W-:-:S03]  /*23ad0*/  SEL R76, R199, R76, !P0 ;  /* 0x0000004cc74c7207 */ /* 0x004fc60004000000 */
[----:B-1----:R-:W2:Y:S04]  /*23ae0*/  LDL.LU R82, [R1+0x7c24] ;  /* 0x007c240001527983 */ /* 0x002ea80000300800 */
[----:B------:R1:W-:Y:S01]  /*23af0*/  STL [R1+0x1e0], R81 ;  /* 0x0001e05101007387 */ /* 0x0003e20000100800 */
[----:B------:R-:W-:-:S03]  /*23b00*/  SEL R75, R199, R75, !P0 ;  /* 0x0000004bc74b7207 */ /* 0x000fc60004000000 */
        /* <DEDUP_REMOVED lines=21> */
[----:B-1----:R-:W3:Y:S04]  /*23c60*/  LDL.LU R184, [R1+0x7c04] ;  /* 0x007c040001b87983 */ /* 0x002ee80000300800 */
[----:B------:R1:W-:Y:S01]  /*23c70*/  STL [R1+0x220], R185 ;  /* 0x000220b901007387 */ /* 0x0003e20000100800 */
[----:B------:R-:W-:-:S03]  /*23c80*/  SEL R191, R199, R191, !P0 ;  /* 0x000000bfc7bf7207 */ /* 0x000fc60004000000 */
[----:B-1----:R-:W4:Y:S04]  /*23c90*/  LDL.LU R185, [R1+0x7c00] ;  /* 0x007c000001b97983 */ /* 0x002f280000300800 */
        /* <DEDUP_REMOVED lines=33> */
[----:B------:R1:W-:Y:S04]  /*23eb0*/  STL [R1+0x1dc], R197 ;  /* 0x0001dcc501007387 */ /* 0x0003e80000100800 */
        /* <DEDUP_REMOVED lines=11> */
[----:B--2---:R-:W-:-:S02]  /*23f70*/  SEL R75, R199, R75, !P0 ;  /* 0x0000004bc74b7207 */ /* 0x004fc40004000000 */
[C---:B---3--:R-:W-:Y:S02]  /*23f80*/  SEL R184, R199.reuse, R184, !P0 ;  /* 0x000000b8c7b87207 */ /* 0x048fe40004000000 */
[C---:B----4-:R-:W-:Y:S02]  /*23f90*/  SEL R186, R199.reuse, R186, !P0 ;  /* 0x000000bac7ba7207 */ /* 0x050fe40004000000 */
[C---:B------:R-:W-:Y:S02]  /*23fa0*/  SEL R187, R199.reuse, R187, !P0 ;  /* 0x000000bbc7bb7207 */ /* 0x040fe40004000000 */
[C---:B------:R-:W-:Y:S02]  /*23fb0*/  SEL R189, R199.reuse, R189, !P0 ;  /* 0x000000bdc7bd7207 */ /* 0x040fe40004000000 */
[C---:B------:R-:W-:Y:S02]  /*23fc0*/  SEL R190, R199.reuse, R190, !P0 ;  /* 0x000000bec7be7207 */ /* 0x040fe40004000000 */
[----:B------:R-:W-:-:S02]  /*23fd0*/  SEL R192, R199, R192, !P0 ;  /* 0x000000c0c7c07207 */ /* 0x000fc40004000000 */
[C---:B------:R-:W-:Y:S02]  /*23fe0*/  SEL R193, R199.reuse, R193, !P0 ;  /* 0x000000c1c7c17207 */ /* 0x040fe40004000000 */
[C---:B------:R-:W-:Y:S02]  /*23ff0*/  SEL R195, R199.reuse, R195, !P0 ;  /* 0x000000c3c7c37207 */ /* 0x040fe40004000000 */
[C---:B------:R-:W-:Y:S02]  /*24000*/  SEL R196, R199.reuse, R196, !P0 ;  /* 0x000000c4c7c47207 */ /* 0x040fe40004000000 */
[C---:B------:R-:W-:Y:S02]  /*24010*/  SEL R198, R199.reuse, R198, !P0 ;  /* 0x000000c6c7c67207 */ /* 0x040fe40004000000 */
[C---:B------:R-:W-:Y:S02]  /*24020*/  SEL R244, R199.reuse, R244, !P0 ;  /* 0x000000f4c7f47207 */ /* 0x040fe40004000000 */
[----:B------:R-:W-:-:S02]  /*24030*/  SEL R252, R199, R252, !P0 ;  /* 0x000000fcc7fc7207 */ /* 0x000fc40004000000 */
[----:B------:R-:W-:-:S05]  /*24040*/  SEL R251, R199, R251, !P0 ;  /* 0x000000fbc7fb7207 */ /* 0x000fca0004000000 */
[----:B------:R1:W-:Y:S04]  /*24050*/  STL [R1+0x1b8], R251 ;  /* 0x0001b8fb01007387 */ /* 0x0003e80000100800 */
[----:B-1----:R-:W2:Y:S04]  /*24060*/  LDL.LU R251, [R1+0x7bb8] ;  /* 0x007bb80001fb7983 */ /* 0x002ea80000300800 */
[----:B------:R1:W-:Y:S04]  /*24070*/  STL [R1+0x38], R252 ;  /* 0x000038fc01007387 */ /* 0x0003e80000100800 */
[----:B-1----:R-:W3:Y:S04]  /*24080*/  LDL.LU R252, [R1+0x7bb4] ;  /* 0x007bb40001fc7983 */ /* 0x002ee80000300800 */
[----:B------:R1:W-:Y:S02]  /*24090*/  STL [R1+0x1ac], R244 ;  /* 0x0001acf401007387 */ /* 0x0003e40000100800 */
[----:B-1----:R-:W-:-:S02]  /*240a0*/  SEL R244, R199, R0, !P0 ;  /* 0x00000000c7f47207 */ /* 0x002fc40004000000 */
[----:B------:R-:W-:-:S03]  /*240b0*/  SEL R0, R199, R197, !P0 ;  /* 0x000000c5c7007207 */ /* 0x000fc60004000000 */
[----:B------:R-:W-:Y:S04]  /*240c0*/  STL [R1+0x1a8], R244 ;  /* 0x0001a8f401007387 */ /* 0x000fe80000100800 */
[----:B------:R-:W-:Y:S04]  /*240d0*/  STL [R1+0x1a4], R198 ;  /* 0x0001a4c601007387 */ /* 0x000fe80000100800 */
[----:B------:R1:W-:Y:S04]  /*240e0*/  STL [R1+0x19c], R0 ;  /* 0x00019c0001007387 */ /* 0x0003e80000100800 */
[----:B------:R-:W-:Y:S01]  /*240f0*/  STL [R1+0x198], R196 ;  /* 0x000198c401007387 */ /* 0x000fe20000100800 */
[----:B-1----:R-:W-:-:S03]  /*24100*/  SEL R0, R199, R194, !P0 ;  /* 0x000000c2c7007207 */ /* 0x002fc60004000000 */
        /* <DEDUP_REMOVED lines=16> */
[----:B------:R1:W-:Y:S01]  /*24210*/  STL [R1+0x150], R75 ;  /* 0x0001504b01007387 */ /* 0x0003e20000100800 */
[----:B------:R-:W-:-:S03]  /*24220*/  SEL R76, R199, R77, !P0 ;  /* 0x0000004dc74c7207 */ /* 0x000fc60004000000 */
[----:B------:R4:W-:Y:S01]  /*24230*/  STL [R1+0x148], R0 ;  /* 0x0001480001007387 */ /* 0x0009e20000100800 */
[----:B-1----:R-:W-:-:S03]  /*24240*/  SEL R75, R199, R78, !P0 ;  /* 0x0000004ec74b7207 */ /* 0x002fc60004000000 */
[----:B------:R1:W-:Y:S01]  /*24250*/  STL [R1+0x144], R76 ;  /* 0x0001444c01007387 */ /* 0x0003e20000100800 */
[----:B----4-:R-:W-:-:S03]  /*24260*/  SEL R0, R199, R79, !P0 ;  /* 0x0000004fc7007207 */ /* 0x010fc60004000000 */
[----:B------:R4:W-:Y:S04]  /*24270*/  STL [R1+0x13c], R75 ;  /* 0x00013c4b01007387 */ /* 0x0009e80000100800 */
[----:B------:R4:W-:Y:S01]  /*24280*/  STL [R1+0x138], R0 ;  /* 0x0001380001007387 */ /* 0x0009e20000100800 */
[C---:B-1----:R-:W-:Y:S02]  /*24290*/  SEL R76, R199.reuse, R80, !P0 ;  /* 0x00000050c74c7207 */ /* 0x042fe40004000000 */
[----:B----4-:R-:W-:-:S03]  /*242a0*/  SEL R75, R199, R81, !P0 ;  /* 0x00000051c74b7207 */ /* 0x010fc60004000000 */
[----:B------:R1:W-:Y:S01]  /*242b0*/  STL [R1+0x130], R76 ;  /* 0x0001304c01007387 */ /* 0x0003e20000100800 */
[----:B------:R-:W-:-:S03]  /*242c0*/  SEL R0, R199, R82, !P0 ;  /* 0x00000052c7007207 */ /* 0x000fc60004000000 */
        /* <DEDUP_REMOVED lines=15> */
[C---:B----4-:R-:W-:Y:S02]  /*243c0*/  SEL R75, R199.reuse, R90, !P0 ;  /* 0x0000005ac74b7207 */ /* 0x050fe40004000000 */
[----:B------:R-:W-:-:S03]  /*243d0*/  SEL R0, R199, R92, !P0 ;  /* 0x0000005cc7007207 */ /* 0x000fc60004000000 */
[----:B------:R1:W-:Y:S04]  /*243e0*/  STL [R1+0xe8], R75 ;  /* 0x0000e84b01007387 */ /* 0x0003e80000100800 */
        /* <DEDUP_REMOVED lines=11> */
[----:B------:R-:W-:-:S05]  /*244a0*/  SEL R0, R199, R98, !P0 ;  /* 0x00000062c7007207 */ /* 0x000fca0004000000 */
[----:B------:R4:W-:Y:S01]  /*244b0*/  STL [R1+0xbc], R0 ;  /* 0x0000bc0001007387 */ /* 0x0009e20000100800 */
[----:B-1----:R-:W-:-:S03]  /*244c0*/  SEL R75, R199, R100, !P0 ;  /* 0x00000064c74b7207 */ /* 0x002fc60004000000 */
[----:B------:R1:W-:Y:S01]  /*244d0*/  STL [R1+0xb8], R76 ;  /* 0x0000b84c01007387 */ /* 0x0003e20000100800 */
[----:B----4-:R-:W-:-:S03]  /*244e0*/  SEL R0, R199, R101, !P0 ;  /* 0x00000065c7007207 */ /* 0x010fc60004000000 */
[----:B------:R4:W-:Y:S01]  /*244f0*/  STL [R1+0xb0], R75 ;  /* 0x0000b04b01007387 */ /* 0x0009e20000100800 */
[----:B-1----:R-:W-:-:S03]  /*24500*/  SEL R76, R199, R102, !P0 ;  /* 0x00000066c74c7207 */ /* 0x002fc60004000000 */
[----:B------:R1:W-:Y:S01]  /*24510*/  STL [R1+0xa0], R0 ;  /* 0x0000a00001007387 */ /* 0x0003e20000100800 */
[----:B----4-:R-:W-:-:S03]  /*24520*/  SEL R75, R199, R103, !P0 ;  /* 0x00000067c74b7207 */ /* 0x010fc60004000000 */
[----:B------:R4:W-:Y:S01]  /*24530*/  STL [R1+0x9c], R76 ;  /* 0x00009c4c01007387 */ /* 0x0009e20000100800 */
[----:B-1----:R-:W-:-:S03]  /*24540*/  SEL R0, R199, R104, !P0 ;  /* 0x00000068c7007207 */ /* 0x002fc60004000000 */
[----:B------:R1:W-:Y:S04]  /*24550*/  STL [R1+0x94], R75 ;  /* 0x0000944b01007387 */ /* 0x0003e80000100800 */
[----:B------:R1:W-:Y:S01]  /*24560*/  STL [R1+0x90], R0 ;  /* 0x0000900001007387 */ /* 0x0003e20000100800 */
[C---:B----4-:R-:W-:Y:S02]  /*24570*/  SEL R76, R199.reuse, R107, !P0 ;  /* 0x0000006bc74c7207 */ /* 0x050fe40004000000 */
[C---:B-1----:R-:W-:Y:S02]  /*24580*/  SEL R75, R199.reuse, R106, !P0 ;  /* 0x0000006ac74b7207 */ /* 0x042fe40004000000 */
[----:B------:R-:W-:-:S03]  /*24590*/  SEL R0, R199, R250, !P0 ;  /* 0x000000fac7007207 */ /* 0x000fc60004000000 */
[----:B------:R1:W-:Y:S04]  /*245a0*/  STL [R1+0x88], R75 ;  /* 0x0000884b01007387 */ /* 0x0003e80000100800 */
[----:B------:R4:W-:Y:S04]  /*245b0*/  STL [R1+0x80], R76 ;  /* 0x0000804c01007387 */ /* 0x0009e80000100800 */
[----:B------:R2:W-:Y:S01]  /*245c0*/  STL [R1+0x7c], R0 ;  /* 0x00007c0001007387 */ /* 0x0005e20000100800 */
[C---:B-1----:R-:W-:Y:S02]  /*245d0*/  SEL R75, R199.reuse, R249, !P0 ;  /* 0x000000f9c74b7207 */ /* 0x042fe40004000000 */
[----:B----4-:R-:W-:-:S03]  /*245e0*/  SEL R76, R199, R248, !P0 ;  /* 0x000000f8c74c7207 */ /* 0x010fc60004000000 */
[----:B------:R1:W-:Y:S01]  /*245f0*/  STL [R1+0x78], R75 ;  /* 0x0000784b01007387 */ /* 0x0003e20000100800 */
[----:B--2---:R-:W-:-:S03]  /*24600*/  SEL R0, R199, R247, !P0 ;  /* 0x000000f7c7007207 */ /* 0x004fc60004000000 */
[----:B------:R2:W-:Y:S04]  /*24610*/  STL [R1+0x74], R76 ;  /* 0x0000744c01007387 */ /* 0x0005e80000100800 */
[----:B------:R4:W-:Y:S01]  /*24620*/  STL [R1+0x70], R0 ;  /* 0x0000700001007387 */ /* 0x0009e20000100800 */
[C---:B-1----:R-:W-:Y:S02]  /*24630*/  SEL R75, R199.reuse, R246, !P0 ;  /* 0x000000f6c74b7207 */ /* 0x042fe40004000000 */
[C---:B------:R-:W-:Y:S02]  /*24640*/  SEL R244, R199.reuse, R239, !P0 ;  /* 0x000000efc7f47207 */ /* 0x040fe40004000000 */
[C---:B--2---:R-:W-:Y:S01]  /*24650*/  SEL R76, R199.reuse, R242, !P0 ;  /* 0x000000f2c74c7207 */ /* 0x044fe20004000000 */
[----:B------:R1:W-:Y:S01]  /*24660*/  STL [R1+0x6c], R75 ;  /* 0x00006c4b01007387 */ /* 0x0003e20000100800 */
[----:B----4-:R-:W-:-:S05]  /*24670*/  SEL R0, R199, R243, !P0 ;  /* 0x000000f3c7007207 */ /* 0x010fca0004000000 */
[----:B------:R2:W-:Y:S01]  /*24680*/  STL [R1+0x64], R0 ;  /* 0x0000640001007387 */ /* 0x0005e20000100800 */
[----:B-1----:R-:W-:-:S03]  /*24690*/  SEL R75, R199, R241, !P0 ;  /* 0x000000f1c74b7207 */ /* 0x002fc60004000000 */
[----:B------:R-:W-:Y:S01]  /*246a0*/  STL [R1+0x60], R76 ;  /* 0x0000604c01007387 */ /* 0x000fe20000100800 */
[----:B--2---:R-:W-:-:S03]  /*246b0*/  SEL R0, R199, R240, !P0 ;  /* 0x000000f0c7007207 */ /* 0x004fc60004000000 */
[----:B------:R1:W-:Y:S04]  /*246c0*/  STL [R1+0x5c], R75 ;  /* 0x00005c4b01007387 */ /* 0x0003e80000100800 */
[----:B------:R-:W-:Y:S04]  /*246d0*/  STL [R1+0x7b84], R244 ;  /* 0x007b84f401007387 */ /* 0x000fe80000100800 */
[----:B------:R2:W-:Y:S01]  /*246e0*/  STL [R1+0x58], R0 ;  /* 0x0000580001007387 */ /* 0x0005e20000100800 */
[C---:B-1----:R-:W-:Y:S02]  /*246f0*/  SEL R75, R199.reuse, R238, !P0 ;  /* 0x000000eec74b7207 */ /* 0x042fe40004000000 */
[----:B------:R-:W-:-:S02]  /*24700*/  SEL R76, R199, R235, !P0 ;  /* 0x000000ebc74c7207 */ /* 0x000fc40004000000 */
[C---:B--2---:R-:W-:Y:S01]  /*24710*/  SEL R0, R199.reuse, R237, !P0 ;  /* 0x000000edc7007207 */ /* 0x044fe20004000000 */
[----:B------:R1:W-:Y:S04]  /*24720*/  STL [R1+0x4c], R75 ;  /* 0x00004c4b01007387 */ /* 0x0003e80000100800 */
[----:B------:R2:W-:Y:S04]  /*24730*/  STL [R1+0x48], R0 ;  /* 0x0000480001007387 */ /* 0x0005e80000100800 */
[----:B------:R4:W-:Y:S01]  /*24740*/  STL [R1+0x44], R76 ;  /* 0x0000444c01007387 */ /* 0x0009e20000100800 */
[----:B-1----:R-:W-:-:S02]  /*24750*/  SEL R75, R199, R234, !P0 ;  /* 0x000000eac74b7207 */ /* 0x002fc40004000000 */
[----:B--2---:R-:W-:-:S05]  /*24760*/  SEL R0, R199, R233, !P0 ;  /* 0x000000e9c7007207 */ /* 0x004fca0004000000 */
[----:B------:R1:W-:Y:S01]  /*24770*/  STL [R1+0x7b88], R0 ;  /* 0x007b880001007387 */ /* 0x0003e20000100800 */
[----:B----4-:R-:W-:-:S03]  /*24780*/  SEL R76, R199, R231, !P0 ;  /* 0x000000e7c74c7207 */ /* 0x010fc60004000000 */
[----:B------:R2:W-:Y:S01]  /*24790*/  STL [R1+0x40], R75 ;  /* 0x0000404b01007387 */ /* 0x0005e20000100800 */
[C---:B-1----:R-:W-:Y:S02]  /*247a0*/  SEL R0, R199.reuse, R232, !P0 ;  /* 0x000000e8c7007207 */ /* 0x042fe40004000000 */
[----:B--2---:R-:W-:-:S03]  /*247b0*/  SEL R75, R199, R230, !P0 ;  /* 0x000000e6c74b7207 */ /* 0x004fc60004000000 */
[----:B------:R1:W-:Y:S04]  /*247c0*/  STL [R1+0x34], R0 ;  /* 0x0000340001007387 */ /* 0x0003e80000100800 */
[----:B------:R-:W-:Y:S01]  /*247d0*/  STL [R1+0x30], R76 ;  /* 0x0000304c01007387 */ /* 0x000fe20000100800 */
[----:B-1----:R-:W-:-:S03]  /*247e0*/  SEL R0, R199, R229, !P0 ;  /* 0x000000e5c7007207 */ /* 0x002fc60004000000 */
[----:B------:R1:W-:Y:S04]  /*247f0*/  STL [R1+0x2c], R75 ;  /* 0x00002c4b01007387 */ /* 0x0003e80000100800 */
[----:B------:R2:W-:Y:S04]  /*24800*/  STL [R1+0x28], R0 ;  /* 0x0000280001007387 */ /* 0x0005e80000100800 */
[----:B------:R-:W4:Y:S01]  /*24810*/  LDL R250, [R1+0xac] ;  /* 0x0000ac0001fa7983 */ /* 0x000f220000100800 */
[C---:B-1----:R-:W-:Y:S02]  /*24820*/  SEL R75, R199.reuse, R227, !P0 ;  /* 0x000000e3c74b7207 */ /* 0x042fe40004000000 */
[----:B--2---:R-:W-:-:S03]  /*24830*/  SEL R0, R199, R226, !P0 ;  /* 0x000000e2c7007207 */ /* 0x004fc60004000000 */
[----:B------:R-:W-:Y:S04]  /*24840*/  STL [R1+0x24], R75 ;  /* 0x0000244b01007387 */ /* 0x000fe80000100800 */
[----:B------:R-:W2:Y:S04]  /*24850*/  LDL R103, [R1+0x2bb0] ;  /* 0x002bb00001677983 */ /* 0x000ea80000100800 */
[----:B------:R1:W-:Y:S04]  /*24860*/  STL [R1+0x1c], R0 ;  /* 0x00001c0001007387 */ /* 0x0003e80000100800 */
[----:B------:R-:W2:Y:S01]  /*24870*/  LDL R100, [R1+0x2bb4] ;  /* 0x002bb40001647983 */ /* 0x000ea20000100800 */
[----:B------:R-:W-:-:S02]  /*24880*/  SEL R249, R199, R225, !P0 ;  /* 0x000000e1c7f97207 */ /* 0x000fc40004000000 */
[C---:B------:R-:W-:Y:S01]  /*24890*/  SEL R248, R199.reuse, R224, !P0 ;  /* 0x000000e0c7f87207 */ /* 0x040fe20004000000 */
[----:B------:R-:W3:Y:S01]  /*248a0*/  LDL R94, [R1+0x2bbc] ;  /* 0x002bbc00015e7983 */ /* 0x000ee20000100800 */
[C---:B------:R-:W-:Y:S02]  /*248b0*/  SEL R247, R199.reuse, R223, !P0 ;  /* 0x000000dfc7f77207 */ /* 0x040fe40004000000 */
[C---:B------:R-:W-:Y:S01]  /*248c0*/  SEL R243, R199.reuse, R222, !P0 ;  /* 0x000000dec7f37207 */ /* 0x040fe20004000000 */
[----:B------:R-:W3:Y:S01]  /*248d0*/  LDL R91, [R1+0x2bc4] ;  /* 0x002bc400015b7983 */ /* 0x000ee20000100800 */
[C---:B------:R-:W-:Y:S02]  /*248e0*/  SEL R241, R199.reuse, R221, !P0 ;  /* 0x000000ddc7f17207 */ /* 0x040fe40004000000 */
[C---:B------:R-:W-:Y:S01]  /*248f0*/  SEL R239, R199.reuse, R219, !P0 ;  /* 0x000000dbc7ef7207 */ /* 0x040fe20004000000 */
[----:B------:R-:W3:Y:S01]  /*24900*/  LDL R88, [R1+0x2bc0] ;  /* 0x002bc00001587983 */ /* 0x000ee20000100800 */
[----:B------:R-:W-:-:S03]  /*24910*/  SEL R237, R199, R218, !P0 ;  /* 0x000000dac7ed7207 */ /* 0x000fc60004000000 */
[----:B------:R-:W3:Y:S01]  /*24920*/  LDL R191, [R1+0x7208] ;  /* 0x0072080001bf7983 */ /* 0x000ee20000100800 */
        /* <DEDUP_REMOVED lines=21> */
[----:B------:R-:W-:Y:S04]  /*24a80*/  STL [R1+0x7b64], R230 ;  /* 0x007b64e601007387 */ /* 0x000fe80000100800 */
[----:B------:R-:W-:Y:S04]  /*24a90*/  STL [R1+0x7b60], R229 ;  /* 0x007b60e501007387 */ /* 0x000fe80000100800 */
[----:B------:R-:W-:Y:S04]  /*24aa0*/  STL [R1+0x7b5c], R225 ;  /* 0x007b5ce101007387 */ /* 0x000fe80000100800 */
[----:B------:R-:W-:Y:S04]  /*24ab0*/  STL [R1+0x7b58], R223 ;  /* 0x007b58df01007387 */ /* 0x000fe80000100800 */
[----:B------:R-:W-:Y:S01]  /*24ac0*/  STL [R1+0x7b54], R222 ;  /* 0x007b54de01007387 */ /* 0x000fe20000100800 */
[----:B------:R-:W-:-:S03]  /*24ad0*/  @!P4 IMAD.MOV R2, RZ, RZ, -R2 ;  /* 0x000000ffff02c224 */ /* 0x000fc600078e0a02 */
[----:B------:R-:W-:Y:S01]  /*24ae0*/  STL [R1+0x7b50], R219 ;  /* 0x007b50db01007387 */ /* 0x000fe20000100800 */
[----:B-1----:R-:W-:Y:S01]  /*24af0*/  IMAD R0, R73, UR75, RZ ;  /* 0x0000004b49007c24 */ /* 0x002fe2000f8e02ff */
[C---:B------:R-:W-:Y:S01]  /*24b00*/  SEL R210, R199.reuse, R2, !P0 ;  /* 0x00000002c7d27207 */ /* 0x040fe20004000000 */
[----:B------:R-:W-:Y:S01]  /*24b10*/  @!P3 IMAD.MOV R74, RZ, RZ, -R74 ;  /* 0x000000ffff4ab224 */ /* 0x000fe200078e0a4a */
[----:B------:R-:W-:Y:S01]  /*24b20*/  STL [R1+0x7b98], R217 ;  /* 0x007b98d901007387 */ /* 0x000fe20000100800 */
[C---:B------:R-:W-:Y:S01]  /*24b30*/  SEL R213, R199.reuse, R3, !P0 ;  /* 0x00000003c7d57207 */ /* 0x040fe20004000000 */
[----:B------:R-:W1:Y:S02]  /*24b40*/  LDCU UR75, c[0x0][0x3b0] ;  /* 0x00007600ff4b77ac */ /* 0x000e640008000800 */
[----:B------:R-:W-:Y:S04]  /*24b50*/  STL [R1+0x7b9c], R215 ;  /* 0x007b9cd701007387 */ /* 0x000fe80000100800 */
[----:B------:R-:W-:Y:S04]  /*24b60*/  STL [R1+0x7ba0], R205 ;  /* 0x007ba0cd01007387 */ /* 0x000fe80000100800 */
[----:B------:R-:W-:Y:S04]  /*24b70*/  STL [R1+0x7ba4], R203 ;  /* 0x007ba4cb01007387 */ /* 0x000fe80000100800 */
[----:B------:R-:W-:Y:S04]  /*24b80*/  STL [R1+0x7ba8], R202 ;  /* 0x007ba8ca01007387 */ /* 0x000fe80000100800 */
[----:B------:R-:W-:Y:S04]  /*24b90*/  STL [R1+0x7bac], R201 ;  /* 0x007bacc901007387 */ /* 0x000fe80000100800 */
[----:B------:R-:W-:Y:S04]  /*24ba0*/  STL [R1+0x7bb0], R200 ;  /* 0x007bb0c801007387 */ /* 0x000fe80000100800 */
[----:B------:R1:W-:Y:S04]  /*24bb0*/  STL [R1+0xd3c], R0 ;  /* 0x000d3c0001007387 */ /* 0x0003e80000100800 */
[----:B------:R-:W3:Y:S04]  /*24bc0*/  LDL.LU R2, [R1+0x30c] ;  /* 0x00030c0001027983 */ /* 0x000ee80000300800 */
[----:B------:R-:W3:Y:S01]  /*24bd0*/  LDL.LU R3, [R1+0x10] ;  /* 0x0000100001037983 */ /* 0x000ee20000300800 */
[----:B------:R-:W-:-:S03]  /*24be0*/  SEL R211, R199, R4, !P0 ;  /* 0x00000004c7d37207 */ /* 0x000fc60004000000 */
[----:B------:R-:W3:Y:S01]  /*24bf0*/  LDL.LU R4, [R1+0xc] ;  /* 0x00000c0001047983 */ /* 0x000ee20000300800 */
[C---:B------:R-:W-:Y:S02]  /*24c00*/  SEL R208, R199.reuse, R6, !P0 ;  /* 0x00000006c7d07207 */ /* 0x040fe40004000000 */
[C---:B------:R-:W-:Y:S02]  /*24c10*/  SEL R207, R199.reuse, R7, !P0 ;  /* 0x00000007c7cf7207 */ /* 0x040fe40004000000 */
[----:B------:R-:W-:Y:S02]  /*24c20*/  SEL R206, R199, R8, !P0 ;  /* 0x00000008c7ce7207 */ /* 0x000fe40004000000 */
[----:B--2---:R-:W-:Y:S02]  /*24c30*/  ISETP.GE.AND P1, PT, R100, RZ, PT ;  /* 0x000000ff6400720c */ /* 0x004fe40003f26270 */
[----:B------:R-:W2:Y:S04]  /*24c40*/  LDL.LU R100, [R1+0x308] ;  /* 0x0003080001647983 */ /* 0x000ea80000300800 */
[----:B------:R-:W2:Y:S04]  /*24c50*/  LDL.LU R6, [R1+0x8] ;  /* 0x0000080001067983 */ /* 0x000ea80000300800 */
[----:B------:R-:W2:Y:S04]  /*24c60*/  LDL.LU R7, [R1+0x4] ;  /* 0x0000040001077983 */ /* 0x000ea80000300800 */
[----:B------:R-:W2:Y:S01]  /*24c70*/  LDL.LU R8, [R1] ;  /* 0x0000000001087983 */ /* 0x000ea20000300800 */
[----:B----4-:R-:W-:-:S02]  /*24c80*/  ISETP.GE.AND P5, PT, R250, RZ, PT ;  /* 0x000000fffa00720c */ /* 0x010fc40003fa6270 */
[----:B------:R-:W-:Y:S02]  /*24c90*/  ISETP.GE.AND P3, PT, R103, RZ, PT ;  /* 0x000000ff6700720c */ /* 0x000fe40003f66270 */
[C---:B------:R-:W-:Y:S02]  /*24ca0*/  SEL R85, R199.reuse, R89, !P0 ;  /* 0x00000059c7557207 */ /* 0x040fe40004000000 */
        /* <DEDUP_REMOVED lines=147> */
[----:B------:R-:W-:Y:S01]  /*255e0*/  SEL R216, R199, R108, !P0 ;  /* 0x0000006cc7d87207 */ /* 0x000fe20004000000 */
[----:B---3--:R-:W-:Y:S01]  /*255f0*/  @!P6 IMAD.MOV R2, RZ, RZ, -R2 ;  /* 0x000000ffff02e224 */ /* 0x008fe200078e0a02 */
[----:B------:R-:W-:Y:S01]  /*25600*/  ISETP.GE.AND P0, PT, R94, RZ, PT ;  /* 0x000000ff5e00720c */ /* 0x000fe20003f06270 */
[----:B------:R-:W-:Y:S01]  /*25610*/  @!P2 IMAD.MOV R3, RZ, RZ, -R3 ;  /* 0x000000ffff03a224 */ /* 0x000fe200078e0a03 */
[----:B------:R-:W-:-:S02]  /*25620*/  ISETP.NE.AND P2, PT, R191, RZ, PT ;  /* 0x000000ffbf00720c */ /* 0x000fc40003f45270 */
[----:B------:R-:W-:Y:S02]  /*25630*/  LOP3.LUT R5, RZ, R191, RZ, 0x33, !PT ;  /* 0x000000bfff057212 */ /* 0x000fe400078e33ff */
[----:B------:R-:W-:Y:S02]  /*25640*/  ISETP.GE.AND P6, PT, R88, RZ, PT ;  /* 0x000000ff5800720c */ /* 0x000fe40003fc6270 */
[----:B------:R-:W-:Y:S01]  /*25650*/  ISETP.GE.AND P4, PT, R91, RZ, PT ;  /* 0x000000ff5b00720c */ /* 0x000fe20003f86270 */
[----:B------:R-:W-:Y:S01]  /*25660*/  @!P5 IMAD.MOV R4, RZ, RZ, -R4 ;  /* 0x000000ffff04d224 */ /* 0x000fe200078e0a04 */
[C---:B-1----:R-:W-:Y:S01]  /*25670*/  SEL R0, R5.reuse, R2, !P2 ;  /* 0x0000000205007207 */ /* 0x042fe20005000000 */
[----:B------:R-:W3:Y:S01]  /*25680*/  LDL.LU R191, [R1+0x304] ;  /* 0x0003040001bf7983 */ /* 0x000ee20000300800 */
[----:B--2---:R-:W-:Y:S01]  /*25690*/  @!P3 IMAD.MOV R6, RZ, RZ, -R6 ;  /* 0x000000ffff06b224 */ /* 0x004fe200078e0a06 */
[C---:B------:R-:W-:Y:S01]  /*256a0*/  SEL R2, R5.reuse, R3, !P2 ;  /* 0x0000000305027207 */ /* 0x040fe20005000000 */
[----:B------:R-:W-:Y:S01]  /*256b0*/  @!P1 IMAD.MOV R7, RZ, RZ, -R7 ;  /* 0x000000ffff079224 */ /* 0x000fe200078e0a07 */
[----:B------:R1:W-:Y:S01]  /*256c0*/  STL [R1+0xd4c], R0 ;  /* 0x000d4c0001007387 */ /* 0x0003e20000100800 */
[----:B------:R-:W-:Y:S01]  /*256d0*/  @!P0 IMAD.MOV R8, RZ, RZ, -R8 ;  /* 0x000000ffff088224 */ /* 0x000fe200078e0a08 */
[----:B------:R-:W-:-:S02]  /*256e0*/  SEL R3, R5, R6, !P2 ;  /* 0x0000000605037207 */ /* 0x000fc40005000000 */
[----:B------:R2:W-:Y:S01]  /*256f0*/  STL [R1+0xd5c], R2 ;  /* 0x000d5c0201007387 */ /* 0x0005e20000100800 */
[----:B------:R-:W-:Y:S01]  /*25700*/  @!P6 IMAD.MOV R252, RZ, RZ, -R252 ;  /* 0x000000fffffce224 */ /* 0x000fe200078e0afc */
[C---:B-1----:R-:W-:Y:S01]  /*25710*/  SEL R0, R5.reuse, R4, !P2 ;  /* 0x0000000405007207 */ /* 0x042fe20005000000 */
[----:B------:R-:W-:Y:S01]  /*25720*/  @!P4 IMAD.MOV R251, RZ, RZ, -R251 ;  /* 0x000000fffffbc224 */ /* 0x000fe200078e0afb */
[----:B--2---:R-:W-:-:S03]  /*25730*/  SEL R2, R5, R7, !P2 ;  /* 0x0000000705027207 */ /* 0x004fc60005000000 */
[----:B------:R1:W-:Y:S04]  /*25740*/  STL [R1+0xd58], R0 ;  /* 0x000d580001007387 */ /* 0x0003e80000100800 */
[----:B------:R2:W-:Y:S01]  /*25750*/  STL [R1+0xd54], R3 ;  /* 0x000d540301007387 */ /* 0x0005e20000100800 */
[----:B-1----:R-:W-:-:S03]  /*25760*/  SEL R0, R5, R8, !P2 ;  /* 0x0000000805007207 */ /* 0x002fc60005000000 */
[----:B------:R1:W-:Y:S01]  /*25770*/  STL [R1+0xd50], R2 ;  /* 0x000d500201007387 */ /* 0x0003e20000100800 */
[----:B--2---:R-:W-:-:S03]  /*25780*/  SEL R3, R5, R252, !P2 ;  /* 0x000000fc05037207 */ /* 0x004fc60005000000 */
[----:B------:R2:W-:Y:S01]  /*25790*/  STL [R1+0xd48], R0 ;  /* 0x000d480001007387 */ /* 0x0005e20000100800 */
[----:B-1----:R-:W-:-:S03]  /*257a0*/  SEL R2, R5, R251, !P2 ;  /* 0x000000fb05027207 */ /* 0x002fc60005000000 */
[----:B------:R-:W-:Y:S01]  /*257b0*/  STL [R1+0xd44], R3 ;  /* 0x000d440301007387 */ /* 0x000fe20000100800 */
[----:B--2---:R-:W-:-:S03]  /*257c0*/  IMAD R0, R79, UR76, RZ ;  /* 0x0000004c4f007c24 */ /* 0x004fc6000f8e02ff */
[----:B------:R1:W-:Y:S01]  /*257d0*/  STL [R1+0xd40], R2 ;  /* 0x000d400201007387 */ /* 0x0003e20000100800 */
[----:B------:R-:W-:Y:S01]  /*257e0*/  IMAD R226, R100, UR5, RZ ;  /* 0x0000000564e27c24 */ /* 0x000fe2000f8e02ff */
[----:B------:R-:W2:Y:S02]  /*257f0*/  LDCU UR76, c[0x0][0x3b0] ;  /* 0x00007600ff4c77ac */ /* 0x000ea40008000800 */
[----:B------:R4:W-:Y:S04]  /*25800*/  STL [R1+0xd30], R0 ;  /* 0x000d300001007387 */ /* 0x0009e80000100800 */
[----:B------:R-:W2:Y:S01]  /*25810*/  LDL.LU R247, [R1+0x14] ;  /* 0x0000140001f77983 */ /* 0x000ea20000300800 */
[----:B-1----:R-:W-:Y:S02]  /*25820*/  IMAD R2, R82, UR40, RZ ;  /* 0x0000002852027c24 */ /* 0x002fe4000f8e02ff */
[----:B----4-:R-:W-:-:S03]  /*25830*/  IMAD R0, R70, UR41, RZ ;  /* 0x0000002946007c24 */ /* 0x010fc6000f8e02ff */
[----:B------:R-:W-:Y:S01]  /*25840*/  STL [R1+0xd34], R2 ;  /* 0x000d340201007387 */ /* 0x000fe20000100800 */
[----:B------:R-:W-:Y:S01]  /*25850*/  IMAD R100, R85, UR5, RZ ;  /* 0x0000000555647c24 */ /* 0x000fe2000f8e02ff */
[----:B------:R-:W1:Y:S02]  /*25860*/  LDCU.64 UR40, c[0x0][0x380] ;  /* 0x00007000ff2877ac */ /* 0x000e640008000a00 */
[----:B------:R-:W4:Y:S04]  /*25870*/  LDL.LU R94, [R1+0x18] ;  /* 0x00001800015e7983 */ /* 0x000f280000300800 */
[----:B------:R1:W-:Y:S04]  /*25880*/  STL [R1+0xd38], R0 ;  /* 0x000d380001007387 */ /* 0x0003e80000100800 */
[----:B------:R-:W3:Y:S04]  /*25890*/  LDL.LU R91, [R1+0x20] ;  /* 0x00002000015b7983 */ /* 0x000ee80000300800 */
[----:B------:R-:W3:Y:S04]  /*258a0*/  LDL.LU R88, [R1+0x38] ;  /* 0x0000380001587983 */ /* 0x000ee80000300800 */
[----:B------:R-:W3:Y:S04]  /*258b0*/  LDL.LU R246, [R1+0x50] ;  /* 0x0000500001f67983 */ /* 0x000ee80000300800 */
[----:B------:R-:W4:Y:S04]  /*258c0*/  LDL.LU R248, [R1+0x68] ;  /* 0x0000680001f87983 */ /* 0x000f280000300800 */
[----:B------:R-:W4:Y:S04]  /*258d0*/  LDL.LU R224, [R1+0x84] ;  /* 0x0000840001e07983 */ /* 0x000f280000300800 */
[----:B------:R-:W4:Y:S04]  /*258e0*/  LDL.LU R249, [R1+0x8c] ;  /* 0x00008c0001f97983 */ /* 0x000f280000300800 */
[----:B------:R-:W4:Y:S04]  /*258f0*/  LDL.LU R250, [R1+0x98] ;  /* 0x0000980001fa7983 */ /* 0x000f280000300800 */
[----:B------:R-:W4:Y:S04]  /*25900*/  LDL.LU R227, [R1+0xb4] ;  /* 0x0000b40001e37983 */ /* 0x000f280000300800 */
[----:B------:R-:W4:Y:S04]  /*25910*/  LDL.LU R231, [R1+0xc0] ;  /* 0x0000c00001e77983 */ /* 0x000f280000300800 */
[----:B-1----:R-:W4:Y:S04]  /*25920*/  LDL.LU R0, [R1+0xc8] ;  /* 0x0000c80001007983 */ /* 0x002f280000300800 */
[----:B------:R-:W4:Y:S04]  /*25930*/  LDL.LU R233, [R1+0xd0] ;  /* 0x0000d00001e97983 */ /* 0x000f280000300800 */
[----:B------:R-:W4:Y:S04]  /*25940*/  LDL.LU R238, [R1+0xdc] ;  /* 0x0000dc0001ee7983 */ /* 0x000f280000300800 */
[----:B------:R-:W4:Y:S04]  /*25950*/  LDL.LU R244, [R1+0x248] ;  /* 0x0002480001f47983 */ /* 0x000f280000300800 */
[----:B------:R-:W4:Y:S04]  /*25960*/  LDL.LU R240, [R1+0x268] ;  /* 0x0002680001f07983 */ /* 0x000f280000300800 */
[----:B------:R-:W4:Y:S01]  /*25970*/  LDL.LU R242, [R1+0x288] ;  /* 0x0002880001f27983 */ /* 0x000f220000300800 */
[----:B------:R-:W-:-:S02]  /*25980*/  IMAD R103, R97, UR5, RZ ;  /* 0x0000000561677c24 */ /* 0x000fc4000f8e02ff */
[----:B--2---:R-:W-:Y:S02]  /*25990*/  IMAD R97, R247, UR5, RZ ;  /* 0x00000005f7617c24 */ /* 0x004fe4000f8e02ff */
[----:B---3--:R-:W-:Y:S02]  /*259a0*/  IMAD R85, R246, UR5, RZ ;  /* 0x00000005f6557c24 */ /* 0x008fe4000f8e02ff */
[----:B------:R-:W2:Y:S01]  /*259b0*/  LDL.LU R246, [R1+0x2a8] ;  /* 0x0002a80001f67983 */ /* 0x000ea20000300800 */
[----:B----4-:R-:W-:-:S03]  /*259c0*/  IMAD R73, R250, UR5, RZ ;  /* 0x00000005fa497c24 */ /* 0x010fc6000f8e02ff */
[----:B------:R-:W3:Y:S04]  /*259d0*/  LDL.LU R250, [R1+0x2c8] ;  /* 0x0002c80001fa7983 */ /* 0x000ee80000300800 */
        /* <DEDUP_REMOVED lines=9> */
[----:B------:R-:W4:Y:S01]  /*25a70*/  LDL.LU R239, [R1+0x378] ;  /* 0x0003780001ef7983 */ /* 0x000f220000300800 */
[----:B------:R-:W-:-:S03]  /*25a80*/  IMAD R82, R248, UR5, RZ ;  /* 0x00000005f8527c24 */ /* 0x000fc6000f8e02ff */
[----:B------:R-:W4:Y:S01]  /*25a90*/  LDL.LU R241, [R1+0x374] ;  /* 0x0003740001f17983 */ /* 0x000f220000300800 */
[----:B------:R-:W-:-:S03]  /*25aa0*/  IMAD R79, R224, UR5, RZ ;  /* 0x00000005e04f7c24 */ /* 0x000fc6000f8e02ff */
[----:B------:R-:W4:Y:S01]  /*25ab0*/  LDL.LU R221, [R1+0x370] ;  /* 0x0003700001dd7983 */ /* 0x000f220000300800 */
[----:B------:R-:W-:-:S03]  /*25ac0*/  IMAD R46, R0, UR5, RZ ;  /* 0x00000005002e7c24 */ /* 0x000fc6000f8e02ff */
[----:B------:R-:W4:Y:S04]  /*25ad0*/  LDL.LU R243, [R1+0x36c] ;  /* 0x00036c0001f37983 */ /* 0x000f280000300800 */
[----:B------:R-:W4:Y:S04]  /*25ae0*/  LDL.LU R247, [R1+0x368] ;  /* 0x0003680001f77983 */ /* 0x000f280000300800 */
[----:B------:R-:W4:Y:S04]  /*25af0*/  LDL.LU R248, [R1+0x364] ;  /* 0x0003640001f87983 */ /* 0x000f280000300800 */
[----:B------:R-:W4:Y:S04]  /*25b00*/  LDL.LU R224, [R1+0x360] ;  /* 0x0003600001e07983 */ /* 0x000f280000300800 */
[----:B------:R-:W4:Y:S01]  /*25b10*/  LDL.LU R0, [R1+0x35c] ;  /* 0x00035c0001007983 */ /* 0x000f220000300800 */
[----:B------:R-:W-:-:S02]  /*25b20*/  IMAD R74, R249, UR5, RZ ;  /* 0x00000005f94a7c24 */ /* 0x000fc4000f8e02ff */
[----:B------:R-:W-:Y:S01]  /*25b30*/  IMAD R70, R227, UR5, RZ ;  /* 0x00000005e3467c24 */ /* 0x000fe2000f8e02ff */
[----:B------:R-:W4:Y:S01]  /*25b40*/  LDL.LU R249, [R1+0x358] ;  /* 0x0003580001f97983 */ /* 0x000f220000300800 */
[----:B------:R-:W-:Y:S02]  /*25b50*/  IMAD R47, R231, UR5, RZ ;  /* 0x00000005e72f7c24 */ /* 0x000fe4000f8e02ff */
[----:B------:R-:W-:Y:S01]  /*25b60*/  IMAD R43, R244, UR5, RZ ;  /* 0x00000005f42b7c24 */ /* 0x000fe2000f8e02ff */
        /* <DEDUP_REMOVED lines=11> */
[----:B--2---:R-:W-:-:S03]  /*25c20*/  IMAD R40, R246, UR5, RZ ;  /* 0x00000005f6287c24 */ /* 0x004fc6000f8e02ff */
[----:B------:R-:W2:Y:S01]  /*25c30*/  LDL.LU R246, [R1+0x338] ;  /* 0x0003380001f67983 */ /* 0x000ea20000300800 */
[----:B---3--:R-:W-:-:S03]  /*25c40*/  IMAD R39, R250, UR5, RZ ;  /* 0x00000005fa277c24 */ /* 0x008fc6000f8e02ff */
[----:B------:R-:W3:Y:S01]  /*25c50*/  LDL.LU R250, [R1+0x334] ;  /* 0x0003340001fa7983 */ /* 0x000ee20000300800 */
[----:B----4-:R-:W-:Y:S02]  /*25c60*/  IMAD R30, R218, UR5, RZ ;  /* 0x00000005da1e7c24 */ /* 0x010fe4000f8e02ff */
[----:B------:R-:W-:-:S03]  /*25c70*/  IMAD R29, R239, UR5, RZ ;  /* 0x00000005ef1d7c24 */ /* 0x000fc6000f8e02ff */
[----:B------:R1:W-:Y:S04]  /*25c80*/  STL [R1+0x7b44], R30 ;  /* 0x007b441e01007387 */ /* 0x0003e80000100800 */
[----:B------:R4:W-:Y:S01]  /*25c90*/  STL [R1+0x7b40], R29 ;  /* 0x007b401d01007387 */ /* 0x0009e20000100800 */
[----:B------:R-:W-:-:S03]  /*25ca0*/  IMAD R22, R0, UR5, RZ ;  /* 0x0000000500167c24 */ /* 0x000fc6000f8e02ff */
[----:B------:R-:W4:Y:S01]  /*25cb0*/  LDL.LU R0, [R1+0x330] ;  /* 0x0003300001007983 */ /* 0x000f220000300800 */
        /* <DEDUP_REMOVED lines=29> */
[----:B------:R-:W4:Y:S04]  /*25e90*/  LDL.LU R233, [R1+0x2e4] ;  /* 0x0002e40001e97983 */ /* 0x000f280000300800 */
[----:B------:R-:W4:Y:S01]  /*25ea0*/  LDL.LU R238, [R1+0x2e0] ;  /* 0x0002e00001ee7983 */ /* 0x000f220000300800 */
[----:B------:R-:W-:-:S03]  /*25eb0*/  IMAD R33, R234, UR5, RZ ;  /* 0x00000005ea217c24 */ /* 0x000fc6000f8e02ff */
[----:B------:R-:W4:Y:S01]  /*25ec0*/  LDL.LU R240, [R1+0x2dc] ;  /* 0x0002dc0001f07983 */ /* 0x000f220000300800 */
[----:B------:R-:W-:-:S03]  /*25ed0*/  IMAD R32, R235, UR5, RZ ;  /* 0x00000005eb207c24 */ /* 0x000fc6000f8e02ff */
[----:B------:R-:W4:Y:S01]  /*25ee0*/  LDL.LU R242, [R1+0x2d8] ;  /* 0x0002d80001f27983 */ /* 0x000f220000300800 */
[----:B------:R-:W-:Y:S02]  /*25ef0*/  IMAD R31, R237, UR5, RZ ;  /* 0x00000005ed1f7c24 */ /* 0x000fe4000f8e02ff */
[----:B--2---:R-:W-:Y:S02]  /*25f00*/  IMAD R13, R246, UR5, RZ ;  /* 0x00000005f60d7c24 */ /* 0x004fe4000f8e02ff */
[----:B------:R-:W2:Y:S01]  /*25f10*/  LDL.LU R246, [R1+0x2d4] ;  /* 0x0002d40001f67983 */ /* 0x000ea20000300800 */
[----:B---3--:R-:W-:-:S03]  /*25f20*/  IMAD R12, R250, UR5, RZ ;  /* 0x00000005fa0c7c24 */ /* 0x008fc6000f8e02ff */
[----:B------:R-:W3:Y:S04]  /*25f30*/  LDL.LU R250, [R1+0x2d0] ;  /* 0x0002d00001fa7983 */ /* 0x000ee80000300800 */
[----:B------:R-:W2:Y:S04]  /*25f40*/  LDL.LU R234, [R1+0x2cc] ;  /* 0x0002cc0001ea7983 */ /* 0x000ea80000300800 */
[----:B------:R-:W2:Y:S04]  /*25f50*/  LDL.LU R235, [R1+0x2c4] ;  /* 0x0002c40001eb7983 */ /* 0x000ea80000300800 */
[----:B------:R-:W2:Y:S01]  /*25f60*/  LDL.LU R237, [R1+0x2c0] ;  /* 0x0002c00001ed7983 */ /* 0x000ea20000300800 */
[----:B----4-:R-:W-:-:S03]  /*25f70*/  IMAD R11, R0, UR5, RZ ;  /* 0x00000005000b7c24 */ /* 0x010fc6000f8e02ff */
[----:B------:R-:W1:Y:S01]  /*25f80*/  LDL.LU R0, [R1+0x2bc] ;  /* 0x0002bc0001007983 */ /* 0x000e620000300800 */
[----:B------:R-:W-:-:S03]  /*25f90*/  IMAD R28, R241, UR5, RZ ;  /* 0x00000005f11c7c24 */ /* 0x000fc6000f8e02ff */
[----:B------:R-:W4:Y:S01]  /*25fa0*/  LDL.LU R239, [R1+0x2b8] ;  /* 0x0002b80001ef7983 */ /* 0x000f220000300800 */
[----:B------:R-:W-:Y:S02]  /*25fb0*/  IMAD R26, R243, UR5, RZ ;  /* 0x00000005f31a7c24 */ /* 0x000fe4000f8e02ff */
[----:B------:R-:W-:Y:S01]  /*25fc0*/  IMAD R25, R247, UR5, RZ ;  /* 0x00000005f7197c24 */ /* 0x000fe2000f8e02ff */
[----:B------:R-:W3:Y:S04]  /*25fd0*/  LDL.LU R241, [R1+0x2b4] ;  /* 0x0002b40001f17983 */ /* 0x000ee80000300800 */
[----:B------:R-:W3:Y:S04]  /*25fe0*/  LDL.LU R243, [R1+0x2b0] ;  /* 0x0002b00001f37983 */ /* 0x000ee80000300800 */
[----:B------:R-:W4:Y:S01]  /*25ff0*/  LDL.LU R247, [R1+0x2ac] ;  /* 0x0002ac0001f77983 */ /* 0x000f220000300800 */
[----:B------:R-:W-:-:S03]  /*26000*/  IMAD R24, R248, UR5, RZ ;  /* 0x00000005f8187c24 */ /* 0x000fc6000f8e02ff */
[----:B------:R-:W4:Y:S01]  /*26010*/  LDL.LU R248, [R1+0x2a4] ;  /* 0x0002a40001f87983 */ /* 0x000f220000300800 */
[----:B------:R-:W-:-:S03]  /*26020*/  IMAD R10, R244, UR5, RZ ;  /* 0x00000005f40a7c24 */ /* 0x000fc6000f8e02ff */
[----:B------:R-:W4:Y:S01]  /*26030*/  LDL.LU R244, [R1+0x2a0] ;  /* 0x0002a00001f47983 */ /* 0x000f220000300800 */
[----:B------:R-:W-:Y:S02]  /*26040*/  IMAD R2, R218, UR5, RZ ;  /* 0x00000005da027c24 */ /* 0x000fe4000f8e02ff */
[----:B------:R-:W-:Y:S02]  /*26050*/  IMAD R218, R221, UR5, RZ ;  /* 0x00000005ddda7c24 */ /* 0x000fe4000f8e02ff */
[----:B------:R-:W-:Y:S02]  /*26060*/  IMAD R221, R224, UR5, RZ ;  /* 0x00000005e0dd7c24 */ /* 0x000fe4000f8e02ff */
[----:B------:R-:W-:Y:S02]  /*26070*/  IMAD R224, R249, UR5, RZ ;  /* 0x00000005f9e07c24 */ /* 0x000fe4000f8e02ff */
[----:B------:R-:W4:Y:S01]  /*26080*/  LDL.LU R249, [R1+0x29c] ;  /* 0x00029c0001f97983 */ /* 0x000f220000300800 */
[----:B-1----:R-:W-:-:S03]  /*26090*/  IMAD R30, R0, UR5, RZ ;  /* 0x00000005001e7c24 */ /* 0x002fc6000f8e02ff */
[----:B------:R-:W4:Y:S01]  /*260a0*/  LDL.LU R0, [R1+0x298] ;  /* 0x0002980001007983 */ /* 0x000f220000300800 */
[----:B--2---:R-:W-:-:S05]  /*260b0*/  IMAD R29, R237, UR5, RZ ;  /* 0x00000005ed1d7c24 */ /* 0x004fca000f8e02ff */
[----:B------:R4:W-:Y:S04]  /*260c0*/  STL [R1], R29 ;  /* 0x0000001d01007387 */ /* 0x0009e80000100800 */
[----:B------:R1:W-:Y:S01]  /*260d0*/  STL [R1+0x4], R30 ;  /* 0x0000041e01007387 */ /* 0x0003e20000100800 */
[----:B---3--:R-:W-:Y:S02]  /*260e0*/  IMAD R200, R243, UR5, RZ ;  /* 0x00000005f3c87c24 */ /* 0x008fe4000f8e02ff */
[----:B----4-:R-:W-:Y:S02]  /*260f0*/  IMAD R29, R239, UR5, RZ ;  /* 0x00000005ef1d7c24 */ /* 0x010fe4000f8e02ff */
[----:B-1----:R-:W-:-:S03]  /*26100*/  IMAD R30, R241, UR5, RZ ;  /* 0x00000005f11e7c24 */ /* 0x002fc6000f8e02ff */
[----:B------:R1:W-:Y:S04]  /*26110*/  STL [R1+0x8], R29 ;  /* 0x0000081d01007387 */ /* 0x0003e80000100800 */
[----:B------:R2:W-:Y:S01]  /*26120*/  STL [R1+0xc], R30 ;  /* 0x00000c1e01007387 */ /* 0x0005e20000100800 */
[----:B-1----:R-:W-:-:S03]  /*26130*/  IMAD R29, R247, UR5, RZ ;  /* 0x00000005f71d7c24 */ /* 0x002fc6000f8e02ff */
[----:B------:R1:W-:Y:S01]  /*26140*/  STL [R1+0x10], R200 ;  /* 0x000010c801007387 */ /* 0x0003e20000100800 */
[----:B--2---:R-:W-:-:S03]  /*26150*/  IMAD R30, R248, UR5, RZ ;  /* 0x00000005f81e7c24 */ /* 0x004fc6000f8e02ff */
[----:B------:R2:W-:Y:S01]  /*26160*/  STL [R1+0x14], R29 ;  /* 0x0000141d01007387 */ /* 0x0005e20000100800 */
[----:B------:R-:W-:Y:S02]  /*26170*/  IMAD R199, R191, UR5, RZ ;  /* 0x00000005bfc77c24 */ /* 0x000fe4000f8e02ff */
[----:B-1----:R-:W-:Y:S01]  /*26180*/  IMAD R200, R244, UR5, RZ ;  /* 0x00000005f4c87c24 */ /* 0x002fe2000f8e02ff */
[----:B--2---:R-:W2:Y:S01]  /*26190*/  LDL.LU R29, [R1+0x294] ;  /* 0x00029400011d7983 */ /* 0x004ea20000300800 */
[----:B------:R-:W-:-:S03]  /*261a0*/  IMAD R191, R133, UR5, RZ ;  /* 0x0000000585bf7c24 */ /* 0x000fc6000f8e02ff */
[----:B------:R1:W-:Y:S01]  /*261b0*/  STL [R1+0x18], R30 ;  /* 0x0000181e01007387 */ /* 0x0003e20000100800 */
[----:B------:R-:W-:Y:S02]  /*261c0*/  IMAD R108, R212, UR5, RZ ;  /* 0x00000005d46c7c24 */ /* 0x000fe4000f8e02ff */
[----:B------:R-:W-:Y:S02]  /*261d0*/  IMAD R133, R126, UR5, RZ ;  /* 0x000000057e857c24 */ /* 0x000fe4000f8e02ff */
[----:B------:R-:W-:Y:S01]  /*261e0*/  IMAD R126, R119, UR5, RZ ;  /* 0x00000005777e7c24 */ /* 0x000fe2000f8e02ff */
[----:B-1----:R-:W3:Y:S01]  /*261f0*/  LDL.LU R30, [R1+0x290] ;  /* 0x00029000011e7983 */ /* 0x002ee20000300800 */
[----:B------:R-:W-:-:S03]  /*26200*/  IMAD R119, R204, UR5, RZ ;  /* 0x00000005cc777c24 */ /* 0x000fc6000f8e02ff */
[----:B------:R1:W-:Y:S04]  /*26210*/  STL [R1+0x20], R200 ;  /* 0x000020c801007387 */ /* 0x0003e80000100800 */
[----:B------:R-:W4:Y:S04]  /*26220*/  LDL.LU R212, [R1+0x28c] ;  /* 0x00028c0001d47983 */ /* 0x000f280000300800 */
[----:B------:R-:W4:Y:S04]  /*26230*/  LDL.LU R204, [R1+0x284] ;  /* 0x0002840001cc7983 */ /* 0x000f280000300800 */
[----:B-1----:R-:W4:Y:S04]  /*26240*/  LDL.LU R200, [R1+0x280] ;  /* 0x0002800001c87983 */ /* 0x002f280000300800 */
[----:B------:R-:W4:Y:S04]  /*26250*/  LDL.LU R201, [R1+0x27c] ;  /* 0x00027c0001c97983 */ /* 0x000f280000300800 */
[----:B------:R-:W4:Y:S04]  /*26260*/  LDL.LU R202, [R1+0x278] ;  /* 0x0002780001ca7983 */ /* 0x000f280000300800 */
[----:B------:R-:W4:Y:S04]  /*26270*/  LDL.LU R203, [R1+0x274] ;  /* 0x0002740001cb7983 */ /* 0x000f280000300800 */
        /* <DEDUP_REMOVED lines=23> */
[----:B------:R1:W-:Y:S04]  /*263f0*/  STL [R1+0x38], R237 ;  /* 0x000038ed01007387 */ /* 0x0003e80000100800 */
[----:B-1----:R-:W4:Y:S04]  /*26400*/  LDL.LU R237, [R1+0x234] ;  /* 0x0002340001ed7983 */ /* 0x002f280000300800 */
[----:B------:R-:W4:Y:S04]  /*26410*/  LDL.LU R249, [R1+0x230] ;  /* 0x0002300001f97983 */ /* 0x000f280000300800 */
[----:B------:R-:W4:Y:S04]  /*26420*/  LDL.LU R239, [R1+0x22c] ;  /* 0x00022c0001ef7983 */ /* 0x000f280000300800 */
[----:B------:R-:W4:Y:S01]  /*26430*/  LDL.LU R241, [R1+0x228] ;  /* 0x0002280001f17983 */ /* 0x000f220000300800 */
[----:B------:R-:W-:-:S05]  /*26440*/  IMAD R0, R0, UR5, RZ ;  /* 0x0000000500007c24 */ /* 0x000fca000f8e02ff */
[----:B------:R1:W-:Y:S04]  /*26450*/  STL [R1+0x50], R0 ;  /* 0x0000500001007387 */ /* 0x0003e80000100800 */
[----:B------:R-:W4:Y:S04]  /*26460*/  LDL.LU R243, [R1+0x224] ;  /* 0x0002240001f37983 */ /* 0x000f280000300800 */
[----:B------:R-:W4:Y:S04]  /*26470*/  LDL.LU R247, [R1+0x184] ;  /* 0x0001840001f77983 */ /* 0x000f280000300800 */
[----:B------:R-:W4:Y:S04]  /*26480*/  LDL.LU R248, [R1+0x18c] ;  /* 0x00018c0001f87983 */ /* 0x000f280000300800 */
[----:B-1----:R-:W4:Y:S01]  /*26490*/  LDL.LU R0, [R1+0x194] ;  /* 0x0001940001007983 */ /* 0x002f220000300800 */
[----:B--2---:R-:W-:-:S05]  /*264a0*/  IMAD R29, R29, UR5, RZ ;  /* 0x000000051d1d7c24 */ /* 0x004fca000f8e02ff */
[----:B------:R3:W-:Y:S02]  /*264b0*/  STL [R1+0x68], R29 ;  /* 0x0000681d01007387 */ /* 0x0007e40000100800 */
[----:B---3--:R-:W-:-:S05]  /*264c0*/  IMAD R29, R30, UR5, RZ ;  /* 0x000000051e1d7c24 */ /* 0x008fca000f8e02ff */
[----:B------:R1:W-:Y:S01]  /*264d0*/  STL [R1+0x84], R29 ;  /* 0x0000841d01007387 */ /* 0x0003e20000100800 */
[----:B----4-:R-:W-:-:S05]  /*264e0*/  IMAD R30, R212, UR5, RZ ;  /* 0x00000005d41e7c24 */ /* 0x010fca000f8e02ff */
[----:B------:R2:W-:Y:S01]  /*264f0*/  STL [R1+0x8c], R30 ;  /* 0x00008c1e01007387 */ /* 0x0005e20000100800 */
[----:B-1----:R-:W-:Y:S02]  /*26500*/  IMAD R29, R204, UR5, RZ ;  /* 0x00000005cc1d7c24 */ /* 0x002fe4000f8e02ff */
[----:B------:R-:W-:-:S03]  /*26510*/  IMAD R200, R200, UR5, RZ ;  /* 0x00000005c8c87c24 */ /* 0x000fc6000f8e02ff */
[----:B------:R1:W-:Y:S01]  /*26520*/  STL [R1+0x98], R29 ;  /* 0x0000981d01007387 */ /* 0x0003e20000100800 */
[----:B--2---:R-:W-:-:S03]  /*26530*/  IMAD R30, R201, UR5, RZ ;  /* 0x00000005c91e7c24 */ /* 0x004fc6000f8e02ff */
[----:B------:R2:W-:Y:S04]  /*26540*/  STL [R1+0xb4], R200 ;  /* 0x0000b4c801007387 */ /* 0x0005e80000100800 */
[----:B------:R3:W-:Y:S01]  /*26550*/  STL [R1+0xc0], R30 ;  /* 0x0000c01e01007387 */ /* 0x0007e20000100800 */
[----:B-1----:R-:W-:Y:S02]  /*26560*/  IMAD R29, R202, UR5, RZ ;  /* 0x00000005ca1d7c24 */ /* 0x002fe4000f8e02ff */
[----:B--2---:R-:W-:-:S03]  /*26570*/  IMAD R200, R203, UR5, RZ ;  /* 0x00000005cbc87c24 */ /* 0x004fc6000f8e02ff */
[----:B------:R1:W-:Y:S01]  /*26580*/  STL [R1+0xc8], R29 ;  /* 0x0000c81d01007387 */ /* 0x0003e20000100800 */
[----:B---3--:R-:W-:-:S03]  /*26590*/  IMAD R30, R205, UR5, RZ ;  /* 0x00000005cd1e7c24 */ /* 0x008fc6000f8e02ff */
        /* <DEDUP_REMOVED lines=18> */
[----:B------:R2:W-:Y:S01]  /*266c0*/  STL [R1+0x114], R200 ;  /* 0x000114c801007387 */ /* 0x0005e20000100800 */
[----:B-1----:R-:W-:-:S03]  /*266d0*/  IMAD R29, R244, UR5, RZ ;  /* 0x00000005f41d7c24 */ /* 0x002fc6000f8e02ff */
[----:B------:R-:W3:Y:S01]  /*266e0*/  LDL.LU R244, [R1+0x1a0] ;  /* 0x0001a00001f47983 */ /* 0x000ee20000300800 */
[----:B--2---:R-:W-:-:S03]  /*266f0*/  IMAD R200, R235, UR5, RZ ;  /* 0x00000005ebc87c24 */ /* 0x004fc6000f8e02ff */
[----:B------:R1:W-:Y:S04]  /*26700*/  STL [R1+0x120], R30 ;  /* 0x0001201e01007387 */ /* 0x0003e80000100800 */
[----:B------:R2:W-:Y:S01]  /*26710*/  STL [R1+0x12c], R29 ;  /* 0x00012c1d01007387 */ /* 0x0005e20000100800 */
[----:B-1----:R-:W-:Y:S02]  /*26720*/  IMAD R30, R234, UR5, RZ ;  /* 0x00000005ea1e7c24 */ /* 0x002fe4000f8e02ff */
[----:B--2---:R-:W-:-:S03]  /*26730*/  IMAD R29, R237, UR5, RZ ;  /* 0x00000005ed1d7c24 */ /* 0x004fc6000f8e02ff */
[----:B------:R1:W-:Y:S04]  /*26740*/  STL [R1+0x134], R30 ;  /* 0x0001341e01007387 */ /* 0x0003e80000100800 */
[----:B------:R-:W-:Y:S01]  /*26750*/  STL [R1+0x140], R200 ;  /* 0x000140c801007387 */ /* 0x000fe20000100800 */
[----:B-1----:R-:W-:-:S03]  /*26760*/  IMAD R30, R249, UR5, RZ ;  /* 0x00000005f91e7c24 */ /* 0x002fc6000f8e02ff */
[----:B------:R-:W2:Y:S04]  /*26770*/  LDL.LU R249, [R1+0x1b0] ;  /* 0x0001b00001f97983 */ /* 0x000ea80000300800 */
[----:B------:R1:W-:Y:S04]  /*26780*/  STL [R1+0x14c], R29 ;  /* 0x00014c1d01007387 */ /* 0x0003e80000100800 */
[----:B------:R4:W-:Y:S01]  /*26790*/  STL [R1+0x158], R30 ;  /* 0x0001581e01007387 */ /* 0x0009e20000100800 */
[----:B-1----:R-:W-:Y:S02]  /*267a0*/  IMAD R29, R239, UR5, RZ ;  /* 0x00000005ef1d7c24 */ /* 0x002fe4000f8e02ff */
[----:B----4-:R-:W-:-:S03]  /*267b0*/  IMAD R30, R241, UR5, RZ ;  /* 0x00000005f11e7c24 */ /* 0x010fc6000f8e02ff */
[----:B------:R1:W-:Y:S04]  /*267c0*/  STL [R1+0x164], R29 ;  /* 0x0001641d01007387 */ /* 0x0003e80000100800 */
[----:B------:R4:W-:Y:S01]  /*267d0*/  STL [R1+0x16c], R30 ;  /* 0x00016c1e01007387 */ /* 0x0009e20000100800 */
[----:B------:R-:W-:Y:S02]  /*267e0*/  IMAD R200, R243, UR5, RZ ;  /* 0x00000005f3c87c24 */ /* 0x000fe4000f8e02ff */
[----:B-1----:R-:W-:-:S03]  /*267f0*/  IMAD R29, R247, UR5, RZ ;  /* 0x00000005f71d7c24 */ /* 0x002fc6000f8e02ff */
[----:B------:R-:W-:Y:S01]  /*26800*/  STL [R1+0x174], R200 ;  /* 0x000174c801007387 */ /* 0x000fe20000100800 */
[----:B----4-:R-:W-:-:S03]  /*26810*/  IMAD R30, R248, UR5, RZ ;  /* 0x00000005f81e7c24 */ /* 0x010fc6000f8e02ff */
[----:B------:R1:W-:Y:S01]  /*26820*/  STL [R1+0x184], R29 ;  /* 0x0001841d01007387 */ /* 0x0003e20000100800 */
[----:B------:R-:W-:-:S03]  /*26830*/  IMAD R0, R0, UR5, RZ ;  /* 0x0000000500007c24 */ /* 0x000fc6000f8e02ff */
[----:B-1----:R-:W4:Y:S04]  /*26840*/  LDL.LU R29, [R1+0x1b4] ;  /* 0x0001b400011d7983 */ /* 0x002f280000300800 */
[----:B------:R1:W-:Y:S04]  /*26850*/  STL [R1+0x18c], R30 ;  /* 0x00018c1e01007387 */ /* 0x0003e80000100800 */
[----:B-1----:R-:W4:Y:S04]  /*26860*/  LDL.LU R30, [R1+0x1c0] ;  /* 0x0001c000011e7983 */ /* 0x002f280000300800 */
        /* <DEDUP_REMOVED lines=19> */
[----:B------:R-:W4:Y:S01]  /*269a0*/  LDL.LU R235, [R1+0x1e8] ;  /* 0x0001e80001eb7983 */ /* 0x000f220000300800 */
[----:B---3--:R-:W-:-:S05]  /*269b0*/  IMAD R237, R244, UR5, RZ ;  /* 0x00000005f4ed7c24 */ /* 0x008fca000f8e02ff */
[----:B------:R1:W-:Y:S04]  /*269c0*/  STL [R1+0x1a0], R237 ;  /* 0x0001a0ed01007387 */ /* 0x0003e80000100800 */
[----:B-1----:R-:W3:Y:S04]  /*269d0*/  LDL.LU R237, [R1+0x1dc] ;  /* 0x0001dc0001ed7983 */ /* 0x002ee80000300800 */
[----:B------:R-:W3:Y:S04]  /*269e0*/  LDL.LU R244, [R1+0x1d4] ;  /* 0x0001d40001f47983 */ /* 0x000ee80000300800 */
[----:B------:R-:W3:Y:S04]  /*269f0*/  LDL.LU R239, [R1+0x1d0] ;  /* 0x0001d00001ef7983 */ /* 0x000ee80000300800 */
[----:B------:R-:W3:Y:S01]  /*26a00*/  LDL.LU R241, [R1+0x1c8] ;  /* 0x0001c80001f17983 */ /* 0x000ee20000300800 */
[----:B--2---:R-:W-:-:S05]  /*26a10*/  IMAD R243, R249, UR5, RZ ;  /* 0x00000005f9f37c24 */ /* 0x004fca000f8e02ff */
[----:B------:R1:W-:Y:S04]  /*26a20*/  STL [R1+0x1b0], R243 ;  /* 0x0001b0f301007387 */ /* 0x0003e80000100800 */
[----:B-1----:R-:W2:Y:S04]  /*26a30*/  LDL.LU R243, [R1+0x1c4] ;  /* 0x0001c40001f37983 */ /* 0x002ea80000300800 */
[----:B------:R-:W2:Y:S04]  /*26a40*/  LDL.LU R247, [R1+0x1bc] ;  /* 0x0001bc0001f77983 */ /* 0x000ea80000300800 */
[----:B------:R-:W2:Y:S04]  /*26a50*/  LDL.LU R248, [R1+0x1b8] ;  /* 0x0001b80001f87983 */ /* 0x000ea80000300800 */
[----:B------:R-:W2:Y:S01]  /*26a60*/  LDL.LU R249, [R1+0x1ac] ;  /* 0x0001ac0001f97983 */ /* 0x000ea20000300800 */
[----:B----4-:R-:W-:-:S05]  /*26a70*/  IMAD R29, R29, UR5, RZ ;  /* 0x000000051d1d7c24 */ /* 0x010fca000f8e02ff */
[----:B------:R1:W-:Y:S02]  /*26a80*/  STL [R1+0x1b4], R29 ;  /* 0x0001b41d01007387 */ /* 0x0003e40000100800 */
[----:B-1----:R-:W-:-:S05]  /*26a90*/  IMAD R29, R30, UR5, RZ ;  /* 0x000000051e1d7c24 */ /* 0x002fca000f8e02ff */
[----:B------:R1:W-:Y:S01]  /*26aa0*/  STL [R1+0x1c0], R29 ;  /* 0x0001c01d01007387 */ /* 0x0003e20000100800 */
[----:B------:R-:W-:Y:S02]  /*26ab0*/  IMAD R30, R212, UR5, RZ ;  /* 0x00000005d41e7c24 */ /* 0x000fe4000f8e02ff */
[----:B-1----:R-:W-:Y:S02]  /*26ac0*/  IMAD R29, R204, UR5, RZ ;  /* 0x00000005cc1d7c24 */ /* 0x002fe4000f8e02ff */
[----:B------:R-:W-:Y:S01]  /*26ad0*/  IMAD R200, R200, UR5, RZ ;  /* 0x00000005c8c87c24 */ /* 0x000fe2000f8e02ff */
[----:B------:R1:W-:Y:S04]  /*26ae0*/  STL [R1+0x1cc], R30 ;  /* 0x0001cc1e01007387 */ /* 0x0003e80000100800 */
[----:B------:R4:W-:Y:S04]  /*26af0*/  STL [R1+0x1d8], R29 ;  /* 0x0001d81d01007387 */ /* 0x0009e80000100800 */
[----:B------:R4:W-:Y:S01]  /*26b00*/  STL [R1+0x1e0], R200 ;  /* 0x0001e0c801007387 */ /* 0x0009e20000100800 */
[----:B-1----:R-:W-:-:S02]  /*26b10*/  IMAD R30, R201, UR5, RZ ;  /* 0x00000005c91e7c24 */ /* 0x002fc4000f8e02ff */
[----:B----4-:R-:W-:-:S03]  /*26b20*/  IMAD R29, R202, UR5, RZ ;  /* 0x00000005ca1d7c24 */ /* 0x010fc6000f8e02ff */
[----:B------:R1:W-:Y:S01]  /*26b30*/  STL [R1+0x1e4], R30 ;  /* 0x0001e41e01007387 */ /* 0x0003e20000100800 */
[----:B------:R-:W-:-:S03]  /*26b40*/  IMAD R200, R203, UR5, RZ ;  /* 0x00000005cbc87c24 */ /* 0x000fc6000f8e02ff */
[----:B------:R4:W-:Y:S04]  /*26b50*/  STL [R1+0x1ec], R29 ;  /* 0x0001ec1d01007387 */ /* 0x0009e80000100800 */
[----:B------:R4:W-:Y:S01]  /*26b60*/  STL [R1+0x1f8], R200 ;  /* 0x0001f8c801007387 */ /* 0x0009e20000100800 */
[----:B-1----:R-:W-:Y:S02]  /*26b70*/  IMAD R30, R205, UR5, RZ ;  /* 0x00000005cd1e7c24 */ /* 0x002fe4000f8e02ff */
        /* <DEDUP_REMOVED lines=13> */
[----:B------:R-:W-:Y:S01]  /*26c50*/  STL [R1+0x20c], R30 ;  /* 0x00020c1e01007387 */ /* 0x000fe20000100800 */
[----:B------:R-:W-:-:S03]  /*26c60*/  IMAD R200, R230, UR5, RZ ;  /* 0x00000005e6c87c24 */ /* 0x000fc6000f8e02ff */
[----:B------:R1:W-:Y:S04]  /*26c70*/  STL [R1+0x204], R29 ;  /* 0x0002041d01007387 */ /* 0x0003e80000100800 */
[----:B------:R4:W-:Y:S01]  /*26c80*/  STL [R1+0x200], R200 ;  /* 0x000200c801007387 */ /* 0x0009e20000100800 */
[----:B-1----:R-:W-:-:S03]  /*26c90*/  IMAD R29, R0, UR5, RZ ;  /* 0x00000005001d7c24 */ /* 0x002fc6000f8e02ff */
[----:B------:R-:W2:Y:S01]  /*26ca0*/  LDL.LU R0, [R1+0x1a8] ;  /* 0x0001a80001007983 */ /* 0x000ea20000300800 */
[----:B------:R-:W-:Y:S02]  /*26cb0*/  IMAD R30, R232, UR5, RZ ;  /* 0x00000005e81e7c24 */ /* 0x000fe4000f8e02ff */
[----:B----4-:R-:W-:-:S03]  /*26cc0*/  IMAD R200, R235, UR5, RZ ;  /* 0x00000005ebc87c24 */ /* 0x010fc6000f8e02ff */
[----:B------:R1:W-:Y:S04]  /*26cd0*/  STL [R1+0x1fc], R30 ;  /* 0x0001fc1e01007387 */ /* 0x0003e80000100800 */
[----:B------:R3:W-:Y:S01]  /*26ce0*/  STL [R1+0x1f4], R29 ;  /* 0x0001f41d01007387 */ /* 0x0007e20000100800 */
[----:B-1----:R-:W-:-:S05]  /*26cf0*/  IMAD R30, R234, UR5, RZ ;  /* 0x00000005ea1e7c24 */ /* 0x002fca000f8e02ff */
[----:B------:R1:W-:Y:S04]  /*26d00*/  STL [R1+0x1f0], R30 ;  /* 0x0001f01e01007387 */ /* 0x0003e80000100800 */
[----:B------:R-:W-:Y:S01]  /*26d10*/  STL [R1+0x1e8], R200 ;  /* 0x0001e8c801007387 */ /* 0x000fe20000100800 */
[----:B---3--:R-:W-:Y:S02]  /*26d20*/  IMAD R29, R237, UR5, RZ ;  /* 0x00000005ed1d7c24 */ /* 0x008fe4000f8e02ff */
[----:B-1----:R-:W-:Y:S02]  /*26d30*/  IMAD R30, R244, UR5, RZ ;  /* 0x00000005f41e7c24 */ /* 0x002fe4000f8e02ff */
[----:B------:R-:W3:Y:S04]  /*26d40*/  LDL.LU R244, [R1+0x1a4] ;  /* 0x0001a40001f47983 */ /* 0x000ee80000300800 */
[----:B------:R1:W-:Y:S04]  /*26d50*/  STL [R1+0x1dc], R29 ;  /* 0x0001dc1d01007387 */ /* 0x0003e80000100800 */
[----:B------:R4:W-:Y:S01]  /*26d60*/  STL [R1+0x1d4], R30 ;  /* 0x0001d41e01007387 */ /* 0x0009e20000100800 */
[----:B-1----:R-:W-:-:S02]  /*26d70*/  IMAD R29, R239, UR5, RZ ;  /* 0x00000005ef1d7c24 */ /* 0x002fc4000f8e02ff */
[----:B----4-:R-:W-:-:S03]  /*26d80*/  IMAD R30, R241, UR5, RZ ;  /* 0x00000005f11e7c24 */ /* 0x010fc6000f8e02ff */
[----:B------:R1:W-:Y:S01]  /*26d90*/  STL [R1+0x1d0], R29 ;  /* 0x0001d01d01007387 */ /* 0x0003e20000100800 */
[----:B--2---:R-:W-:-:S03]  /*26da0*/  IMAD R200, R243, UR5, RZ ;  /* 0x00000005f3c87c24 */ /* 0x004fc6000f8e02ff */
[----:B------:R2:W-:Y:S01]  /*26db0*/  STL [R1+0x1c8], R30 ;  /* 0x0001c81e01007387 */ /* 0x0005e20000100800 */
[----:B-1----:R-:W-:-:S03]  /*26dc0*/  IMAD R29, R247, UR5, RZ ;  /* 0x00000005f71d7c24 */ /* 0x002fc6000f8e02ff */
[----:B------:R1:W-:Y:S04]  /*26dd0*/  STL [R1+0x1c4], R200 ;  /* 0x0001c4c801007387 */ /* 0x0003e80000100800 */
[----:B------:R4:W-:Y:S01]  /*26de0*/  STL [R1+0x1bc], R29 ;  /* 0x0001bc1d01007387 */ /* 0x0009e20000100800 */
[----:B--2---:R-:W-:Y:S02]  /*26df0*/  IMAD R30, R248, UR5, RZ ;  /* 0x00000005f81e7c24 */ /* 0x004fe4000f8e02ff */
[----:B-1----:R-:W-:Y:S01]  /*26e00*/  IMAD R200, R249, UR5, RZ ;  /* 0x00000005f9c87c24 */ /* 0x002fe2000f8e02ff */
[----:B----4-:R-:W2:Y:S04]  /*26e10*/  LDL.LU R29, [R1+0x19c] ;  /* 0x00019c00011d7983 */ /* 0x010ea80000300800 */
[----:B------:R1:W-:Y:S04]  /*26e20*/  STL [R1+0x1b8], R30 ;  /* 0x0001b81e01007387 */ /* 0x0003e80000100800 */
[----:B-1----:R-:W4:Y:S04]  /*26e30*/  LDL.LU R30, [R1+0x198] ;  /* 0x00019800011e7983 */ /* 0x002f280000300800 */
[----:B------:R1:W-:Y:S04]  /*26e40*/  STL [R1+0x1ac], R200 ;  /* 0x0001acc801007387 */ /* 0x0003e80000100800 */
[----:B------:R-:W4:Y:S04]  /*26e50*/  LDL.LU R212, [R1+0x190] ;  /* 0x0001900001d47983 */ /* 0x000f280000300800 */
[----:B------:R-:W4:Y:S04]  /*26e60*/  LDL.LU R204, [R1+0x188] ;  /* 0x0001880001cc7983 */ /* 0x000f280000300800 */
[----:B-1----:R-:W4:Y:S04]  /*26e70*/  LDL.LU R200, [R1+0x180] ;  /* 0x0001800001c87983 */ /* 0x002f280000300800 */
        /* <DEDUP_REMOVED lines=21> */
[----:B------:R-:W4:Y:S01]  /*26fd0*/  LDL.LU R243, [R1+0xf4] ;  /* 0x0000f40001f37983 */ /* 0x000f220000300800 */
[----:B---3--:R-:W-:-:S05]  /*26fe0*/  IMAD R0, R244, UR5, RZ ;  /* 0x00000005f4007c24 */ /* 0x008fca000f8e02ff */
[----:B------:R1:W-:Y:S04]  /*26ff0*/  STL [R1+0x1a4], R0 ;  /* 0x0001a40001007387 */ /* 0x0003e80000100800 */
[----:B------:R-:W3:Y:S04]  /*27000*/  LDL.LU R247, [R1+0xe8] ;  /* 0x0000e80001f77983 */ /* 0x000ee80000300800 */
[----:B------:R-:W3:Y:S04]  /*27010*/  LDL.LU R248, [R1+0xe4] ;  /* 0x0000e40001f87983 */ /* 0x000ee80000300800 */
[----:B-1----:R-:W3:Y:S04]  /*27020*/  LDL.LU R0, [R1+0xe0] ;  /* 0x0000e00001007983 */ /* 0x002ee80000300800 */
[----:B------:R-:W3:Y:S01]  /*27030*/  LDL.LU R244, [R1+0xd8] ;  /* 0x0000d80001f47983 */ /* 0x000ee20000300800 */
[----:B--2---:R-:W-:-:S05]  /*27040*/  IMAD R29, R29, UR5, RZ ;  /* 0x000000051d1d7c24 */ /* 0x004fca000f8e02ff */
[----:B------:R1:W-:Y:S01]  /*27050*/  STL [R1+0x19c], R29 ;  /* 0x00019c1d01007387 */ /* 0x0003e20000100800 */
[----:B----4-:R-:W-:-:S05]  /*27060*/  IMAD R30, R30, UR5, RZ ;  /* 0x000000051e1e7c24 */ /* 0x010fca000f8e02ff */
[----:B------:R2:W-:Y:S01]  /*27070*/  STL [R1+0x198], R30 ;  /* 0x0001981e01007387 */ /* 0x0005e20000100800 */
[----:B-1----:R-:W-:-:S05]  /*27080*/  IMAD R29, R212, UR5, RZ ;  /* 0x00000005d41d7c24 */ /* 0x002fca000f8e02ff */
[----:B------:R1:W-:Y:S01]  /*27090*/  STL [R1+0x190], R29 ;  /* 0x0001901d01007387 */ /* 0x0003e20000100800 */
[----:B--2---:R-:W-:Y:S02]  /*270a0*/  IMAD R30, R204, UR5, RZ ;  /* 0x00000005cc1e7c24 */ /* 0x004fe4000f8e02ff */
[----:B------:R-:W-:-:S03]  /*270b0*/  IMAD R200, R200, UR5, RZ ;  /* 0x00000005c8c87c24 */ /* 0x000fc6000f8e02ff */
[----:B------:R2:W-:Y:S01]  /*270c0*/  STL [R1+0x188], R30 ;  /* 0x0001881e01007387 */ /* 0x0005e20000100800 */
[----:B-1----:R-:W-:-:S03]  /*270d0*/  IMAD R29, R201, UR5, RZ ;  /* 0x00000005c91d7c24 */ /* 0x002fc6000f8e02ff */
[----:B------:R1:W-:Y:S04]  /*270e0*/  STL [R1+0x180], R200 ;  /* 0x000180c801007387 */ /* 0x0003e80000100800 */
[----:B------:R4:W-:Y:S01]  /*270f0*/  STL [R1+0x17c], R29 ;  /* 0x00017c1d01007387 */ /* 0x0009e20000100800 */
[----:B--2---:R-:W-:Y:S02]  /*27100*/  IMAD R30, R202, UR5, RZ ;  /* 0x00000005ca1e7c24 */ /* 0x004fe4000f8e02ff */
[----:B-1----:R-:W-:-:S03]  /*27110*/  IMAD R200, R203, UR5, RZ ;  /* 0x00000005cbc87c24 */ /* 0x002fc6000f8e02ff */
[----:B------:R1:W-:Y:S01]  /*27120*/  STL [R1+0x178], R30 ;  /* 0x0001781e01007387 */ /* 0x0003e20000100800 */
[----:B----4-:R-:W-:-:S03]  /*27130*/  IMAD R29, R205, UR5, RZ ;  /* 0x00000005cd1d7c24 */ /* 0x010fc6000f8e02ff */
[----:B------:R2:W-:Y:S04]  /*27140*/  STL [R1+0x170], R200 ;  /* 0x000170c801007387 */ /* 0x0005e80000100800 */
[----:B------:R4:W-:Y:S01]  /*27150*/  STL [R1+0x168], R29 ;  /* 0x0001681d01007387 */ /* 0x0009e20000100800 */
[----:B-1----:R-:W-:Y:S02]  /*27160*/  IMAD R30, R215, UR5, RZ ;  /* 0x00000005d71e7c24 */ /* 0x002fe4000f8e02ff */
[----:B--2---:R-:W-:-:S03]  /*27170*/  IMAD R200, R217, UR5, RZ ;  /* 0x00000005d9c87c24 */ /* 0x004fc6000f8e02ff */
        /* <DEDUP_REMOVED lines=14> */
[----:B------:R2:W-:Y:S01]  /*27260*/  STL [R1+0x138], R200 ;  /* 0x000138c801007387 */ /* 0x0005e20000100800 */
[----:B-1----:R-:W-:-:S03]  /*27270*/  IMAD R30, R241, UR5, RZ ;  /* 0x00000005f11e7c24 */ /* 0x002fc6000f8e02ff */
[----:B------:R-:W4:Y:S01]  /*27280*/  LDL.LU R241, [R1+0xd4] ;  /* 0x0000d40001f17983 */ /* 0x000f220000300800 */
[----:B--2---:R-:W-:-:S03]  /*27290*/  IMAD R200, R235, UR5, RZ ;  /* 0x00000005ebc87c24 */ /* 0x004fc6000f8e02ff */
[----:B------:R1:W-:Y:S04]  /*272a0*/  STL [R1+0x130], R29 ;  /* 0x0001301d01007387 */ /* 0x0003e80000100800 */
[----:B------:R-:W-:Y:S01]  /*272b0*/  STL [R1+0x128], R30 ;  /* 0x0001281e01007387 */ /* 0x000fe20000100800 */
[----:B-1----:R-:W-:-:S05]  /*272c0*/  IMAD R29, R234, UR5, RZ ;  /* 0x00000005ea1d7c24 */ /* 0x002fca000f8e02ff */
[----:B------:R1:W-:Y:S04]  /*272d0*/  STL [R1+0x124], R29 ;  /* 0x0001241d01007387 */ /* 0x0003e80000100800 */
[----:B------:R-:W-:Y:S01]  /*272e0*/  STL [R1+0x11c], R200 ;  /* 0x00011cc801007387 */ /* 0x000fe20000100800 */
[----:B-1----:R-:W-:-:S03]  /*272f0*/  IMAD R29, R249, UR5, RZ ;  /* 0x00000005f91d7c24 */ /* 0x002fc6000f8e02ff */
[----:B------:R-:W2:Y:S01]  /*27300*/  LDL.LU R249, [R1+0xcc] ;  /* 0x0000cc0001f97983 */ /* 0x000ea20000300800 */
[----:B------:R-:W-:-:S05]  /*27310*/  IMAD R30, R237, UR5, RZ ;  /* 0x00000005ed1e7c24 */ /* 0x000fca000f8e02ff */
[----:B------:R1:W-:Y:S04]  /*27320*/  STL [R1+0x118], R30 ;  /* 0x0001181e01007387 */ /* 0x0003e80000100800 */
[----:B------:R1:W-:Y:S02]  /*27330*/  STL [R1+0x100], R29 ;  /* 0x0001001d01007387 */ /* 0x0003e40000100800 */
[----:B-1----:R-:W-:Y:S02]  /*27340*/  IMAD R30, R239, UR5, RZ ;  /* 0x00000005ef1e7c24 */ /* 0x002fe4000f8e02ff */
[----:B------:R-:W-:-:S03]  /*27350*/  IMAD R29, R243, UR5, RZ ;  /* 0x00000005f31d7c24 */ /* 0x000fc6000f8e02ff */
[----:B------:R1:W-:Y:S04]  /*27360*/  STL [R1+0xf8], R30 ;  /* 0x0000f81e01007387 */ /* 0x0003e80000100800 */
[----:B------:R3:W-:Y:S02]  /*27370*/  STL [R1+0xf4], R29 ;  /* 0x0000f41d01007387 */ /* 0x0007e40000100800 */
[----:B---3--:R-:W-:Y:S02]  /*27380*/  IMAD R200, R247, UR5, RZ ;  /* 0x00000005f7c87c24 */ /* 0x008fe4000f8e02ff */
[----:B-1----:R-:W-:-:S03]  /*27390*/  IMAD R30, R248, UR5, RZ ;  /* 0x00000005f81e7c24 */ /* 0x002fc6000f8e02ff */
[----:B------:R1:W-:Y:S01]  /*273a0*/  STL [R1+0xe8], R200 ;  /* 0x0000e8c801007387 */ /* 0x0003e20000100800 */
[----:B------:R-:W-:-:S03]  /*273b0*/  IMAD R29, R0, UR5, RZ ;  /* 0x00000005001d7c24 */ /* 0x000fc6000f8e02ff */
[----:B------:R-:W-:Y:S01]  /*273c0*/  STL [R1+0xe4], R30 ;  /* 0x0000e41e01007387 */ /* 0x000fe20000100800 */
[----:B------:R-:W-:-:S03]  /*273d0*/  IMAD R0, R244, UR5, RZ ;  /* 0x00000005f4007c24 */ /* 0x000fc6000f8e02ff */
[----:B-1----:R-:W3:Y:S04]  /*273e0*/  LDL.LU R200, [R1+0xc4] ;  /* 0x0000c40001c87983 */ /* 0x002ee80000300800 */
[----:B------:R-:W-:Y:S04]  /*273f0*/  STL [R1+0xe0], R29 ;  /* 0x0000e01d01007387 */ /* 0x000fe80000100800 */
        /* <DEDUP_REMOVED lines=10> */
[----:B-1----:R-:W3:Y:S04]  /*274a0*/  LDL.LU R0, [R1+0x7c] ;  /* 0x00007c0001007983 */ /* 0x002ee80000300800 */
        /* <DEDUP_REMOVED lines=8> */
[----:B------:R-:W3:Y:S01]  /*27530*/  LDL.LU R235, [R1+0x4c] ;  /* 0x00004c0001eb7983 */ /* 0x000ee20000300800 */
[----:B----4-:R-:W-:-:S03]  /*27540*/  IMAD R219, R241, UR5, RZ ;  /* 0x00000005f1db7c24 */ /* 0x010fc6000f8e02ff */
[----:B------:R-:W4:Y:S04]  /*27550*/  LDL.LU R241, [R1+0x48] ;  /* 0x0000480001f17983 */ /* 0x000f280000300800 */
[----:B------:R1:W-:Y:S04]  /*27560*/  STL [R1+0xd4], R219 ;  /* 0x0000d4db01007387 */ /* 0x0003e80000100800 */
[----:B-1----:R-:W4:Y:S04]  /*27570*/  LDL.LU R219, [R1+0x44] ;  /* 0x0000440001db7983 */ /* 0x002f280000300800 */
[----:B------:R-:W4:Y:S04]  /*27580*/  LDL.LU R239, [R1+0x40] ;  /* 0x0000400001ef7983 */ /* 0x000f280000300800 */
[----:B------:R-:W4:Y:S04]  /*27590*/  LDL.LU R234, [R1+0x34] ;  /* 0x0000340001ea7983 */ /* 0x000f280000300800 */
[----:B------:R-:W4:Y:S01]  /*275a0*/  LDL.LU R222, [R1+0x30] ;  /* 0x0000300001de7983 */ /* 0x000f220000300800 */
[----:B--2---:R-:W-:-:S05]  /*275b0*/  IMAD R225, R249, UR5, RZ ;  /* 0x00000005f9e17c24 */ /* 0x004fca000f8e02ff */
[----:B------:R1:W-:Y:S04]  /*275c0*/  STL [R1+0xcc], R225 ;  /* 0x0000cce101007387 */ /* 0x0003e80000100800 */
[----:B-1----:R-:W2:Y:S04]  /*275d0*/  LDL.LU R225, [R1+0x2c] ;  /* 0x00002c0001e17983 */ /* 0x002ea80000300800 */
[----:B------:R-:W2:Y:S04]  /*275e0*/  LDL.LU R232, [R1+0x28] ;  /* 0x0000280001e87983 */ /* 0x000ea80000300800 */
[----:B------:R-:W2:Y:S04]  /*275f0*/  LDL.LU R229, [R1+0x24] ;  /* 0x0000240001e57983 */ /* 0x000ea80000300800 */
[----:B------:R-:W2:Y:S01]  /*27600*/  LDL.LU R249, [R1+0x1c] ;  /* 0x00001c0001f97983 */ /* 0x000ea20000300800 */
[----:B---3--:R-:W-:-:S05]  /*27610*/  IMAD R200, R200, UR5, RZ ;  /* 0x00000005c8c87c24 */ /* 0x008fca000f8e02ff */
[----:B------:R1:W-:Y:S01]  /*27620*/  STL [R1+0xc4], R200 ;  /* 0x0000c4c801007387 */ /* 0x0003e20000100800 */
[----:B------:R-:W-:-:S03]  /*27630*/  IMAD R201, R201, UR5, RZ ;  /* 0x00000005c9c97c24 */ /* 0x000fc6000f8e02ff */
[----:B-1----:R-:W3:Y:S01]  /*27640*/  LDL.LU R200, [R1+0x7bb0] ;  /* 0x007bb00001c87983 */ /* 0x002ee20000300800 */
[----:B------:R-:W-:-:S03]  /*27650*/  IMAD R202, R202, UR5, RZ ;  /* 0x00000005caca7c24 */ /* 0x000fc6000f8e02ff */
[----:B------:R1:W-:Y:S01]  /*27660*/  STL [R1+0xbc], R201 ;  /* 0x0000bcc901007387 */ /* 0x0003e20000100800 */
[----:B------:R-:W-:Y:S02]  /*27670*/  IMAD R203, R203, UR5, RZ ;  /* 0x00000005cbcb7c24 */ /* 0x000fe4000f8e02ff */
[----:B------:R-:W-:Y:S01]  /*27680*/  IMAD R205, R205, UR5, RZ ;  /* 0x00000005cdcd7c24 */ /* 0x000fe2000f8e02ff */
[----:B-1----:R-:W3:Y:S01]  /*27690*/  LDL.LU R201, [R1+0x7bac] ;  /* 0x007bac0001c97983 */ /* 0x002ee20000300800 */
[----:B------:R-:W-:-:S03]  /*276a0*/  IMAD R215, R215, UR5, RZ ;  /* 0x00000005d7d77c24 */ /* 0x000fc6000f8e02ff */
[----:B------:R1:W-:Y:S01]  /*276b0*/  STL [R1+0xb8], R202 ;  /* 0x0000b8ca01007387 */ /* 0x0003e20000100800 */
[----:B------:R-:W-:Y:S02]  /*276c0*/  IMAD R217, R217, UR5, RZ ;  /* 0x00000005d9d97c24 */ /* 0x000fe4000f8e02ff */
[----:B------:R-:W-:Y:S01]  /*276d0*/  IMAD R243, R243, UR5, RZ ;  /* 0x00000005f3f37c24 */ /* 0x000fe2000f8e02ff */
[----:B-1----:R-:W3:Y:S04]  /*276e0*/  LDL.LU R202, [R1+0x7ba8] ;  /* 0x007ba80001ca7983 */ /* 0x002ee80000300800 */
[----:B------:R1:W-:Y:S01]  /*276f0*/  STL [R1+0xb0], R203 ;  /* 0x0000b0cb01007387 */ /* 0x0003e20000100800 */
[----:B------:R-:W-:Y:S02]  /*27700*/  IMAD R247, R247, UR5, RZ ;  /* 0x00000005f7f77c24 */ /* 0x000fe4000f8e02ff */
[----:B------:R-:W-:Y:S01]  /*27710*/  IMAD R248, R248, UR5, RZ ;  /* 0x00000005f8f87c24 */ /* 0x000fe2000f8e02ff */
[----:B-1----:R-:W3:Y:S04]  /*27720*/  LDL.LU R203, [R1+0x7ba4] ;  /* 0x007ba40001cb7983 */ /* 0x002ee80000300800 */
[----:B------:R1:W-:Y:S01]  /*27730*/  STL [R1+0xa0], R205 ;  /* 0x0000a0cd01007387 */ /* 0x0003e20000100800 */
[----:B------:R-:W-:-:S03]  /*27740*/  IMAD R0, R0, UR5, RZ ;  /* 0x0000000500007c24 */ /* 0x000fc6000f8e02ff */
[----:B-1----:R-:W3:Y:S04]  /*27750*/  LDL.LU R205, [R1+0x7ba0] ;  /* 0x007ba00001cd7983 */ /* 0x002ee80000300800 */
[----:B------:R1:W-:Y:S01]  /*27760*/  STL [R1+0x9c], R215 ;  /* 0x00009cd701007387 */ /* 0x0003e20000100800 */
[----:B------:R-:W-:-:S03]  /*27770*/  IMAD R244, R244, UR5, RZ ;  /* 0x00000005f4f47c24 */ /* 0x000fc6000f8e02ff */
[----:B-1----:R-:W3:Y:S04]  /*27780*/  LDL.LU R215, [R1+0x7b9c] ;  /* 0x007b9c0001d77983 */ /* 0x002ee80000300800 */
[----:B------:R1:W-:Y:S04]  /*27790*/  STL [R1+0x94], R217 ;  /* 0x000094d901007387 */ /* 0x0003e80000100800 */
        /* <DEDUP_REMOVED lines=10> */
[----:B-1----:R-:W3:Y:S01]  /*27840*/  LDL.LU R244, [R1+0x7b84] ;  /* 0x007b840001f47983 */ /* 0x002ee20000300800 */
[----:B--2---:R-:W-:-:S05]  /*27850*/  IMAD R249, R249, UR5, RZ ;  /* 0x00000005f9f97c24 */ /* 0x004fca000f8e02ff */
[----:B------:R1:W-:Y:S04]  /*27860*/  STL [R1+0x1c], R249 ;  /* 0x00001cf901007387 */ /* 0x0003e80000100800 */
[----:B-1----:R-:W2:Y:S01]  /*27870*/  LDL.LU R249, [R1+0x7b80] ;  /* 0x007b800001f97983 */ /* 0x002ea20000300800 */
[----:B----4-:R-:W-:Y:S02]  /*27880*/  IMAD R241, R241, UR5, RZ ;  /* 0x00000005f1f17c24 */ /* 0x010fe4000f8e02ff */
[----:B------:R-:W-:Y:S02]  /*27890*/  IMAD R239, R239, UR5, RZ ;  /* 0x00000005efef7c24 */ /* 0x000fe4000f8e02ff */
[----:B---3--:R-:W-:Y:S02]  /*278a0*/  IMAD R248, R248, UR5, RZ ;  /* 0x00000005f8f87c24 */ /* 0x008fe4000f8e02ff */
[----:B--2---:R-:W-:-:S05]  /*278b0*/  IMAD R249, R249, UR5, RZ ;  /* 0x00000005f9f97c24 */ /* 0x004fca000f8e02ff */
[----:B------:R1:W-:Y:S02]  /*278c0*/  STL [R1+0x7afc], R249 ;  /* 0x007afcf901007387 */ /* 0x0003e40000100800 */
[----:B-1----:R-:W-:Y:S02]  /*278d0*/  IMAD.MOV.U32 R249, RZ, RZ, R241 ;  /* 0x000000fffff97224 */ /* 0x002fe400078e00f1 */
[----:B------:R-:W2:Y:S04]  /*278e0*/  LDL.LU R241, [R1+0x7b7c] ;  /* 0x007b7c0001f17983 */ /* 0x000ea80000300800 */
[----:B------:R1:W-:Y:S02]  /*278f0*/  STL [R1+0x7b00], R248 ;  /* 0x007b00f801007387 */ /* 0x0003e40000100800 */
[----:B-1----:R-:W-:-:S02]  /*27900*/  IMAD.MOV.U32 R248, RZ, RZ, R239 ;  /* 0x000000fffff87224 */ /* 0x002fc400078e00ef */
[----:B------:R-:W3:Y:S01]  /*27910*/  LDL.LU R239, [R1+0x7b78] ;  /* 0x007b780001ef7983 */ /* 0x000ee20000300800 */
[----:B------:R-:W-:Y:S02]  /*27920*/  IMAD R247, R247, UR5, RZ ;  /* 0x00000005f7f77c24 */ /* 0x000fe4000f8e02ff */
[----:B------:R-:W-:Y:S02]  /*27930*/  IMAD R237, R237, UR5, RZ ;  /* 0x00000005eded7c24 */ /* 0x000fe4000f8e02ff */
[----:B------:R-:W-:Y:S01]  /*27940*/  IMAD R243, R243, UR5, RZ ;  /* 0x00000005f3f37c24 */ /* 0x000fe2000f8e02ff */
[----:B------:R1:W-:Y:S01]  /*27950*/  STL [R1+0x7b04], R247 ;  /* 0x007b04f701007387 */ /* 0x0003e20000100800 */
[----:B------:R-:W-:Y:S02]  /*27960*/  IMAD R235, R235, UR5, RZ ;  /* 0x00000005ebeb7c24 */ /* 0x000fe4000f8e02ff */
[----:B-1----:R-:W-:Y:S02]  /*27970*/  IMAD.MOV.U32 R247, RZ, RZ, R237 ;  /* 0x000000fffff77224 */ /* 0x002fe400078e00ed */
[----:B------:R-:W4:Y:S04]  /*27980*/  LDL.LU R237, [R1+0x7b74] ;  /* 0x007b740001ed7983 */ /* 0x000f280000300800 */
[----:B------:R1:W-:Y:S02]  /*27990*/  STL [R1+0x7b08], R243 ;  /* 0x007b08f301007387 */ /* 0x0003e40000100800 */
[----:B-1----:R-:W-:-:S02]  /*279a0*/  IMAD.MOV.U32 R243, RZ, RZ, R235 ;  /* 0x000000fffff37224 */ /* 0x002fc400078e00eb */
[----:B------:R-:W4:Y:S01]  /*279b0*/  LDL.LU R235, [R1+0x7b70] ;  /* 0x007b700001eb7983 */ /* 0x000f220000300800 */
[----:B------:R-:W-:Y:S02]  /*279c0*/  IMAD R234, R234, UR5, RZ ;  /* 0x00000005eaea7c24 */ /* 0x000fe4000f8e02ff */
[----:B------:R-:W-:Y:S02]  /*279d0*/  IMAD R232, R232, UR5, RZ ;  /* 0x00000005e8e87c24 */ /* 0x000fe4000f8e02ff */
[----:B------:R-:W-:Y:S02]  /*279e0*/  IMAD R230, R230, UR5, RZ ;  /* 0x00000005e6e67c24 */ /* 0x000fe4000f8e02ff */
[----:B------:R-:W-:Y:S02]  /*279f0*/  IMAD R229, R229, UR5, RZ ;  /* 0x00000005e5e57c24 */ /* 0x000fe4000f8e02ff */
[----:B--2---:R-:W-:-:S05]  /*27a00*/  IMAD R241, R241, UR5, RZ ;  /* 0x00000005f1f17c24 */ /* 0x004fca000f8e02ff */
[----:B------:R1:W-:Y:S01]  /*27a10*/  STL [R1+0x7b0c], R241 ;  /* 0x007b0cf101007387 */ /* 0x0003e20000100800 */
[----:B---3--:R-:W-:Y:S02]  /*27a20*/  IMAD R239, R239, UR5, RZ ;  /* 0x00000005efef7c24 */ /* 0x008fe4000f8e02ff */
[----:B-1----:R-:W-:Y:S02]  /*27a30*/  IMAD.MOV.U32 R241, RZ, RZ, R234 ;  /* 0x000000fffff17224 */ /* 0x002fe400078e00ea */
[----:B------:R-:W2:Y:S04]  /*27a40*/  LDL.LU R234, [R1+0x7b6c] ;  /* 0x007b6c0001ea7983 */ /* 0x000ea80000300800 */
[----:B------:R1:W-:Y:S02]  /*27a50*/  STL [R1+0x7af4], R239 ;  /* 0x007af4ef01007387 */ /* 0x0003e40000100800 */
[----:B-1----:R-:W-:-:S02]  /*27a60*/  IMAD.MOV.U32 R239, RZ, RZ, R232 ;  /* 0x000000ffffef7224 */ /* 0x002fc400078e00e8 */
[----:B------:R-:W3:Y:S01]  /*27a70*/  LDL.LU R232, [R1+0x7b68] ;  /* 0x007b680001e87983 */ /* 0x000ee20000300800 */
[----:B----4-:R-:W-:-:S05]  /*27a80*/  IMAD R237, R237, UR5, RZ ;  /* 0x00000005eded7c24 */ /* 0x010fca000f8e02ff */
        /* <DEDUP_REMOVED lines=42> */
[----:B------:R-:W-:Y:S01]  /*27d30*/  IMAD R225, R215, UR5, RZ ;  /* 0x00000005d7e17c24 */ /* 0x000fe2000f8e02ff */
[----:B------:R1:W-:Y:S04]  /*27d40*/  STL [R1+0x7b1c], R219 ;  /* 0x007b1cdb01007387 */ /* 0x0003e80000100800 */
[----:B------:R-:W-:Y:S04]  /*27d50*/  STL [R1+0x224], R217 ;  /* 0x000224d901007387 */ /* 0x000fe80000100800 */
[----:B------:R4:W-:Y:S01]  /*27d60*/  STL [R1+0x7b20], R225 ;  /* 0x007b20e101007387 */ /* 0x0009e20000100800 */
[----:B-1----:R-:W-:-:S02]  /*27d70*/  IMAD.MOV.U32 R219, RZ, RZ, R229 ;  /* 0x000000ffffdb7224 */ /* 0x002fc400078e00e5 */
[----:B------:R-:W-:Y:S02]  /*27d80*/  IMAD.MOV.U32 R229, RZ, RZ, R241 ;  /* 0x000000ffffe57224 */ /* 0x000fe400078e00f1 */
[----:B------:R-:W-:Y:S02]  /*27d90*/  IMAD R241, R205, UR5, RZ ;  /* 0x00000005cdf17c24 */ /* 0x000fe4000f8e02ff */
[----:B------:R-:W-:Y:S02]  /*27da0*/  IMAD.MOV.U32 R205, RZ, RZ, R219 ;  /* 0x000000ffffcd7224 */ /* 0x000fe400078e00db */
[----:B----4-:R-:W-:Y:S02]  /*27db0*/  IMAD.MOV.U32 R225, RZ, RZ, R223 ;  /* 0x000000ffffe17224 */ /* 0x010fe400078e00df */
[----:B------:R-:W-:Y:S02]  /*27dc0*/  IMAD.MOV.U32 R223, RZ, RZ, R243 ;  /* 0x000000ffffdf7224 */ /* 0x000fe400078e00f3 */
[----:B------:R-:W-:-:S02]  /*27dd0*/  IMAD.MOV.U32 R219, RZ, RZ, R247 ;  /* 0x000000ffffdb7224 */ /* 0x000fc400078e00f7 */
[----:B------:R-:W-:Y:S02]  /*27de0*/  IMAD R243, R203, UR5, RZ ;  /* 0x00000005cbf37c24 */ /* 0x000fe4000f8e02ff */
[----:B------:R-:W-:Y:S02]  /*27df0*/  IMAD.MOV.U32 R217, RZ, RZ, R248 ;  /* 0x000000ffffd97224 */ /* 0x000fe400078e00f8 */
[----:B------:R-:W-:Y:S02]  /*27e00*/  IMAD R247, R202, UR5, RZ ;  /* 0x00000005caf77c24 */ /* 0x000fe4000f8e02ff */
[----:B------:R-:W-:Y:S02]  /*27e10*/  IMAD.MOV.U32 R215, RZ, RZ, R249 ;  /* 0x000000ffffd77224 */ /* 0x000fe400078e00f9 */
[----:B------:R-:W-:Y:S01]  /*27e20*/  IMAD R248, R201, UR5, RZ ;  /* 0x00000005c9f87c24 */ /* 0x000fe2000f8e02ff */
[----:B------:R-:W-:Y:S01]  /*27e30*/  STL [R1+0x7b24], R241 ;  /* 0x007b24f101007387 */ /* 0x000fe20000100800 */
[----:B------:R-:W-:-:S02]  /*27e40*/  IMAD R249, R200, UR5, RZ ;  /* 0x00000005c8f97c24 */ /* 0x000fc4000f8e02ff */
[----:B------:R-:W-:Y:S01]  /*27e50*/  IMAD R116, R116, UR5, RZ ;  /* 0x0000000574747c24 */ /* 0x000fe2000f8e02ff */
[----:B------:R-:W-:Y:S01]  /*27e60*/  STL [R1+0x7b28], R243 ;  /* 0x007b28f301007387 */ /* 0x000fe20000100800 */
[----:B------:R-:W-:Y:S02]  /*27e70*/  IMAD R117, R117, UR5, RZ ;  /* 0x0000000575757c24 */ /* 0x000fe4000f8e02ff */
[----:B------:R-:W-:Y:S01]  /*27e80*/  IMAD R122, R122, UR5, RZ ;  /* 0x000000057a7a7c24 */ /* 0x000fe2000f8e02ff */
[----:B------:R-:W-:Y:S01]  /*27e90*/  STL [R1+0x7b2c], R247 ;  /* 0x007b2cf701007387 */ /* 0x000fe20000100800 */
[----:B------:R-:W-:Y:S02]  /*27ea0*/  IMAD R128, R128, UR5, RZ ;  /* 0x0000000580807c24 */ /* 0x000fe4000f8e02ff */
[----:B------:R-:W-:Y:S01]  /*27eb0*/  IMAD R129, R129, UR5, RZ ;  /* 0x0000000581817c24 */ /* 0x000fe2000f8e02ff */
[----:B------:R-:W-:Y:S01]  /*27ec0*/  STL [R1+0x7b30], R248 ;  /* 0x007b30f801007387 */ /* 0x000fe20000100800 */
[----:B------:R-:W-:-:S03]  /*27ed0*/  IMAD R130, R130, UR5, RZ ;  /* 0x0000000582827c24 */ /* 0x000fc6000f8e02ff */
        /* <DEDUP_REMOVED lines=14> */
[----:B------:R-:W-:Y:S04]  /*27fc0*/  STL [R1+0x7acc], R132 ;  /* 0x007acc8401007387 */ /* 0x000fe80000100800 */
[----:B------:R-:W-:Y:S04]  /*27fd0*/  STL [R1+0x7ac0], R134 ;  /* 0x007ac08601007387 */ /* 0x000fe80000100800 */
[----:B------:R1:W-:Y:S04]  /*27fe0*/  STL [R1+0x7ac4], R135 ;  /* 0x007ac48701007387 */ /* 0x0003e80000100800 */
[----:B------:R-:W-:Y:S04]  /*27ff0*/  STL [R1+0x7abc], R137 ;  /* 0x007abc8901007387 */ /* 0x000fe80000100800 */
[----:B------:R-:W-:Y:S01]  /*28000*/  STL [R1+0x7ab8], R113 ;  /* 0x007ab87101007387 */ /* 0x000fe20000100800 */
[----:B-1----:R-:W-:-:S03]  /*28010*/  IMAD R135, R161, UR5, RZ ;  /* 0x00000005a1877c24 */ /* 0x002fc6000f8e02ff */
[----:B------:R-:W-:Y:S04]  /*28020*/  STL [R1+0x7aa8], R112 ;  /* 0x007aa87001007387 */ /* 0x000fe80000100800 */
[----:B------:R1:W-:Y:S04]  /*28030*/  STL [R1+0x7aa0], R111 ;  /* 0x007aa06f01007387 */ /* 0x0003e80000100800 */
[----:B------:R-:W-:Y:S01]  /*28040*/  STL [R1+0x7ac8], R135 ;  /* 0x007ac88701007387 */ /* 0x000fe20000100800 */
[----:B-1----:R-:W-:Y:S02]  /*28050*/  IMAD R111, R160, UR5, RZ ;  /* 0x00000005a06f7c24 */ /* 0x002fe4000f8e02ff */
[----:B------:R-:W-:-:S03]  /*28060*/  IMAD R136, R136, UR5, RZ ;  /* 0x0000000588887c24 */ /* 0x000fc6000f8e02ff */
[----:B------:R1:W-:Y:S01]  /*28070*/  STL [R1+0x290], R111 ;  /* 0x0002906f01007387 */ /* 0x0003e20000100800 */
[----:B------:R-:W-:Y:S02]  /*28080*/  IMAD R112, R172, UR5, RZ ;  /* 0x00000005ac707c24 */ /* 0x000fe4000f8e02ff */
[----:B------:R-:W-:Y:S02]  /*28090*/  IMAD R110, R110, UR5, RZ ;  /* 0x000000056e6e7c24 */ /* 0x000fe4000f8e02ff */
[----:B-1----:R-:W-:-:S05]  /*280a0*/  IMAD R111, R165, UR5, RZ ;  /* 0x00000005a56f7c24 */ /* 0x002fca000f8e02ff */
[----:B------:R1:W-:Y:S04]  /*280b0*/  STL [R1+0x2a4], R111 ;  /* 0x0002a46f01007387 */ /* 0x0003e80000100800 */
[----:B------:R-:W-:Y:S04]  /*280c0*/  STL [R1+0x7a84], R136 ;  /* 0x007a848801007387 */ /* 0x000fe80000100800 */
[----:B------:R4:W-:Y:S01]  /*280d0*/  STL [R1+0x7aac], R112 ;  /* 0x007aac7001007387 */ /* 0x0009e20000100800 */
[----:B-1----:R-:W-:-:S03]  /*280e0*/  IMAD R111, R176, UR5, RZ ;  /* 0x00000005b06f7c24 */ /* 0x002fc6000f8e02ff */
[----:B------:R1:W-:Y:S04]  /*280f0*/  STL [R1+0x7a80], R110 ;  /* 0x007a806e01007387 */ /* 0x0003e80000100800 */
[----:B------:R1:W-:Y:S01]  /*28100*/  STL [R1+0x2c8], R111 ;  /* 0x0002c86f01007387 */ /* 0x0003e20000100800 */
[----:B----4-:R-:W-:Y:S02]  /*28110*/  IMAD R112, R178, UR5, RZ ;  /* 0x00000005b2707c24 */ /* 0x010fe4000f8e02ff */
[----:B-1----:R-:W-:Y:S02]  /*28120*/  IMAD R110, R177, UR5, RZ ;  /* 0x00000005b16e7c24 */ /* 0x002fe4000f8e02ff */
[----:B------:R-:W-:-:S03]  /*28130*/  IMAD R111, R179, UR5, RZ ;  /* 0x00000005b36f7c24 */ /* 0x000fc6000f8e02ff */
[----:B------:R1:W-:Y:S01]  /*28140*/  STL [R1+0x2cc], R110 ;  /* 0x0002cc6e01007387 */ /* 0x0003e20000100800 */
[----:B------:R-:W-:-:S03]  /*28150*/  IMAD R69, R69, UR6, RZ ;  /* 0x0000000645457c24 */ /* 0x000fc6000f8e02ff */
[----:B------:R-:W-:Y:S01]  /*28160*/  STL [R1+0x2d0], R112 ;  /* 0x0002d07001007387 */ /* 0x000fe20000100800 */
[----:B------:R-:W-:-:S03]  /*28170*/  IMAD R68, R68, UR7, RZ ;  /* 0x0000000744447c24 */ /* 0x000fc6000f8e02ff */
[----:B------:R4:W-:Y:S01]  /*28180*/  STL [R1+0x2d4], R111 ;  /* 0x0002d46f01007387 */ /* 0x0009e20000100800 */
[----:B-1----:R-:W-:Y:S02]  /*28190*/  IMAD R110, R180, UR5, RZ ;  /* 0x00000005b46e7c24 */ /* 0x002fe4000f8e02ff */
[----:B------:R-:W-:Y:S02]  /*281a0*/  IMAD R67, R67, UR8, RZ ;  /* 0x0000000843437c24 */ /* 0x000fe4000f8e02ff */
[----:B------:R-:W-:Y:S02]  /*281b0*/  IMAD.MOV.U32 R132, RZ, RZ, R215 ;  /* 0x000000ffff847224 */ /* 0x000fe400078e00d7 */
[----:B----4-:R-:W-:Y:S01]  /*281c0*/  IMAD R111, R182, UR5, RZ ;  /* 0x00000005b66f7c24 */ /* 0x010fe2000f8e02ff */
[----:B------:R-:W-:Y:S01]  /*281d0*/  STL [R1+0x2d8], R110 ;  /* 0x0002d86e01007387 */ /* 0x000fe20000100800 */
[----:B------:R-:W-:Y:S02]  /*281e0*/  IMAD R66, R66, UR9, RZ ;  /* 0x0000000942427c24 */ /* 0x000fe4000f8e02ff */
[----:B------:R-:W-:Y:S01]  /*281f0*/  IMAD.MOV.U32 R215, RZ, RZ, R223 ;  /* 0x000000ffffd77224 */ /* 0x000fe200078e00df */
[----:B------:R-:W-:Y:S01]  /*28200*/  STL [R1+0x7aa4], R111 ;  /* 0x007aa46f01007387 */ /* 0x000fe20000100800 */
[----:B------:R-:W-:-:S02]  /*28210*/  IMAD R65, R65, UR10, RZ ;  /* 0x0000000a41417c24 */ /* 0x000fc4000f8e02ff */
[----:B------:R-:W-:Y:S01]  /*28220*/  IMAD.MOV.U32 R223, RZ, RZ, R232 ;  /* 0x000000ffffdf7224 */ /* 0x000fe200078e00e8 */
[----:B------:R-:W-:Y:S01]  /*28230*/  STL [R1+0x7a88], R69 ;  /* 0x007a884501007387 */ /* 0x000fe20000100800 */
[----:B------:R-:W-:Y:S02]  /*28240*/  IMAD R64, R64, UR11, RZ ;  /* 0x0000000b40407c24 */ /* 0x000fe4000f8e02ff */
[----:B------:R-:W-:Y:S01]  /*28250*/  IMAD R212, R212, UR5, RZ ;  /* 0x00000005d4d47c24 */ /* 0x000fe2000f8e02ff */
[----:B------:R-:W-:Y:S01]  /*28260*/  STL [R1+0x7a8c], R68 ;  /* 0x007a8c4401007387 */ /* 0x000fe20000100800 */
[----:B------:R-:W-:Y:S02]  /*28270*/  IMAD.MOV.U32 R232, RZ, RZ, R239 ;  /* 0x000000ffffe87224 */ /* 0x000fe400078e00ef */
[----:B------:R-:W-:Y:S01]  /*28280*/  IMAD R63, R63, UR12, RZ ;  /* 0x0000000c3f3f7c24 */ /* 0x000fe2000f8e02ff */
[----:B------:R-:W-:Y:S01]  /*28290*/  STL [R1+0x7a90], R67 ;  /* 0x007a904301007387 */ /* 0x000fe20000100800 */
[----:B------:R-:W-:-:S02]  /*282a0*/  IMAD R239, R109, UR5, RZ ;  /* 0x000000056def7c24 */ /* 0x000fc4000f8e02ff */
[----:B------:R-:W-:Y:S01]  /*282b0*/  IMAD R62, R62, UR13, RZ ;  /* 0x0000000d3e3e7c24 */ /* 0x000fe2000f8e02ff */
[----:B------:R-:W-:Y:S01]  /*282c0*/  STL [R1+0x7a94], R66 ;  /* 0x007a944201007387 */ /* 0x000fe20000100800 */
[----:B------:R-:W-:Y:S02]  /*282d0*/  IMAD.MOV.U32 R109, RZ, RZ, R222 ;  /* 0x000000ffff6d7224 */ /* 0x000fe400078e00de */
        /* <DEDUP_REMOVED lines=13> */
[----:B------:R1:W-:Y:S01]  /*283b0*/  STL [R1+0x400], R48 ;  /* 0x0004003001007387 */ /* 0x0003e20000100800 */
[----:B------:R-:W-:-:S02]  /*283c0*/  IMAD.MOV.U32 R200, RZ, RZ, R234 ;  /* 0x000000ffffc87224 */ /* 0x000fc400078e00ea */
[----:B------:R-:W-:Y:S02]  /*283d0*/  IMAD R248, R159, UR5, RZ ;  /* 0x000000059ff87c24 */ /* 0x000fe4000f8e02ff */
[----:B------:R-:W-:Y:S02]  /*283e0*/  IMAD.MOV.U32 R201, RZ, RZ, R235 ;  /* 0x000000ffffc97224 */ /* 0x000fe400078e00eb */
[----:B------:R-:W-:Y:S02]  /*283f0*/  IMAD.MOV.U32 R159, RZ, RZ, R156 ;  /* 0x000000ffff9f7224 */ /* 0x000fe400078e009c */
[----:B------:R-:W-:Y:S02]  /*28400*/  IMAD.MOV.U32 R130, RZ, RZ, R217 ;  /* 0x000000ffff827224 */ /* 0x000fe400078e00d9 */
[----:B-1----:R-:W-:Y:S02]  /*28410*/  IMAD R48, R189, UR60, RZ ;  /* 0x0000003cbd307c24 */ /* 0x002fe4000f8e02ff */
[----:B------:R-:W-:-:S02]  /*28420*/  IMAD R139, R139, UR5, RZ ;  /* 0x000000058b8b7c24 */ /* 0x000fc4000f8e02ff */
[----:B------:R-:W-:Y:S02]  /*28430*/  IMAD.MOV.U32 R156, RZ, RZ, R141 ;  /* 0x000000ffff9c7224 */ /* 0x000fe400078e008d */
[----:B------:R-:W-:Y:S02]  /*28440*/  IMAD.MOV.U32 R129, RZ, RZ, R230 ;  /* 0x000000ffff817224 */ /* 0x000fe400078e00e6 */
[----:B------:R-:W-:Y:S02]  /*28450*/  IMAD.MOV.U32 R203, RZ, RZ, R204 ;  /* 0x000000ffffcb7224 */ /* 0x000fe400078e00cc */
[----:B------:R-:W-:Y:S02]  /*28460*/  IMAD.MOV.U32 R134, RZ, RZ, R132 ;  /* 0x000000ffff867224 */ /* 0x000fe400078e0084 */
[----:B------:R-:W-:Y:S02]  /*28470*/  IMAD.MOV.U32 R113, RZ, RZ, R205 ;  /* 0x000000ffff717224 */ /* 0x000fe400078e00cd */
[----:B------:R-:W-:-:S02]  /*28480*/  IMAD.MOV.U32 R141, RZ, RZ, R138 ;  /* 0x000000ffff8d7224 */ /* 0x000fc400078e008a */
[----:B------:R-:W-:Y:S02]  /*28490*/  IMAD.MOV.U32 R217, RZ, RZ, R29 ;  /* 0x000000ffffd97224 */ /* 0x000fe400078e001d */
[----:B------:R-:W-:Y:S02]  /*284a0*/  IMAD R154, R154, UR5, RZ ;  /* 0x000000059a9a7c24 */ /* 0x000fe4000f8e02ff */
[----:B------:R-:W-:Y:S02]  /*284b0*/  IMAD R109, R216, UR5, RZ ;  /* 0x00000005d86d7c24 */ /* 0x000fe4000f8e02ff */
[----:B------:R-:W-:Y:S01]  /*284c0*/  IMAD.MOV.U32 R138, RZ, RZ, R200 ;  /* 0x000000ffff8a7224 */ /* 0x000fe200078e00c8 */
[----:B------:R1:W-:Y:S01]  /*284d0*/  STL [R1+0xcec], R48 ;  /* 0x000cec3001007387 */ /* 0x0003e20000100800 */
[----:B------:R-:W-:Y:S02]  /*284e0*/  IMAD R147, R147, UR5, RZ ;  /* 0x0000000593937c24 */ /* 0x000fe4000f8e02ff */
[----:B------:R-:W-:-:S02]  /*284f0*/  IMAD R230, R151, UR5, RZ ;  /* 0x0000000597e67c24 */ /* 0x000fc4000f8e02ff */
[----:B------:R-:W-:Y:S02]  /*28500*/  IMAD R116, R157, UR5, RZ ;  /* 0x000000059d747c24 */ /* 0x000fe4000f8e02ff */
[----:B------:R-:W-:Y:S02]  /*28510*/  IMAD.MOV.U32 R200, RZ, RZ, R201 ;  /* 0x000000ffffc87224 */ /* 0x000fe400078e00c9 */
[----:B------:R-:W-:Y:S02]  /*28520*/  IMAD R243, R145, UR5, RZ ;  /* 0x0000000591f37c24 */ /* 0x000fe4000f8e02ff */
[----:B------:R-:W-:Y:S02]  /*28530*/  IMAD R204, R152, UR5, RZ ;  /* 0x0000000598cc7c24 */ /* 0x000fe4000f8e02ff */
[----:B------:R-:W-:Y:S02]  /*28540*/  IMAD.MOV.U32 R151, RZ, RZ, R130 ;  /* 0x000000ffff977224 */ /* 0x000fe400078e0082 */
[----:B------:R-:W-:-:S02]  /*28550*/  IMAD.MOV.U32 R157, RZ, RZ, R139 ;  /* 0x000000ffff9d7224 */ /* 0x000fc400078e008b */
[----:B------:R-:W-:Y:S02]  /*28560*/  IMAD.MOV.U32 R201, RZ, RZ, R202 ;  /* 0x000000ffffc97224 */ /* 0x000fe400078e00ca */
[----:B------:R-:W-:Y:S02]  /*28570*/  IMAD.MOV.U32 R128, RZ, RZ, R225 ;  /* 0x000000ffff807224 */ /* 0x000fe400078e00e1 */
[----:B------:R-:W-:Y:S02]  /*28580*/  IMAD.MOV.U32 R145, RZ, RZ, R113 ;  /* 0x000000ffff917224 */ /* 0x000fe400078e0071 */
[----:B------:R-:W-:Y:S02]  /*28590*/  IMAD.MOV.U32 R152, RZ, RZ, R134 ;  /* 0x000000ffff987224 */ /* 0x000fe400078e0086 */
[----:B------:R-:W-:Y:S02]  /*285a0*/  IMAD R130, R107, UR54, RZ ;  /* 0x000000366b827c24 */ /* 0x000fe4000f8e02ff */
[----:B-1----:R-:W-:Y:S01]  /*285b0*/  IMAD R48, R196, UR66, RZ ;  /* 0x00000042c4307c24 */ /* 0x002fe2000f8e02ff */
[----:B---3--:R-:W-:Y:S01]  /*285c0*/  LEA R216, P0, R226, R0, 0x2 ;  /* 0x00000000e2d87211 */ /* 0x008fe200078010ff */
[----:B------:R-:W-:-:S02]  /*285d0*/  IMAD.MOV.U32 R139, RZ, RZ, R129 ;  /* 0x000000ffff8b7224 */ /* 0x000fc400078e0081 */
[----:B------:R-:W-:Y:S02]  /*285e0*/  IMAD.MOV.U32 R202, RZ, RZ, R203 ;  /* 0x000000ffffca7224 */ /* 0x000fe400078e00cb */
[----:B------:R-:W-:Y:S02]  /*285f0*/  IMAD.MOV.U32 R225, RZ, RZ, R219 ;  /* 0x000000ffffe17224 */ /* 0x000fe400078e00db */
[----:B------:R-:W-:Y:S02]  /*28600*/  IMAD R134, R89, UR42, RZ ;  /* 0x0000002a59867c24 */ /* 0x000fe4000f8e02ff */
[----:B------:R-:W-:Y:S01]  /*28610*/  IMAD.MOV.U32 R203, RZ, RZ, R217 ;  /* 0x000000ffffcb7224 */ /* 0x000fe200078e00d9 */
[----:B--2---:R-:W-:Y:S01]  /*28620*/  LEA.HI.X.SX32 R217, R226, R244, 0x2, P0 ;  /* 0x000000f4e2d97211 */ /* 0x004fe200000f16ff */
[----:B------:R-:W-:Y:S01]  /*28630*/  IMAD R107, R208, UR71, RZ ;  /* 0x00000047d06b7c24 */ /* 0x000fe2000f8e02ff */
[----:B------:R-:W-:Y:S01]  /*28640*/  LEA R208, P1, R154, R0, 0x2 ;  /* 0x000000009ad07211 */ /* 0x000fe200078210ff */
[----:B------:R-:W-:-:S02]  /*28650*/  IMAD R247, R144, UR5, RZ ;  /* 0x0000000590f77c24 */ /* 0x000fc4000f8e02ff */
[----:B------:R-:W-:Y:S02]  /*28660*/  IMAD R175, R175, UR5, RZ ;  /* 0x00000005afaf7c24 */ /* 0x000fe4000f8e02ff */
[----:B------:R-:W-:Y:S01]  /*28670*/  IMAD R89, R206, UR69, RZ ;  /* 0x00000045ce597c24 */ /* 0x000fe2000f8e02ff */
[----:B------:R-:W-:Y:S01]  /*28680*/  LEA R206, P0, R147, R0, 0x2 ;  /* 0x0000000093ce7211 */ /* 0x000fe200078010ff */
[----:B------:R-:W-:Y:S02]  /*28690*/  IMAD R140, R140, UR5, RZ ;  /* 0x000000058c8c7c24 */ /* 0x000fe4000f8e02ff */
[----:B------:R-:W-:Y:S02]  /*286a0*/  IMAD R241, R146, UR5, RZ ;  /* 0x0000000592f17c24 */ /* 0x000fe4000f8e02ff */
[----:B------:R-:W-:Y:S02]  /*286b0*/  IMAD R144, R149, UR5, RZ ;  /* 0x0000000595907c24 */ /* 0x000fe4000f8e02ff */
[----:B------:R-:W-:-:S02]  /*286c0*/  IMAD R234, R155, UR5, RZ ;  /* 0x000000059bea7c24 */ /* 0x000fc4000f8e02ff */
[----:B------:R-:W-:Y:S02]  /*286d0*/  IMAD R169, R169, UR5, RZ ;  /* 0x00000005a9a97c24 */ /* 0x000fe4000f8e02ff */
[----:B------:R-:W-:Y:S01]  /*286e0*/  IMAD.MOV.U32 R226, RZ, RZ, R159 ;  /* 0x000000ffffe27224 */ /* 0x000fe200078e009f */
[----:B------:R1:W-:Y:S01]  /*286f0*/  STL [R1+0xd10], R48 ;  /* 0x000d103001007387 */ /* 0x0003e20000100800 */
[----:B------:R-:W-:Y:S02]  /*28700*/  IMAD R122, R150, UR5, RZ ;  /* 0x00000005967a7c24 */ /* 0x000fe4000f8e02ff */
[----:B------:R-:W-:Y:S02]  /*28710*/  IMAD.MOV.U32 R155, RZ, RZ, R145 ;  /* 0x000000ffff9b7224 */ /* 0x000fe400078e0091 */
[----:B------:R-:W-:Y:S02]  /*28720*/  IMAD.MOV.U32 R146, RZ, RZ, R215 ;  /* 0x000000ffff927224 */ /* 0x000fe400078e00d7 */
[----:B------:R-:W-:-:S02]  /*28730*/  IMAD R68, R87, UR39, RZ ;  /* 0x0000002757447c24 */ /* 0x000fc4000f8e02ff */
[----:B------:R-:W-:Y:S02]  /*28740*/  IMAD.MOV.U32 R159, RZ, RZ, R139 ;  /* 0x000000ffff9f7224 */ /* 0x000fe400078e008b */
[----:B------:R-:W-:Y:S02]  /*28750*/  IMAD R150, R162, UR5, RZ ;  /* 0x00000005a2967c24 */ /* 0x000fe4000f8e02ff */
[----:B------:R-:W-:Y:S02]  /*28760*/  IMAD R229, R166, UR5, RZ ;  /* 0x00000005a6e57c24 */ /* 0x000fe4000f8e02ff */
[----:B------:R-:W-:Y:S02]  /*28770*/  IMAD.MOV.U32 R145, RZ, RZ, R225 ;  /* 0x000000ffff917224 */ /* 0x000fe400078e00e1 */
[----:B------:R-:W-:Y:S02]  /*28780*/  IMAD.MOV.U32 R215, RZ, RZ, R232 ;  /* 0x000000ffffd77224 */ /* 0x000fe400078e00e8 */
[----:B------:R-:W-:Y:S01]  /*28790*/  IMAD R111, R209, UR72, RZ ;  /* 0x00000048d16f7c24 */ /* 0x000fe2000f8e02ff */
[----:B------:R-:W-:Y:S01]  /*287a0*/  LEA.HI.X.SX32 R209, R154, R244, 0x2, P1 ;  /* 0x000000f49ad17211 */ /* 0x000fe200008f16ff */
[----:B------:R-:W-:Y:S01]  /*287b0*/  IMAD R87, R214, UR76, RZ ;  /* 0x0000004cd6577c24 */ /* 0x000fe2000f8e02ff */
[-C--:B------:R-:W-:Y:S01]  /*287c0*/  LEA R214, P2, R199, R0.reuse, 0x2 ;  /* 0x00000000c7d67211 */ /* 0x080fe200078410ff */
[----:B------:R-:W-:Y:S01]  /*287d0*/  IMAD.MOV.U32 R139, RZ, RZ, R202 ;  /* 0x000000ffff8b7224 */ /* 0x000fe200078e00ca */
[-C--:B------:R-:W-:Y:S01]  /*287e0*/  LEA R202, P3, R191, R0.reuse, 0x2 ;  /* 0x00000000bfca7211 */ /* 0x080fe200078610ff */
[----:B------:R-:W-:Y:S01]  /*287f0*/  IMAD R228, R228, UR5, RZ ;  /* 0x00000005e4e47c24 */ /* 0x000fe2000f8e02ff */
[----:B------:R-:W-:Y:S01]  /*28800*/  LEA R196, P1, R119, R0, 0x2 ;  /* 0x0000000077c47211 */ /* 0x000fe200078210ff */
[----:B------:R-:W-:-:S02]  /*28810*/  IMAD R225, R86, UR38, RZ ;  /* 0x0000002656e17c24 */ /* 0x000fc4000f8e02ff */
[----:B-1----:R-:W-:Y:S01]  /*28820*/  IMAD R48, R207, UR70, RZ ;  /* 0x00000046cf307c24 */ /* 0x002fe2000f8e02ff */
[----:B------:R-:W-:Y:S01]  /*28830*/  LEA.HI.X.SX32 R207, R147, R244, 0x2, P0 ;  /* 0x000000f493cf7211 */ /* 0x000fe200000f16ff */
[----:B------:R-:W-:Y:S02]  /*28840*/  IMAD.MOV.U32 R166, RZ, RZ, R157 ;  /* 0x000000ffffa67224 */ /* 0x000fe400078e009d */
[----:B------:R-:W-:Y:S01]  /*28850*/  IMAD.MOV.U32 R162, RZ, RZ, R212 ;  /* 0x000000ffffa27224 */ /* 0x000fe200078e00d4 */
[-C--:B------:R-:W-:Y:S01]  /*28860*/  LEA R212, P6, R175, R0.reuse, 0x2 ;  /* 0x00000000afd47211 */ /* 0x080fe200078c10ff */
[----:B------:R-:W-:Y:S02]  /*28870*/  IMAD R105, R105, UR5, RZ ;  /* 0x0000000569697c24 */ /* 0x000fe4000f8e02ff */
[----:B------:R-:W-:Y:S02]  /*28880*/  IMAD.MOV.U32 R205, RZ, RZ, R237 ;  /* 0x000000ffffcd7224 */ /* 0x000fe400078e00ed */
[----:B------:R-:W-:Y:S01]  /*28890*/  IMAD R86, R194, UR64, RZ ;  /* 0x00000040c2567c24 */ /* 0x000fe2000f8e02ff */
[-C--:B------:R-:W-:Y:S01]  /*288a0*/  LEA R194, P0, R108, R0.reuse, 0x2 ;  /* 0x000000006cc27211 */ /* 0x080fe200078010ff */
[----:B------:R-:W-:Y:S01]  /*288b0*/  IMAD R129, R210, UR75, RZ ;  /* 0x0000004bd2817c24 */ /* 0x000fe2000f8e02ff */
[----:B------:R-:W-:Y:S01]  /*288c0*/  LEA R210, P5, R169, R0, 0x2 ;  /* 0x00000000a9d27211 */ /* 0x000fe200078a10ff */
[----:B------:R-:W-:-:S02]  /*288d0*/  IMAD.MOV.U32 R157, RZ, RZ, R144 ;  /* 0x000000ffff9d7224 */ /* 0x000fc400078e0090 */
[----:B------:R-:W-:Y:S01]  /*288e0*/  IMAD.MOV.U32 R161, RZ, RZ, R204 ;  /* 0x000000ffffa17224 */ /* 0x000fe200078e00cc */
[----:B------:R-:W-:Y:S01]  /*288f0*/  LEA R204, P4, R140, R0, 0x2 ;  /* 0x000000008ccc7211 */ /* 0x000fe200078810ff */
[----:B------:R-:W-:Y:S02]  /*28900*/  IMAD R220, R220, UR5, RZ ;  /* 0x00000005dcdc7c24 */ /* 0x000fe4000f8e02ff */
[----:B------:R-:W-:Y:S02]  /*28910*/  IMAD R219, R148, UR5, RZ ;  /* 0x0000000594db7c24 */ /* 0x000fe4000f8e02ff */
[----:B------:R-:W-:Y:S02]  /*28920*/  IMAD R137, R163, UR5, RZ ;  /* 0x00000005a3897c24 */ /* 0x000fe4000f8e02ff */
[----:B------:R-:W-:Y:S02]  /*28930*/  IMAD.MOV.U32 R144, RZ, RZ, R141 ;  /* 0x000000ffff907224 */ /* 0x000fe400078e008d */
[----:B------:R-:W-:-:S02]  /*28940*/  IMAD.MOV.U32 R148, RZ, RZ, R223 ;  /* 0x000000ffff947224 */ /* 0x000fc400078e00df */
[----:B------:R-:W-:Y:S02]  /*28950*/  IMAD R64, R76, UR31, RZ ;  /* 0x0000001f4c407c24 */ /* 0x000fe4000f8e02ff */
[----:B------:R-:W-:Y:S01]  /*28960*/  IMAD.MOV.U32 R141, RZ, RZ, R203 ;  /* 0x000000ffff8d7224 */ /* 0x000fe200078e00cb */
[-C--:B------:R-:W-:Y:S01]  /*28970*/  LEA.HI.X.SX32 R203, R191, R244.reuse, 0x2, P3 ;  /* 0x000000f4bfcb7211 */ /* 0x080fe200018f16ff */
[----:B------:R-:W-:Y:S01]  /*28980*/  IMAD.MOV.U32 R163, RZ, RZ, R215 ;  /* 0x000000ffffa37224 */ /* 0x000fe200078e00d7 */
[----:B------:R-:W-:Y:S01]  /*28990*/  LEA.HI.X.SX32 R215, R199, R244, 0x2, P2 ;  /* 0x000000f4c7d77211 */ /* 0x000fe200010f16ff */
[----:B------:R-:W-:Y:S02]  /*289a0*/  IMAD R222, R164, UR5, RZ ;  /* 0x00000005a4de7c24 */ /* 0x000fe4000f8e02ff */
[----:B------:R-:W-:Y:S02]  /*289b0*/  IMAD R110, R78, UR33, RZ ;  /* 0x000000214e6e7c24 */ /* 0x000fe4000f8e02ff */
[----:B------:R-:W-:-:S02]  /*289c0*/  IMAD R223, R80, UR34, RZ ;  /* 0x0000002250df7c24 */ /* 0x000fc4000f8e02ff */
[----:B------:R-:W-:Y:S02]  /*289d0*/  IMAD R149, R83, UR36, RZ ;  /* 0x0000002453957c24 */ /* 0x000fe4000f8e02ff */
[----:B------:R-:W-:Y:S01]  /*289e0*/  IMAD R63, R190, UR61, RZ ;  /* 0x0000003dbe3f7c24 */ /* 0x000fe2000f8e02ff */
[----:B------:R-:W-:Y:S01]  /*289f0*/  LEA R190, P3, R228, R0, 0x2 ;  /* 0x00000000e4be7211 */ /* 0x000fe200078610ff */
[----:B------:R-:W-:Y:S01]  /*28a00*/  IMAD R76, R197, UR67, RZ ;  /* 0x00000043c54c7c24 */ /* 0x000fe2000f8e02ff */
[-C--:B------:R-:W-:Y:S01]  /*28a10*/  LEA.HI.X.SX32 R197, R119, R244.reuse, 0x2, P1 ;  /* 0x000000f477c57211 */ /* 0x080fe200008f16ff */
[----:B------:R-:W-:Y:S01]  /*28a20*/  IMAD R62, R213, UR74, RZ ;  /* 0x0000004ad53e7c24 */ /* 0x000fe2000f8e02ff */
[----:B------:R-:W-:Y:S01]  /*28a30*/  LEA.HI.X.SX32 R213, R175, R244, 0x2, P6 ;  /* 0x000000f4afd57211 */ /* 0x000fe200030f16ff */
[----:B------:R-:W-:Y:S02]  /*28a40*/  IMAD R67, R90, UR43, RZ ;  /* 0x0000002b5a437c24 */ /* 0x000fe4000f8e02ff */
[----:B------:R-:W-:Y:S01]  /*28a50*/  IMAD R80, R184, UR55, RZ ;  /* 0x00000037b8507c24 */ /* 0x000fe2000f8e02ff */
[----:B------:R-:W-:Y:S01]  /*28a60*/  LEA R184, P1, R105, R0, 0x2 ;  /* 0x0000000069b87211 */ /* 0x000fe200078210ff */
[----:B------:R-:W-:Y:S01]  /*28a70*/  IMAD R83, R195, UR65, RZ ;  /* 0x00000041c3537c24 */ /* 0x000fe2000f8e02ff */
[-C--:B------:R-:W-:Y:S01]  /*28a80*/  LEA.HI.X.SX32 R195, R108, R244.reuse, 0x2, P0 ;  /* 0x000000f46cc37211 */ /* 0x080fe200000f16ff */
[----:B------:R-:W-:Y:S01]  /*28a90*/  IMAD R78, R211, UR73, RZ ;  /* 0x00000049d34e7c24 */ /* 0x000fe2000f8e02ff */
[-C--:B------:R-:W-:Y:S01]  /*28aa0*/  LEA.HI.X.SX32 R211, R169, R244.reuse, 0x2, P5 ;  /* 0x000000f4a9d37211 */ /* 0x080fe200028f16ff */
[----:B------:R-:W-:Y:S01]  /*28ab0*/  IMAD.MOV.U32 R164, RZ, RZ, R205 ;  /* 0x000000ffffa47224 */ /* 0x000fe200078e00cd */
[----:B------:R-:W-:Y:S01]  /*28ac0*/  LEA.HI.X.SX32 R205, R140, R244, 0x2, P4 ;  /* 0x000000f48ccd7211 */ /* 0x000fe200020f16ff */
[----:B------:R-:W-:Y:S01]  /*28ad0*/  IMAD R88, R88, UR5, RZ ;  /* 0x0000000558587c24 */ /* 0x000fe2000f8e02ff */
[----:B------:R1:W-:Y:S01]  /*28ae0*/  STL [R1+0xd2c], R48 ;  /* 0x000d2c3001007387 */ /* 0x0003e20000100800 */
[----:B------:R-:W-:Y:S01]  /*28af0*/  IMAD R90, R192, UR62, RZ ;  /* 0x0000003ec05a7c24 */ /* 0x000fe2000f8e02ff */
[-C--:B------:R-:W-:Y:S01]  /*28b00*/  LEA R192, P4, R220, R0.reuse, 0x2 ;  /* 0x00000000dcc07211 */ /* 0x080fe200078810ff */
[----:B------:R-:W-:Y:S01]  /*28b10*/  IMAD R29, R142, UR5, RZ ;  /* 0x000000058e1d7c24 */ /* 0x000fe2000f8e02ff */
[-C--:B------:R-:W-:Y:S01]  /*28b20*/  LEA R182, P0, R103, R0.reuse, 0x2 ;  /* 0x0000000067b67211 */ /* 0x080fe200078010ff */
[----:B------:R-:W-:Y:S01]  /*28b30*/  IMAD R69, R84, UR37, RZ ;  /* 0x0000002554457c24 */ /* 0x000fe2000f8e02ff */
[----:B------:R-:W-:Y:S01]  /*28b40*/  STL.64 [R1+0x7a10], R216 ;  /* 0x007a10d801007387 */ /* 0x000fe20000100a00 */
[----:B------:R-:W-:Y:S01]  /*28b50*/  IMAD.MOV.U32 R165, RZ, RZ, R200 ;  /* 0x000000ffffa57224 */ /* 0x000fe200078e00c8 */
[----:B------:R-:W-:Y:S01]  /*28b60*/  LEA R200, P2, R133, R0, 0x2 ;  /* 0x0000000085c87211 */ /* 0x000fe200078410ff */
[----:B------:R-:W-:Y:S01]  /*28b70*/  IMAD.MOV.U32 R142, RZ, RZ, R128 ;  /* 0x000000ffff8e7224 */ /* 0x000fe200078e0080 */
[----:B------:R-:W-:Y:S01]  /*28b80*/  STL.64 [R1+0x7a18], R214 ;  /* 0x007a18d601007387 */ /* 0x000fe20000100a00 */
[----:B------:R-:W-:Y:S01]  /*28b90*/  IMAD R65, R185, UR56, RZ ;  /* 0x00000038b9417c24 */ /* 0x000fe2000f8e02ff */
[----:B------:R-:W-:Y:S01]  /*28ba0*/  LEA.HI.X.SX32 R191, R228, R244, 0x2, P3 ;  /* 0x000000f4e4bf7211 */ /* 0x000fe200018f16ff */
[----:B------:R-:W-:Y:S01]  /*28bb0*/  IMAD R84, R198, UR68, RZ ;  /* 0x00000044c6547c24 */ /* 0x000fe2000f8e02ff */
[----:B------:R-:W-:Y:S01]  /*28bc0*/  STL.64 [R1+0x7a20], R212 ;  /* 0x007a20d401007387 */ /* 0x000fe20000100a00 */
[----:B------:R-:W-:Y:S01]  /*28bd0*/  IMAD R128, R183, UR5, RZ ;  /* 0x00000005b7807c24 */ /* 0x000fe2000f8e02ff */
[-C--:B------:R-:W-:Y:S01]  /*28be0*/  LEA R198, P5, R126, R0.reuse, 0x2 ;  /* 0x000000007ec67211 */ /* 0x080fe200078a10ff */
[----:B------:R-:W-:Y:S01]  /*28bf0*/  IMAD R232, R193, UR63, RZ ;  /* 0x0000003fc1e87c24 */ /* 0x000fe2000f8e02ff */
[----:B------:R-:W-:Y:S01]  /*28c00*/  LEA R178, P3, R97, R0, 0x2 ;  /* 0x0000000061b27211 */ /* 0x000fe200078610ff */
[----:B------:R-:W-:Y:S01]  /*28c10*/  IMAD R249, R158, UR5, RZ ;  /* 0x000000059ef97c24 */ /* 0x000fe2000f8e02ff */
[-C--:B------:R-:W-:Y:S01]  /*28c20*/  LEA.HI.X.SX32 R185, R105, R244.reuse, 0x2, P1 ;  /* 0x000000f469b97211 */ /* 0x080fe200008f16ff */
[----:B------:R-:W-:Y:S01]  /*28c30*/  IMAD R171, R171, UR5, RZ ;  /* 0x00000005abab7c24 */ /* 0x000fe2000f8e02ff */
[----:B------:R-:W-:Y:S01]  /*28c40*/  STL.64 [R1+0x7a28], R210 ;  /* 0x007a28d201007387 */ /* 0x000fe20000100a00 */
[----:B-1----:R-:W-:Y:S01]  /*28c50*/  IMAD R48, R170, UR5, RZ ;  /* 0x00000005aa307c24 */ /* 0x002fe2000f8e02ff */
[----:B------:R-:W-:Y:S01]  /*28c60*/  LEA.HI.X.SX32 R193, R220, R244, 0x2, P4 ;  /* 0x000000f4dcc17211 */ /* 0x000fe200020f16ff */
[----:B------:R-:W-:Y:S01]  /*28c70*/  IMAD.MOV.U32 R160, RZ, RZ, R138 ;  /* 0x000000ffffa07224 */ /* 0x000fe200078e008a */
[----:B------:R-:W-:Y:S01]  /*28c80*/  LEA R172, P1, R88, R0, 0x2 ;  /* 0x0000000058ac7211 */ /* 0x000fe200078210ff */
[----:B------:R-:W-:Y:S01]  /*28c90*/  IMAD R158, R167, UR5, RZ ;  /* 0x00000005a79e7c24 */ /* 0x000fe2000f8e02ff */
[----:B------:R-:W-:Y:S01]  /*28ca0*/  LEA.HI.X.SX32 R183, R103, R244, 0x2, P0 ;  /* 0x000000f467b77211 */ /* 0x000fe200000f16ff */
[----:B------:R-:W-:Y:S01]  /*28cb0*/  IMAD.MOV.U32 R138, RZ, RZ, R201 ;  /* 0x000000ffff8a7224 */ /* 0x000fe200078e00c9 */
[----:B------:R1:W-:Y:S01]  /*28cc0*/  STL.64 [R1+0x7a30], R208 ;  /* 0x007a30d001007387 */ /* 0x0003e20000100a00 */
[----:B------:R-:W-:-:S02]  /*28cd0*/  LEA R180, P4, R100, R0, 0x2 ;  /* 0x0000000064b47211 */ /* 0x000fc400078810ff */
[----:B------:R-:W-:Y:S01]  /*28ce0*/  LEA R170, P0, R85, R0, 0x2 ;  /* 0x0000000055aa7211 */ /* 0x000fe200078010ff */
[----:B------:R-:W-:Y:S01]  /*28cf0*/  STL.64 [R1+0x7a38], R206 ;  /* 0x007a38ce01007387 */ /* 0x000fe20000100a00 */
[-C--:B------:R-:W-:Y:S01]  /*28d00*/  LEA.HI.X.SX32 R201, R133, R244.reuse, 0x2, P2 ;  /* 0x000000f485c97211 */ /* 0x080fe200010f16ff */
[----:B------:R-:W-:Y:S01]  /*28d10*/  IMAD R132, R173, UR5, RZ ;  /* 0x00000005ad847c24 */ /* 0x000fe2000f8e02ff */
[-C--:B------:R-:W-:Y:S01]  /*28d20*/  LEA.HI.X.SX32 R199, R126, R244.reuse, 0x2, P5 ;  /* 0x000000f47ec77211 */ /* 0x080fe200028f16ff */
[----:B------:R2:W-:Y:S01]  /*28d30*/  STL.64 [R1+0x7a40], R204 ;  /* 0x007a40cc01007387 */ /* 0x0005e20000100a00 */
[-C--:B------:R-:W-:Y:S01]  /*28d40*/  LEA.HI.X.SX32 R179, R97, R244.reuse, 0x2, P3 ;  /* 0x000000f461b37211 */ /* 0x080fe200018f16ff */
[----:B------:R-:W-:Y:S01]  /*28d50*/  IMAD R113, R181, UR5, RZ ;  /* 0x00000005b5717c24 */ /* 0x000fe2000f8e02ff */
[----:B------:R-:W-:Y:S01]  /*28d60*/  LEA.HI.X.SX32 R173, R88, R244, 0x2, P1 ;  /* 0x000000f458ad7211 */ /* 0x000fe200008f16ff */
[----:B-1----:R-:W-:Y:S01]  /*28d70*/  IMAD.MOV.U32 R208, RZ, RZ, R166 ;  /* 0x000000ffffd07224 */ /* 0x002fe200078e00a6 */
[----:B------:R-:W-:Y:S01]  /*28d80*/  LEA R166, P3, R79, R0, 0x2 ;  /* 0x000000004fa67211 */ /* 0x000fe200078610ff */
[----:B------:R-:W-:Y:S01]  /*28d90*/  IMAD R136, R81, UR35, RZ ;  /* 0x0000002351887c24 */ /* 0x000fe2000f8e02ff */
[-C--:B------:R-:W-:Y:S01]  /*28da0*/  LEA.HI.X.SX32 R181, R100, R244.reuse, 0x2, P4 ;  /* 0x000000f464b57211 */ /* 0x080fe200020f16ff */
[----:B------:R-:W-:Y:S01]  /*28db0*/  IMAD.MOV.U32 R209, RZ, RZ, R171 ;  /* 0x000000ffffd17224 */ /* 0x000fe200078e00ab */
[----:B------:R-:W-:Y:S01]  /*28dc0*/  LEA.HI.X.SX32 R171, R85, R244, 0x2, P0 ;  /* 0x000000f455ab7211 */ /* 0x000fe200000f16ff */
[----:B------:R-:W-:-:S02]  /*28dd0*/  IMAD R237, R168, UR5, RZ ;  /* 0x00000005a8ed7c24 */ /* 0x000fc4000f8e02ff */
[----:B--2---:R-:W-:Y:S01]  /*28de0*/  IMAD.MOV.U32 R205, RZ, RZ, R160 ;  /* 0x000000ffffcd7224 */ /* 0x004fe200078e00a0 */
[-C--:B------:R-:W-:Y:S01]  /*28df0*/  LEA R160, P1, R70, R0.reuse, 0x2 ;  /* 0x0000000046a07211 */ /* 0x080fe200078210ff */
[----:B------:R-:W-:Y:S01]  /*28e00*/  IMAD.MOV.U32 R81, RZ, RZ, R158 ;  /* 0x000000ffff517224 */ /* 0x000fe200078e009e */
[----:B------:R1:W-:Y:S01]  /*28e10*/  STL.64 [R1+0x7a48], R202 ;  /* 0x007a48ca01007387 */ /* 0x0003e20000100a00 */
[-C--:B------:R-:W-:Y:S01]  /*28e20*/  LEA R168, P4, R82, R0.reuse, 0x2 ;  /* 0x0000000052a87211 */ /* 0x080fe200078810ff */
[----:B------:R-:W-:Y:S01]  /*28e30*/  IMAD R235, R153, UR5, RZ ;  /* 0x0000000599eb7c24 */ /* 0x000fe2000f8e02ff */
[----:B------:R-:W-:Y:S01]  /*28e40*/  LEA R158, P0, R47, R0, 0x2 ;  /* 0x000000002f9e7211 */ /* 0x000fe200078010ff */
[----:B------:R2:W-:Y:S01]  /*28e50*/  STL.64 [R1+0x7a50], R200 ;  /* 0x007a50c801007387 */ /* 0x0005e20000100a00 */
[----:B------:R-:W-:Y:S01]  /*28e60*/  IMAD.MOV.U32 R153, RZ, RZ, R142 ;  /* 0x000000ffff997224 */ /* 0x000fe200078e008e */
[----:B------:R-:W-:Y:S01]  /*28e70*/  LEA.HI.X.SX32 R167, R79, R244, 0x2, P3 ;  /* 0x000000f44fa77211 */ /* 0x000fe200018f16ff */
[----:B------:R-:W-:Y:S01]  /*28e80*/  IMAD.MOV.U32 R215, RZ, RZ, R161 ;  /* 0x000000ffffd77224 */ /* 0x000fe200078e00a1 */
[----:B------:R3:W-:Y:S01]  /*28e90*/  STL.64 [R1+0x7a58], R198 ;  /* 0x007a58c601007387 */ /* 0x0007e20000100a00 */
[----:B------:R-:W-:Y:S01]  /*28ea0*/  IMAD R142, R92, UR44, RZ ;  /* 0x0000002c5c8e7c24 */ /* 0x000fe2000f8e02ff */
[----:B------:R-:W-:Y:S01]  /*28eb0*/  LEA R154, P3, R45, R0, 0x2 ;  /* 0x000000002d9a7211 */ /* 0x000fe200078610ff */
[----:B------:R-:W-:Y:S01]  /*28ec0*/  IMAD.MOV.U32 R204, RZ, RZ, R159 ;  /* 0x000000ffffcc7224 */ /* 0x000fe200078e009f */
[-C--:B------:R-:W-:Y:S01]  /*28ed0*/  LEA.HI.X.SX32 R161, R70, R244.reuse, 0x2, P1 ;  /* 0x000000f446a17211 */ /* 0x080fe200008f16ff */
[----:B-1----:R-:W-:Y:S01]  /*28ee0*/  IMAD.MOV.U32 R203, RZ, RZ, R156 ;  /* 0x000000ffffcb7224 */ /* 0x002fe200078e009c */
[-C--:B------:R-:W-:Y:S01]  /*28ef0*/  LEA.HI.X.SX32 R169, R82, R244.reuse, 0x2, P4 ;  /* 0x000000f452a97211 */ /* 0x080fe200020f16ff */
[----:B------:R-:W-:Y:S01]  /*28f00*/  IMAD.MOV.U32 R126, RZ, RZ, R146 ;  /* 0x000000ffff7e7224 */ /* 0x000fe200078e0092 */
[----:B------:R-:W-:Y:S01]  /*28f10*/  LEA.HI.X.SX32 R159, R47, R244, 0x2, P0 ;  /* 0x000000f42f9f7211 */ /* 0x000fe200000f16ff */
[----:B--2---:R-:W-:Y:S01]  /*28f20*/  IMAD.MOV.U32 R201, RZ, RZ, R155 ;  /* 0x000000ffffc97224 */ /* 0x004fe200078e009b */
[-C--:B------:R-:W-:Y:S01]  /*28f30*/  LEA R156, P4, R46, R0.reuse, 0x2 ;  /* 0x000000002e9c7211 */ /* 0x080fe200078810ff */
[----:B---3--:R-:W-:Y:S01]  /*28f40*/  IMAD.MOV.U32 R198, RZ, RZ, R148 ;  /* 0x000000ffffc67224 */ /* 0x008fe200078e0094 */
[----:B------:R-:W-:-:S02]  /*28f50*/  LEA R148, P1, R42, R0, 0x2 ;  /* 0x000000002a947211 */ /* 0x000fc400078210ff */
[----:B------:R-:W-:Y:S01]  /*28f60*/  LEA R146, P0, R41, R0, 0x2 ;  /* 0x0000000029927211 */ /* 0x000fe200078010ff */
[----:B------:R-:W-:Y:S01]  /*28f70*/  IMAD R143, R143, UR5, RZ ;  /* 0x000000058f8f7c24 */ /* 0x000fe2000f8e02ff */
[----:B------:R1:W-:Y:S01]  /*28f80*/  STL.64 [R1+0x7a60], R196 ;  /* 0x007a60c401007387 */ /* 0x0003e20000100a00 */
[----:B------:R-:W-:Y:S01]  /*28f90*/  IMAD.MOV.U32 R214, RZ, RZ, R149 ;  /* 0x000000ffffd67224 */ /* 0x000fe200078e0095 */
[----:B------:R-:W-:Y:S01]  /*28fa0*/  LEA.HI.X.SX32 R155, R45, R244, 0x2, P3 ;  /* 0x000000f42d9b7211 */ /* 0x000fe200018f16ff */
[----:B------:R-:W-:Y:S01]  /*28fb0*/  IMAD.MOV.U32 R212, RZ, RZ, R142 ;  /* 0x000000ffffd47224 */ /* 0x000fe200078e008e */
[----:B------:R-:W-:Y:S01]  /*28fc0*/  LEA R142, P3, R39, R0, 0x2 ;  /* 0x00000000278e7211 */ /* 0x000fe200078610ff */
[----:B------:R-:W-:Y:S01]  /*28fd0*/  IMAD.MOV.U32 R217, RZ, RZ, R157 ;  /* 0x000000ffffd97224 */ /* 0x000fe200078e009d */
[-C--:B------:R-:W-:Y:S01]  /*28fe0*/  LEA.HI.X.SX32 R149, R42, R244.reuse, 0x2, P1 ;  /* 0x000000f42a957211 */ /* 0x080fe200008f16ff */
[----:B------:R-:W-:Y:S01]  /*28ff0*/  IMAD R30, R30, UR5, RZ ;  /* 0x000000051e1e7c24 */ /* 0x000fe2000f8e02ff */
[----:B------:R2:W-:Y:S01]  /*29000*/  STL.64 [R1+0x7a68], R194 ;  /* 0x007a68c201007387 */ /* 0x0005e20000100a00 */
[----:B------:R-:W-:Y:S01]  /*29010*/  IMAD.MOV.U32 R199, RZ, RZ, R144 ;  /* 0x000000ffffc77224 */ /* 0x000fe200078e0090 */
[----:B------:R-:W-:Y:S01]  /*29020*/  LEA.HI.X.SX32 R157, R46, R244, 0x2, P4 ;  /* 0x000000f42e9d7211 */ /* 0x000fe200020f16ff */
[----:B-1----:R-:W-:Y:S01]  /*29030*/  IMAD.MOV.U32 R196, RZ, RZ, R164 ;  /* 0x000000ffffc47224 */ /* 0x002fe200078e00a4 */
[----:B------:R-:W-:-:S02]  /*29040*/  LEA R42, P1, R37, R0, 0x2 ;  /* 0x00000000252a7211 */ /* 0x000fc400078210ff */
[----:B------:R-:W-:Y:S01]  /*29050*/  LEA.HI.X.SX32 R147, R41, R244, 0x2, P0 ;  /* 0x000000f429937211 */ /* 0x000fe200000f16ff */
[----:B------:R-:W-:Y:S01]  /*29060*/  IMAD.MOV.U32 R211, RZ, RZ, R143 ;  /* 0x000000ffffd37224 */ /* 0x000fe200078e008f */
[-C--:B------:R-:W-:Y:S01]  /*29070*/  LEA R144, P4, R40, R0.reuse, 0x2 ;  /* 0x0000000028907211 */ /* 0x080fe200078810ff */
[----:B------:R-:W3:Y:S01]  /*29080*/  LDL.LU R220, [R1+0x448] ;  /* 0x0004480001dc7983 */ /* 0x000ee20000300800 */
[----:B------:R-:W-:Y:S01]  /*29090*/  IMAD.MOV.U32 R41, RZ, RZ, R195 ;  /* 0x000000ffff297224 */ /* 0x000fe200078e00c3 */
[----:B--2---:R-:W-:Y:S01]  /*290a0*/  LEA R194, P0, R36, R0, 0x2 ;  /* 0x0000000024c27211 */ /* 0x004fe200078010ff */
[----:B------:R-:W-:Y:S01]  /*290b0*/  IMAD.MOV.U32 R195, RZ, RZ, R196 ;  /* 0x000000ffffc37224 */ /* 0x000fe200078e00c4 */
[----:B------:R-:W-:Y:S01]  /*290c0*/  STL.64 [R1+0x7a70], R192 ;  /* 0x007a70c001007387 */ /* 0x000fe20000100a00 */
[-C--:B------:R-:W-:Y:S01]  /*290d0*/  LEA.HI.X.SX32 R143, R39, R244.reuse, 0x2, P3 ;  /* 0x000000f4278f7211 */ /* 0x080fe200018f16ff */
[----:B------:R-:W-:Y:S01]  /*290e0*/  IMAD.MOV.U32 R119, RZ, RZ, R145 ;  /* 0x000000ffff777224 */ /* 0x000fe200078e0091 */
[-C--:B------:R-:W-:Y:S01]  /*290f0*/  LEA.HI.X.SX32 R145, R40, R244.reuse, 0x2, P4 ;  /* 0x000000f428917211 */ /* 0x080fe200020f16ff */
[----:B------:R-:W-:Y:S01]  /*29100*/  STL.64 [R1+0x7a78], R190 ;  /* 0x007a78be01007387 */ /* 0x000fe20000100a00 */
[----:B------:R-:W-:Y:S01]  /*29110*/  IMAD.MOV.U32 R39, RZ, RZ, R43 ;  /* 0x000000ffff277224 */ /* 0x000fe200078e002b */
[----:B------:R-:W-:Y:S01]  /*29120*/  LEA.HI.X.SX32 R39, R37, R244, 0x2, P1 ;  /* 0x000000f425277211 */ /* 0x000fe200008f16ff */
[----:B------:R-:W-:Y:S01]  /*29130*/  IMAD.MOV.U32 R196, RZ, RZ, R30 ;  /* 0x000000ffffc47224 */ /* 0x000fe200078e001e */
[----:B------:R-:W-:Y:S01]  /*29140*/  STL [R1+0xc80], R42 ;  /* 0x000c802a01007387 */ /* 0x000fe20000100800 */
[----:B------:R-:W-:-:S02]  /*29150*/  IMAD.MOV.U32 R216, RZ, RZ, R138 ;  /* 0x000000ffffd87224 */ /* 0x000fc400078e008a */
[----:B------:R-:W-:Y:S01]  /*29160*/  IMAD.MOV.U32 R40, RZ, RZ, R194 ;  /* 0x000000ffff287224 */ /* 0x000fe200078e00c2 */
[----:B------:R1:W-:Y:S04]  /*29170*/  STL [R1+0xc78], R194 ;  /* 0x000c78c201007387 */ /* 0x0003e80000100800 */
[----:B------:R-:W2:Y:S01]  /*29180*/  LDL.LU R30, [R1+0x7b44] ;  /* 0x007b4400011e7983 */ /* 0x000ea20000300800 */
[----:B-1----:R-:W-:Y:S02]  /*29190*/  IMAD.MOV.U32 R194, RZ, RZ, R195 ;  /* 0x000000ffffc27224 */ /* 0x002fe400078e00c3 */
[----:B------:R-:W-:Y:S01]  /*291a0*/  IMAD.MOV.U32 R195, RZ, RZ, R196 ;  /* 0x000000ffffc37224 */ /* 0x000fe200078e00c4 */
[----:B------:R1:W-:Y:S01]  /*291b0*/  STL [R1+0xc84], R39 ;  /* 0x000c842701007387 */ /* 0x0003e20000100800 */
[----:B------:R-:W-:-:S02]  /*291c0*/  IMAD.MOV.U32 R196, RZ, RZ, R216 ;  /* 0x000000ffffc47224 */ /* 0x000fc400078e00d8 */
[----:B------:R-:W-:Y:S02]  /*291d0*/  IMAD.MOV.U32 R216, RZ, RZ, R29 ;  /* 0x000000ffffd87224 */ /* 0x000fe400078e001d */
[----:B------:R-:W4:Y:S01]  /*291e0*/  LDL.LU R29, [R1+0x7b40] ;  /* 0x007b4000011d7983 */ /* 0x000f220000300800 */
[----:B------:R-:W-:Y:S02]  /*291f0*/  IMAD R236, R236, UR5, RZ ;  /* 0x00000005ecec7c24 */ /* 0x000fe4000f8e02ff */
[----:B------:R-:W-:Y:S02]  /*29200*/  IMAD R245, R245, UR5, RZ ;  /* 0x00000005f5f57c24 */ /* 0x000fe4000f8e02ff */
[----:B------:R-:W-:Y:S01]  /*29210*/  IMAD R92, R188, UR59, RZ ;  /* 0x0000003bbc5c7c24 */ /* 0x000fe2000f8e02ff */
[----:B------:R-:W-:Y:S01]  /*29220*/  LEA R188, P2, R236, R0, 0x2 ;  /* 0x00000000ecbc7211 */ /* 0x000fe200078410ff */
[----:B------:R-:W-:Y:S02]  /*29230*/  IMAD R94, R94, UR5, RZ ;  /* 0x000000055e5e7c24 */ /* 0x000fe4000f8e02ff */
[----:B------:R-:W-:-:S02]  /*29240*/  IMAD R66, R106, UR53, RZ ;  /* 0x000000356a427c24 */ /* 0x000fc4000f8e02ff */
[----:B------:R-:W-:Y:S01]  /*29250*/  IMAD R106, R186, UR57, RZ ;  /* 0x00000039ba6a7c24 */ /* 0x000fe2000f8e02ff */
[----:B------:R-:W-:Y:S01]  /*29260*/  LEA R186, P5, R245, R0, 0x2 ;  /* 0x00000000f5ba7211 */ /* 0x000fe200078a10ff */
[----:B------:R-:W-:Y:S01]  /*29270*/  IMAD R91, R91, UR5, RZ ;  /* 0x000000055b5b7c24 */ /* 0x000fe2000f8e02ff */
[----:B------:R-:W-:Y:S01]  /*29280*/  LEA.HI.X.SX32 R189, R236, R244, 0x2, P2 ;  /* 0x000000f4ecbd7211 */ /* 0x000fe200010f16ff */
[----:B------:R-:W-:Y:S01]  /*29290*/  IMAD R112, R187, UR58, RZ ;  /* 0x0000003abb707c24 */ /* 0x000fe2000f8e02ff */
[----:B------:R-:W-:Y:S01]  /*292a0*/  LEA R176, P2, R94, R0, 0x2 ;  /* 0x000000005eb07211 */ /* 0x000fe200078410ff */
[----:B------:R-:W-:Y:S01]  /*292b0*/  IMAD R135, R174, UR5, RZ ;  /* 0x00000005ae877c24 */ /* 0x000fe2000f8e02ff */
[----:B------:R-:W-:Y:S02]  /*292c0*/  LEA.HI.X.SX32 R187, R245, R244, 0x2, P5 ;  /* 0x000000f4f5bb7211 */ /* 0x000fe400028f16ff */
[----:B------:R-:W-:Y:S02]  /*292d0*/  LEA R174, P5, R91, R0, 0x2 ;  /* 0x000000005bae7211 */ /* 0x000fe400078a10ff */
[----:B------:R-:W-:Y:S01]  /*292e0*/  LEA.HI.X.SX32 R177, R94, R244, 0x2, P2 ;  /* 0x000000f45eb17211 */ /* 0x000fe200010f16ff */
[----:B------:R-:W-:Y:S01]  /*292f0*/  IMAD.MOV.U32 R210, RZ, RZ, R162 ;  /* 0x000000ffffd27224 */ /* 0x000fe200078e00a2 */
[----:B------:R-:W-:-:S02]  /*29300*/  LEA R164, P2, R74, R0, 0x2 ;  /* 0x000000004aa47211 */ /* 0x000fc400078410ff */
[----:B------:R-:W-:Y:S01]  /*29310*/  LEA.HI.X.SX32 R175, R91, R244, 0x2, P5 ;  /* 0x000000f45baf7211 */ /* 0x000fe200028f16ff */
[----:B------:R-:W-:Y:S01]  /*29320*/  IMAD.MOV.U32 R207, RZ, RZ, R165 ;  /* 0x000000ffffcf7224 */ /* 0x000fe200078e00a5 */
[C---:B------:R-:W-:Y:S01]  /*29330*/  LEA R162, P5, R73.reuse, R0, 0x2 ;  /* 0x0000000049a27211 */ /* 0x040fe200078a10ff */
[----:B------:R-:W-:Y:S01]  /*29340*/  IMAD.MOV.U32 R200, RZ, RZ, R152 ;  /* 0x000000ffffc87224 */ /* 0x000fe200078e0098 */
[----:B------:R-:W-:Y:S01]  /*29350*/  LEA.HI.X.SX32 R165, R74, R244, 0x2, P2 ;  /* 0x000000f44aa57211 */ /* 0x000fe200010f16ff */
[----:B------:R-:W-:Y:S01]  /*29360*/  IMAD.MOV.U32 R206, RZ, RZ, R163 ;  /* 0x000000ffffce7224 */ /* 0x000fe200078e00a3 */
[C---:B------:R-:W-:Y:S01]  /*29370*/  LEA R152, P2, R44.reuse, R0, 0x2 ;  /* 0x000000002c987211 */ /* 0x040fe200078410ff */
[----:B------:R-:W-:Y:S01]  /*29380*/  IMAD.MOV.U32 R213, RZ, RZ, R150 ;  /* 0x000000ffffd57224 */ /* 0x000fe200078e0096 */
[----:B------:R-:W-:Y:S01]  /*29390*/  LEA.HI.X.SX32 R163, R73, R244, 0x2, P5 ;  /* 0x000000f449a37211 */ /* 0x000fe200028f16ff */
[----:B------:R-:W-:Y:S01]  /*293a0*/  IMAD.MOV.U32 R202, RZ, RZ, R153 ;  /* 0x000000ffffca7224 */ /* 0x000fe200078e0099 */
[----:B------:R-:W-:Y:S01]  /*293b0*/  LEA R150, P5, R43, R0, 0x2 ;  /* 0x000000002b967211 */ /* 0x000fe200078a10ff */
[----:B------:R-:W-:Y:S01]  /*293c0*/  IMAD.MOV.U32 R133, RZ, RZ, R151 ;  /* 0x000000ffff857224 */ /* 0x000fe200078e0097 */
[----:B------:R-:W-:-:S02]  /*293d0*/  LEA.HI.X.SX32 R153, R44, R244, 0x2, P2 ;  /* 0x000000f42c997211 */ /* 0x000fc400010f16ff */
[----:B------:R-:W-:Y:S02]  /*293e0*/  LEA R140, P2, R38, R0, 0x2 ;  /* 0x00000000268c7211 */ /* 0x000fe400078410ff */
[----:B------:R-:W-:Y:S01]  /*293f0*/  LEA.HI.X.SX32 R151, R43, R244, 0x2, P5 ;  /* 0x000000f42b977211 */ /* 0x000fe200028f16ff */
[----:B------:R-:W-:Y:S01]  /*29400*/  IMAD.MOV.U32 R197, RZ, RZ, R141 ;  /* 0x000000ffffc57224 */ /* 0x000fe200078e008d */
[-C--:B------:R-:W-:Y:S01]  /*29410*/  LEA R44, P4, R35, R0.reuse, 0x2 ;  /* 0x00000000232c7211 */ /* 0x080fe200078810ff */
[----:B------:R-:W-:Y:S01]  /*29420*/  IMAD.MOV.U32 R108, RZ, RZ, R139 ;  /* 0x000000ffff6c7224 */ /* 0x000fe200078e008b */
[----:B------:R-:W-:Y:S01]  /*29430*/  LEA R190, P3, R34, R0, 0x2 ;  /* 0x0000000022be7211 */ /* 0x000fe200078610ff */
[----:B-1----:R-:W-:Y:S01]  /*29440*/  IMAD.MOV.U32 R39, RZ, RZ, R41 ;  /* 0x000000ffff277224 */ /* 0x002fe200078e0029 */
[----:B------:R-:W-:Y:S01]  /*29450*/  LEA.HI.X.SX32 R141, R38, R244, 0x2, P2 ;  /* 0x000000f4268d7211 */ /* 0x000fe200010f16ff */
[----:B------:R-:W-:Y:S01]  /*29460*/  IMAD.MOV.U32 R38, RZ, RZ, R42 ;  /* 0x000000ffff267224 */ /* 0x000fe200078e002a */
[-C--:B------:R-:W-:Y:S01]  /*29470*/  LEA R46, P2, R33, R0.reuse, 0x2 ;  /* 0x00000000212e7211 */ /* 0x080fe200078410ff */
[----:B------:R-:W-:Y:S01]  /*29480*/  IMAD.MOV.U32 R38, RZ, RZ, R40 ;  /* 0x000000ffff267224 */ /* 0x000fe200078e0028 */
[----:B------:R-:W-:-:S02]  /*29490*/  LEA R192, P6, R32, R0, 0x2 ;  /* 0x0000000020c07211 */ /* 0x000fc400078c10ff */
[-C--:B------:R-:W-:Y:S02]  /*294a0*/  LEA.HI.X.SX32 R39, R36, R244.reuse, 0x2, P0 ;  /* 0x000000f424277211 */ /* 0x080fe400000f16ff */
[-C--:B------:R-:W-:Y:S02]  /*294b0*/  LEA.HI.X.SX32 R45, R35, R244.reuse, 0x2, P4 ;  /* 0x000000f4232d7211 */ /* 0x080fe400020f16ff */
[-C--:B------:R-:W-:Y:S02]  /*294c0*/  LEA.HI.X.SX32 R191, R34, R244.reuse, 0x2, P3 ;  /* 0x000000f422bf7211 */ /* 0x080fe400018f16ff */
[----:B------:R-:W-:Y:S01]  /*294d0*/  LEA.HI.X.SX32 R47, R33, R244, 0x2, P2 ;  /* 0x000000f4212f7211 */ /* 0x000fe200010f16ff */
[----:B------:R-:W-:Y:S01]  /*294e0*/  STL [R1+0xc7c], R39 ;  /* 0x000c7c2701007387 */ /* 0x000fe20000100800 */
[----:B------:R-:W-:Y:S02]  /*294f0*/  LEA R36, P4, R28, R0, 0x2 ;  /* 0x000000001c247211 */ /* 0x000fe400078810ff */
[-C--:B------:R-:W-:Y:S01]  /*29500*/  LEA.HI.X.SX32 R193, R32, R244.reuse, 0x2, P6 ;  /* 0x000000f420c17211 */ /* 0x080fe200030f16ff */
[----:B------:R1:W-:Y:S01]  /*29510*/  STL.64 [R1+0xc70], R44 ;  /* 0x000c702c01007387 */ /* 0x0003e20000100a00 */
[----:B------:R-:W-:-:S03]  /*29520*/  LEA.HI.X.SX32 R37, R28, R244, 0x2, P4 ;  /* 0x000000f41c257211 */ /* 0x000fc600020f16ff */
[----:B------:R1:W-:Y:S04]  /*29530*/  STL.64 [R1+0xc68], R190 ;  /* 0x000c68be01007387 */ /* 0x0003e80000100a00 */
[----:B------:R1:W-:Y:S04]  /*29540*/  STL.64 [R1+0xc60], R46 ;  /* 0x000c602e01007387 */ /* 0x0003e80000100a00 */
[----:B------:R-:W-:Y:S01]  /*29550*/  STL.64 [R1+0xc58], R192 ;  /* 0x000c58c001007387 */ /* 0x000fe20000100a00 */
[-C--:B-1----:R-:W-:Y:S02]  /*29560*/  LEA R44, P6, R25, R0.reuse, 0x2 ;  /* 0x00000000192c7211 */ /* 0x082fe400078c10ff */
[----:B------:R-:W-:-:S02]  /*29570*/  LEA R190, P3, R27, R0, 0x2 ;  /* 0x000000001bbe7211 */ /* 0x000fc400078610ff */
[C---:B------:R-:W-:Y:S02]  /*29580*/  LEA R46, P2, R26.reuse, R0, 0x2 ;  /* 0x000000001a2e7211 */ /* 0x040fe400078410ff */
[-C--:B------:R-:W-:Y:S02]  /*29590*/  LEA.HI.X.SX32 R191, R27, R244.reuse, 0x2, P3 ;  /* 0x000000f41bbf7211 */ /* 0x080fe400018f16ff */
[-C--:B------:R-:W-:Y:S02]  /*295a0*/  LEA.HI.X.SX32 R47, R26, R244.reuse, 0x2, P2 ;  /* 0x000000f41a2f7211 */ /* 0x080fe400010f16ff */
[----:B------:R-:W-:Y:S02]  /*295b0*/  LEA.HI.X.SX32 R45, R25, R244, 0x2, P6 ;  /* 0x000000f4192d7211 */ /* 0x000fe400030f16ff */
[-C--:B------:R-:W-:Y:S02]  /*295c0*/  LEA R34, P3, R20, R0.reuse, 0x2 ;  /* 0x0000000014227211 */ /* 0x080fe400078610ff */
[----:B------:R-:W-:-:S02]  /*295d0*/  LEA R32, P2, R19, R0, 0x2 ;  /* 0x0000000013207211 */ /* 0x000fc400078410ff */
[-C--:B------:R-:W-:Y:S02]  /*295e0*/  LEA.HI.X.SX32 R35, R20, R244.reuse, 0x2, P3 ;  /* 0x000000f414237211 */ /* 0x080fe400018f16ff */
[----:B------:R-:W-:Y:S01]  /*295f0*/  LEA.HI.X.SX32 R33, R19, R244, 0x2, P2 ;  /* 0x000000f413217211 */ /* 0x000fe200010f16ff */
[----:B------:R-:W-:Y:S02]  /*29600*/  IMAD R227, R227, UR5, RZ ;  /* 0x00000005e3e37c24 */ /* 0x000fe4000f8e02ff */
[----:B------:R-:W-:Y:S02]  /*29610*/  IMAD R231, R231, UR5, RZ ;  /* 0x00000005e7e77c24 */ /* 0x000fe4000f8e02ff */
[----:B------:R-:W-:Y:S02]  /*29620*/  IMAD R233, R233, UR5, RZ ;  /* 0x00000005e9e97c24 */ /* 0x000fe4000f8e02ff */
[----:B------:R-:W-:Y:S02]  /*29630*/  IMAD R238, R238, UR5, RZ ;  /* 0x00000005eeee7c24 */ /* 0x000fe4000f8e02ff */
[----:B------:R-:W-:-:S02]  /*29640*/  IMAD R240, R240, UR5, RZ ;  /* 0x00000005f0f07c24 */ /* 0x000fc4000f8e02ff */
[----:B------:R-:W-:Y:S02]  /*29650*/  IMAD R242, R242, UR5, RZ ;  /* 0x00000005f2f27c24 */ /* 0x000fe4000f8e02ff */
[----:B------:R-:W-:Y:S02]  /*29660*/  IMAD R246, R246, UR5, RZ ;  /* 0x00000005f6f67c24 */ /* 0x000fe4000f8e02ff */
[----:B------:R-:W-:Y:S01]  /*29670*/  IMAD R250, R250, UR5, RZ ;  /* 0x00000005fafa7c24 */ /* 0x000fe2000f8e02ff */
[----:B---3--:R-:W-:-:S04]  /*29680*/  LEA R138, P5, R220, R0, 0x2 ;  /* 0x00000000dc8a7211 */ /* 0x008fc800078a10ff */
[----:B------:R-:W-:Y:S02]  /*29690*/  LEA.HI.X.SX32 R139, R220, R244, 0x2, P5 ;  /* 0x000000f4dc8b7211 */ /* 0x000fe400028f16ff */
[----:B------:R-:W-:-:S04]  /*296a0*/  LEA R42, P5, R31, R0, 0x2 ;  /* 0x000000001f2a7211 */ /* 0x000fc800078a10ff */
[----:B------:R-:W-:Y:S02]  /*296b0*/  LEA.HI.X.SX32 R43, R31, R244, 0x2, P5 ;  /* 0x000000f41f2b7211 */ /* 0x000fe400028f16ff */
[----:B--2---:R-:W-:-:S04]  /*296c0*/  LEA R40, P1, R30, R0, 0x2 ;  /* 0x000000001e287211 */ /* 0x004fc800078210ff */
[----:B------:R-:W-:Y:S01]  /*296d0*/  LEA.HI.X.SX32 R41, R30, R244, 0x2, P1 ;  /* 0x000000f41e297211 */ /* 0x000fe200008f16ff */
[----:B------:R1:W-:Y:S01]  /*296e0*/  STL.64 [R1+0xc50], R42 ;  /* 0x000c502a01007387 */ /* 0x0003e20000100a00 */
[----:B----4-:R-:W-:-:S04]  /*296f0*/  LEA R38, P0, R29, R0, 0x2 ;  /* 0x000000001d267211 */ /* 0x010fc800078010ff */
[----:B------:R-:W-:Y:S01]  /*29700*/  LEA.HI.X.SX32 R39, R29, R244, 0x2, P0 ;  /* 0x000000f41d277211 */ /* 0x000fe200000f16ff */
[----:B------:R2:W-:Y:S01]  /*29710*/  STL.64 [R1+0xc48], R40 ;  /* 0x000c482801007387 */ /* 0x0005e20000100a00 */
[----:B-1----:R-:W-:-:S03]  /*29720*/  LEA R42, P5, R24, R0, 0x2 ;  /* 0x00000000182a7211 */ /* 0x002fc600078a10ff */
[----:B------:R1:W-:Y:S01]  /*29730*/  STL.64 [R1+0xc40], R38 ;  /* 0x000c402601007387 */ /* 0x0003e20000100a00 */
[----:B------:R-:W-:-:S03]  /*29740*/  LEA.HI.X.SX32 R43, R24, R244, 0x2, P5 ;  /* 0x000000f4182b7211 */ /* 0x000fc600028f16ff */
[----:B------:R3:W-:Y:S01]  /*29750*/  STL.64 [R1+0xc38], R36 ;  /* 0x000c382401007387 */ /* 0x0007e20000100a00 */
[CC--:B--2---:R-:W-:Y:S02]  /*29760*/  LEA R40, P1, R23.reuse, R0.reuse, 0x2 ;  /* 0x0000000017287211 */ /* 0x0c4fe400078210ff */
[----:B-1----:R-:W-:Y:S01]  /*29770*/  LEA R38, P0, R22, R0, 0x2 ;  /* 0x0000000016267211 */ /* 0x002fe200078010ff */
[----:B------:R-:W-:Y:S01]  /*29780*/  STL.64 [R1+0xc30], R190 ;  /* 0x000c30be01007387 */ /* 0x000fe20000100a00 */
[----:B------:R-:W-:Y:S02]  /*29790*/  LEA.HI.X.SX32 R41, R23, R244, 0x2, P1 ;  /* 0x000000f417297211 */ /* 0x000fe400008f16ff */
[-C--:B---3--:R-:W-:Y:S01]  /*297a0*/  LEA R36, P4, R21, R0.reuse, 0x2 ;  /* 0x0000000015247211 */ /* 0x088fe200078810ff */
[----:B------:R-:W-:Y:S01]  /*297b0*/  STL.64 [R1+0xc28], R46 ;  /* 0x000c282e01007387 */ /* 0x000fe20000100a00 */
[----:B------:R-:W-:Y:S02]  /*297c0*/  LEA R30, P6, R18, R0, 0x2 ;  /* 0x00000000121e7211 */ /* 0x000fe400078c10ff */
[----:B------:R-:W-:Y:S01]  /*297d0*/  LEA.HI.X.SX32 R39, R22, R244, 0x2, P0 ;  /* 0x000000f416277211 */ /* 0x000fe200000f16ff */
[----:B------:R-:W-:Y:S01]  /*297e0*/  STL.64 [R1+0xc20], R44 ;  /* 0x000c202c01007387 */ /* 0x000fe20000100a00 */
[----:B------:R-:W-:-:S02]  /*297f0*/  LEA R28, P5, R17, R0, 0x2 ;  /* 0x00000000111c7211 */ /* 0x000fc400078a10ff */
[----:B------:R-:W-:Y:S01]  /*29800*/  LEA.HI.X.SX32 R37, R21, R244, 0x2, P4 ;  /* 0x000000f415257211 */ /* 0x000fe200020f16ff */
[----:B------:R-:W-:Y:S01]  /*29810*/  STL.64 [R1+0xc18], R42 ;  /* 0x000c182a01007387 */ /* 0x000fe20000100a00 */
[-C--:B------:R-:W-:Y:S02]  /*29820*/  LEA R26, P1, R16, R0.reuse, 0x2 ;  /* 0x00000000101a7211 */ /* 0x080fe400078210ff */
[-C--:B------:R-:W-:Y:S01]  /*29830*/  LEA R24, P0, R15, R0.reuse, 0x2 ;  /* 0x000000000f187211 */ /* 0x080fe200078010ff */
[----:B------:R-:W-:Y:S01]  /*29840*/  STL.64 [R1+0xc10], R40 ;  /* 0x000c102801007387 */ /* 0x000fe20000100a00 */
[----:B------:R-:W-:Y:S02]  /*29850*/  LEA R22, P4, R14, R0, 0x2 ;  /* 0x000000000e167211 */ /* 0x000fe400078810ff */
[-C--:B------:R-:W-:Y:S01]  /*29860*/  LEA.HI.X.SX32 R31, R18, R244.reuse, 0x2, P6 ;  /* 0x000000f4121f7211 */ /* 0x080fe200030f16ff */
[----:B------:R-:W-:Y:S01]  /*29870*/  STL.64 [R1+0xc08], R38 ;  /* 0x000c082601007387 */ /* 0x000fe20000100a00 */
[----:B------:R-:W-:-:S02]  /*29880*/  LEA.HI.X.SX32 R29, R17, R244, 0x2, P5 ;  /* 0x000000f4111d7211 */ /* 0x000fc400028f16ff */
[-C--:B------:R-:W-:Y:S01]  /*29890*/  LEA.HI.X.SX32 R27, R16, R244.reuse, 0x2, P1 ;  /* 0x000000f4101b7211 */ /* 0x080fe200008f16ff */
[----:B------:R-:W-:Y:S01]  /*298a0*/  STL.64 [R1+0xc00], R36 ;  /* 0x000c002401007387 */ /* 0x000fe20000100a00 */
[-C--:B------:R-:W-:Y:S02]  /*298b0*/  LEA.HI.X.SX32 R25, R15, R244.reuse, 0x2, P0 ;  /* 0x000000f40f197211 */ /* 0x080fe400000f16ff */
[----:B------:R-:W-:Y:S01]  /*298c0*/  LEA.HI.X.SX32 R23, R14, R244, 0x2, P4 ;  /* 0x000000f40e177211 */ /* 0x000fe200020f16ff */
[----:B------:R1:W-:Y:S04]  /*298d0*/  STL.64 [R1+0xbf8], R34 ;  /* 0x000bf82201007387 */ /* 0x0003e80000100a00 */
[----:B------:R2:W-:Y:S04]  /*298e0*/  STL.64 [R1+0xbf0], R32 ;  /* 0x000bf02001007387 */ /* 0x0005e80000100a00 */
[----:B------:R3:W-:Y:S01]  /*298f0*/  STL.64 [R1+0xbe8], R30 ;  /* 0x000be81e01007387 */ /* 0x0007e20000100a00 */
[----:B-1----:R-:W-:-:S03]  /*29900*/  LEA R34, P3, R13, R0, 0x2 ;  /* 0x000000000d227211 */ /* 0x002fc600078610ff */
[----:B------:R1:W-:Y:S01]  /*29910*/  STL.64 [R1+0xbe0], R28 ;  /* 0x000be01c01007387 */ /* 0x0003e20000100a00 */
[----:B--2---:R-:W-:-:S03]  /*29920*/  LEA R32, P2, R12, R0, 0x2 ;  /* 0x000000000c207211 */ /* 0x004fc600078410ff */
[----:B------:R2:W-:Y:S01]  /*29930*/  STL.64 [R1+0xbd8], R26 ;  /* 0x000bd81a01007387 */ /* 0x0005e20000100a00 */
[----:B------:R-:W-:Y:S02]  /*29940*/  LEA.HI.X.SX32 R35, R13, R244, 0x2, P3 ;  /* 0x000000f40d237211 */ /* 0x000fe400018f16ff */
[C---:B---3--:R-:W-:Y:S01]  /*29950*/  LEA R30, P6, R11.reuse, R0, 0x2 ;  /* 0x000000000b1e7211 */ /* 0x048fe200078c10ff */
[----:B------:R3:W-:Y:S01]  /*29960*/  STL.64 [R1+0xbd0], R24 ;  /* 0x000bd01801007387 */ /* 0x0007e20000100a00 */
[----:B------:R-:W-:Y:S02]  /*29970*/  LEA.HI.X.SX32 R33, R12, R244, 0x2, P2 ;  /* 0x000000f40c217211 */ /* 0x000fe400010f16ff */
[----:B-1----:R-:W-:Y:S01]  /*29980*/  LEA R28, P5, R10, R0, 0x2 ;  /* 0x000000000a1c7211 */ /* 0x002fe200078a10ff */
[----:B------:R1:W-:Y:S01]  /*29990*/  STL.64 [R1+0xbc8], R22 ;  /* 0x000bc81601007387 */ /* 0x0003e20000100a00 */
[----:B------:R-:W-:Y:S02]  /*299a0*/  LEA.HI.X.SX32 R31, R11, R244, 0x2, P6 ;  /* 0x000000f40b1f7211 */ /* 0x000fe400030f16ff */
[----:B--2---:R-:W-:-:S02]  /*299b0*/  LEA R26, P1, R9, R0, 0x2 ;  /* 0x00000000091a7211 */ /* 0x004fc400078210ff */
[-C--:B------:R-:W-:Y:S02]  /*299c0*/  LEA R20, P3, R6, R0.reuse, 0x2 ;  /* 0x0000000006147211 */ /* 0x080fe400078610ff */
[----:B---3--:R-:W-:Y:S02]  /*299d0*/  LEA R24, P0, R8, R0, 0x2 ;  /* 0x0000000008187211 */ /* 0x008fe400078010ff */
[----:B------:R-:W-:Y:S02]  /*299e0*/  LEA.HI.X.SX32 R29, R10, R244, 0x2, P5 ;  /* 0x000000f40a1d7211 */ /* 0x000fe400028f16ff */
[-C--:B-1----:R-:W-:Y:S01]  /*299f0*/  LEA R22, P4, R7, R0.reuse, 0x2 ;  /* 0x0000000007167211 */ /* 0x082fe200078810ff */
[----:B------:R-:W-:Y:S01]  /*29a00*/  STL.64 [R1+0xbc0], R34 ;  /* 0x000bc02201007387 */ /* 0x000fe20000100a00 */
[----:B------:R-:W-:Y:S02]  /*29a10*/  LEA R18, P2, R5, R0, 0x2 ;  /* 0x0000000005127211 */ /* 0x000fe400078410ff */
[-C--:B------:R-:W-:Y:S01]  /*29a20*/  LEA.HI.X.SX32 R27, R9, R244.reuse, 0x2, P1 ;  /* 0x000000f4091b7211 */ /* 0x080fe200008f16ff */
[----:B------:R-:W-:Y:S01]  /*29a30*/  STL.64 [R1+0xbb8], R32 ;  /* 0x000bb82001007387 */ /* 0x000fe20000100a00 */
[----:B------:R-:W-:-:S02]  /*29a40*/  LEA.HI.X.SX32 R25, R8, R244, 0x2, P0 ;  /* 0x000000f408197211 */ /* 0x000fc400000f16ff */
[----:B------:R-:W-:Y:S01]  /*29a50*/  LEA R16, P6, R4, R0, 0x2 ;  /* 0x0000000004107211 */ /* 0x000fe200078c10ff */
[----:B------:R-:W-:Y:S01]  /*29a60*/  STL.64 [R1+0xbb0], R30 ;  /* 0x000bb01e01007387 */ /* 0x000fe20000100a00 */
[-C--:B------:R-:W-:Y:S02]  /*29a70*/  LEA.HI.X.SX32 R23, R7, R244.reuse, 0x2, P4 ;  /* 0x000000f407177211 */ /* 0x080fe400020f16ff */
[----:B------:R-:W-:Y:S01]  /*29a80*/  LEA.HI.X.SX32 R21, R6, R244, 0x2, P3 ;  /* 0x000000f406157211 */ /* 0x000fe200018f16ff */
[----:B------:R-:W-:Y:S01]  /*29a90*/  STL.64 [R1+0xba8], R28 ;  /* 0x000ba81c01007387 */ /* 0x000fe20000100a00 */
[----:B------:R-:W-:Y:S02]  /*29aa0*/  LEA R14, P5, R3, R0, 0x2 ;  /* 0x00000000030e7211 */ /* 0x000fe400078a10ff */
[----:B------:R-:W-:Y:S01]  /*29ab0*/  LEA.HI.X.SX32 R19, R5, R244, 0x2, P2 ;  /* 0x000000f405137211 */ /* 0x000fe200010f16ff */
[----:B------:R-:W-:Y:S01]  /*29ac0*/  STL.64 [R1+0xba0], R26 ;  /* 0x000ba01a01007387 */ /* 0x000fe20000100a00 */
[----:B------:R-:W-:-:S02]  /*29ad0*/  LEA R12, P1, R2, R0, 0x2 ;  /* 0x00000000020c7211 */ /* 0x000fc400078210ff */
[----:B------:R-:W-:Y:S01]  /*29ae0*/  LEA.HI.X.SX32 R17, R4, R244, 0x2, P6 ;  /* 0x000000f404117211 */ /* 0x000fe200030f16ff */
[----:B------:R-:W-:Y:S01]  /*29af0*/  STL.64 [R1+0xb98], R24 ;  /* 0x000b981801007387 */ /* 0x000fe20000100a00 */
[----:B------:R-:W-:Y:S02]  /*29b00*/  LEA R10, P0, R218, R0, 0x2 ;  /* 0x00000000da0a7211 */ /* 0x000fe400078010ff */
[----:B------:R-:W-:Y:S01]  /*29b10*/  LEA.HI.X.SX32 R15, R3, R244, 0x2, P5 ;  /* 0x000000f4030f7211 */ /* 0x000fe200028f16ff */
[----:B------:R-:W-:Y:S01]  /*29b20*/  STL.64 [R1+0xb90], R22 ;  /* 0x000b901601007387 */ /* 0x000fe20000100a00 */
[----:B------:R-:W-:-:S03]  /*29b30*/  LEA R8, P4, R221, R0, 0x2 ;  /* 0x00000000dd087211 */ /* 0x000fc600078810ff */
[----:B------:R1:W-:Y:S01]  /*29b40*/  STL.64 [R1+0xb88], R20 ;  /* 0x000b881401007387 */ /* 0x0003e20000100a00 */
[----:B------:R-:W-:-:S03]  /*29b50*/  LEA.HI.X.SX32 R13, R2, R244, 0x2, P1 ;  /* 0x000000f4020d7211 */ /* 0x000fc600008f16ff */
[----:B------:R2:W-:Y:S01]  /*29b60*/  STL.64 [R1+0xb80], R18 ;  /* 0x000b801201007387 */ /* 0x0005e20000100a00 */
[----:B------:R-:W-:-:S03]  /*29b70*/  LEA.HI.X.SX32 R11, R218, R244, 0x2, P0 ;  /* 0x000000f4da0b7211 */ /* 0x000fc600000f16ff */
[----:B------:R-:W3:Y:S01]  /*29b80*/  LDL.LU R105, [R1] ;  /* 0x0000000001697983 */ /* 0x000ee20000300800 */
[----:B------:R-:W-:-:S03]  /*29b90*/  LEA.HI.X.SX32 R9, R221, R244, 0x2, P4 ;  /* 0x000000f4dd097211 */ /* 0x000fc600020f16ff */
[----:B------:R4:W-:Y:S01]  /*29ba0*/  STL.64 [R1+0xb78], R16 ;  /* 0x000b781001007387 */ /* 0x0009e20000100a00 */
[----:B-1----:R-:W-:-:S03]  /*29bb0*/  LEA R20, P3, R224, R0, 0x2 ;  /* 0x00000000e0147211 */ /* 0x002fc600078610ff */
[----:B------:R-:W3:Y:S01]  /*29bc0*/  LDL.LU R245, [R1+0x4] ;  /* 0x0000040001f57983 */ /* 0x000ee20000300800 */
[----:B--2---:R-:W-:-:S03]  /*29bd0*/  LEA R18, P2, R227, R0, 0x2 ;  /* 0x00000000e3127211 */ /* 0x004fc600078410ff */
[----:B------:R1:W-:Y:S01]  /*29be0*/  STL.64 [R1+0xb70], R14 ;  /* 0x000b700e01007387 */ /* 0x0003e20000100a00 */
[----:B------:R-:W-:-:S03]  /*29bf0*/  LEA.HI.X.SX32 R21, R224, R244, 0x2, P3 ;  /* 0x000000f4e0157211 */ /* 0x000fc600018f16ff */
[----:B------:R-:W2:Y:S01]  /*29c00*/  LDL.LU R236, [R1+0x8] ;  /* 0x0000080001ec7983 */ /* 0x000ea20000300800 */
[----:B----4-:R-:W-:-:S03]  /*29c10*/  LEA R16, P6, R231, R0, 0x2 ;  /* 0x00000000e7107211 */ /* 0x010fc600078c10ff */
[----:B------:R4:W-:Y:S01]  /*29c20*/  STL.64 [R1+0xb68], R12 ;  /* 0x000b680c01007387 */ /* 0x0009e20000100a00 */
[----:B------:R-:W-:-:S03]  /*29c30*/  LEA.HI.X.SX32 R19, R227, R244, 0x2, P2 ;  /* 0x000000f4e3137211 */ /* 0x000fc600010f16ff */
[----:B------:R-:W2:Y:S01]  /*29c40*/  LDL.LU R190, [R1+0xc] ;  /* 0x00000c0001be7983 */ /* 0x000ea20000300800 */
[----:B-1----:R-:W-:-:S03]  /*29c50*/  LEA R14, P5, R233, R0, 0x2 ;  /* 0x00000000e90e7211 */ /* 0x002fc600078a10ff */
        /* <DEDUP_REMOVED lines=8> */
[----:B------:R-:W-:Y:S01]  /*29ce0*/  STL.64 [R1+0xb50], R20 ;  /* 0x000b501401007387 */ /* 0x000fe20000100a00 */
[----:B------:R-:W-:-:S03]  /*29cf0*/  LEA.HI.X.SX32 R13, R238, R244, 0x2, P1 ;  /* 0x000000f4ee0d7211 */ /* 0x000fc600008f16ff */
[----:B------:R-:W2:Y:S01]  /*29d00*/  LDL.LU R192, [R1+0x18] ;  /* 0x0000180001c07983 */ /* 0x000ea20000300800 */
[----:B----4-:R-:W-:-:S03]  /*29d10*/  LEA R8, P4, R242, R0, 0x2 ;  /* 0x00000000f2087211 */ /* 0x010fc600078810ff */
[----:B------:R-:W-:Y:S01]  /*29d20*/  STL.64 [R1+0xb48], R18 ;  /* 0x000b481201007387 */ /* 0x000fe20000100a00 */
[----:B------:R-:W-:-:S03]  /*29d30*/  LEA R6, P3, R246, R0, 0x2 ;  /* 0x00000000f6067211 */ /* 0x000fc600078610ff */
[----:B------:R-:W4:Y:S01]  /*29d40*/  LDL.LU R193, [R1+0x20] ;  /* 0x0000200001c17983 */ /* 0x000f220000300800 */
[----:B------:R-:W-:-:S03]  /*29d50*/  LEA.HI.X.SX32 R11, R240, R244, 0x2, P0 ;  /* 0x000000f4f00b7211 */ /* 0x000fc600000f16ff */
[----:B------:R-:W-:Y:S01]  /*29d60*/  STL.64 [R1+0xb40], R16 ;  /* 0x000b401001007387 */ /* 0x000fe20000100a00 */
[----:B------:R-:W-:-:S03]  /*29d70*/  LEA R4, P2, R250, R0, 0x2 ;  /* 0x00000000fa047211 */ /* 0x000fc600078410ff */
[----:B------:R-:W4:Y:S01]  /*29d80*/  LDL.LU R220, [R1+0x38] ;  /* 0x0000380001dc7983 */ /* 0x000f220000300800 */
[----:B------:R-:W-:-:S03]  /*29d90*/  LEA.HI.X.SX32 R9, R242, R244, 0x2, P4 ;  /* 0x000000f4f2097211 */ /* 0x000fc600020f16ff */
[----:B------:R1:W-:Y:S01]  /*29da0*/  STL.64 [R1+0xb38], R14 ;  /* 0x000b380e01007387 */ /* 0x0003e20000100a00 */
[----:B------:R-:W-:-:S03]  /*29db0*/  LEA.HI.X.SX32 R7, R246, R244, 0x2, P3 ;  /* 0x000000f4f6077211 */ /* 0x000fc600018f16ff */
[----:B------:R-:W4:Y:S01]  /*29dc0*/  LDL.LU R82, [R1+0x50] ;  /* 0x0000500001527983 */ /* 0x000f220000300800 */
[----:B------:R-:W-:-:S03]  /*29dd0*/  LEA.HI.X.SX32 R5, R250, R244, 0x2, P2 ;  /* 0x000000f4fa057211 */ /* 0x000fc600010f16ff */
[----:B------:R3:W-:Y:S04]  /*29de0*/  STL.64 [R1+0xb30], R12 ;  /* 0x000b300c01007387 */ /* 0x0007e80000100a00 */
[----:B------:R-:W4:Y:S04]  /*29df0*/  LDL.LU R85, [R1+0x68] ;  /* 0x0000680001557983 */ /* 0x000f280000300800 */
[----:B------:R1:W-:Y:S04]  /*29e00*/  STL.64 [R1+0xb28], R10 ;  /* 0x000b280a01007387 */ /* 0x0003e80000100a00 */
[----:B------:R-:W4:Y:S04]  /*29e10*/  LDL.LU R88, [R1+0x84] ;  /* 0x0000840001587983 */ /* 0x000f280000300800 */
[----:B------:R2:W-:Y:S04]  /*29e20*/  STL.64 [R1+0xb20], R8 ;  /* 0x000b200801007387 */ /* 0x0005e80000100a00 */
[----:B------:R-:W4:Y:S04]  /*29e30*/  LDL.LU R91, [R1+0x8c] ;  /* 0x00008c00015b7983 */ /* 0x000f280000300800 */
[----:B------:R1:W-:Y:S04]  /*29e40*/  STL.64 [R1+0xb18], R6 ;  /* 0x000b180601007387 */ /* 0x0003e80000100a00 */
[----:B------:R-:W4:Y:S04]  /*29e50*/  LDL.LU R94, [R1+0x98] ;  /* 0x00009800015e7983 */ /* 0x000f280000300800 */
[----:B------:R2:W-:Y:S04]  /*29e60*/  STL.64 [R1+0xb10], R4 ;  /* 0x000b100401007387 */ /* 0x0005e80000100a00 */
[----:B------:R-:W4:Y:S01]  /*29e70*/  LDL.LU R97, [R1+0xb4] ;  /* 0x0000b40001617983 */ /* 0x000f220000300800 */
[----:B------:R-:W-:-:S02]  /*29e80*/  LEA R2, P6, R251, R0, 0x2 ;  /* 0x00000000fb027211 */ /* 0x000fc400078c10ff */
[C---:B-1----:R-:W-:Y:S02]  /*29e90*/  LEA R14, P5, R252.reuse, R0, 0x2 ;  /* 0x00000000fc0e7211 */ /* 0x042fe400078a10ff */
[-C--:B------:R-:W-:Y:S02]  /*29ea0*/  LEA.HI.X.SX32 R3, R251, R244.reuse, 0x2, P6 ;  /* 0x000000f4fb037211 */ /* 0x080fe400030f16ff */
[----:B------:R-:W-:-:S03]  /*29eb0*/  LEA.HI.X.SX32 R15, R252, R244, 0x2, P5 ;  /* 0x000000f4fc0f7211 */ /* 0x000fc600028f16ff */
[----:B------:R1:W-:Y:S04]  /*29ec0*/  STL.64 [R1+0xb08], R2 ;  /* 0x000b080201007387 */ /* 0x0003e80000100a00 */
[----:B------:R-:W4:Y:S04]  /*29ed0*/  LDL.LU R100, [R1+0xc0] ;  /* 0x0000c00001647983 */ /* 0x000f280000300800 */
[----:B------:R1:W-:Y:S04]  /*29ee0*/  STL.64 [R1+0xb00], R14 ;  /* 0x000b000e01007387 */ /* 0x0003e80000100a00 */
[----:B------:R-:W4:Y:S01]  /*29ef0*/  LDL.LU R103, [R1+0xc8] ;  /* 0x0000c80001677983 */ /* 0x000f220000300800 */
[----:B---3--:R-:W-:-:S04]  /*29f00*/  LEA R12, P1, R105, R0, 0x2 ;  /* 0x00000000690c7211 */ /* 0x008fc800078210ff */
[----:B------:R-:W-:Y:S02]  /*29f10*/  LEA.HI.X.SX32 R13, R105, R244, 0x2, P1 ;  /* 0x000000f4690d7211 */ /* 0x000fe400008f16ff */
[----:B------:R-:W-:-:S03]  /*29f20*/  LEA R10, P0, R245, R0, 0x2 ;  /* 0x00000000f50a7211 */ /* 0x000fc600078010ff */
[----:B------:R4:W-:Y:S01]  /*29f30*/  STL.64 [R1+0xaf8], R12 ;  /* 0x000af80c01007387 */ /* 0x0009e20000100a00 */
[----:B------:R-:W-:-:S03]  /*29f40*/  LEA.HI.X.SX32 R11, R245, R244, 0x2, P0 ;  /* 0x000000f4f50b7211 */ /* 0x000fc600000f16ff */
[----:B------:R-:W3:Y:S01]  /*29f50*/  LDL.LU R105, [R1+0xd0] ;  /* 0x0000d00001697983 */ /* 0x000ee20000300800 */
[----:B--2---:R-:W-:-:S03]  /*29f60*/  LEA R8, P4, R236, R0, 0x2 ;  /* 0x00000000ec087211 */ /* 0x004fc600078810ff */
[----:B------:R2:W-:Y:S01]  /*29f70*/  STL.64 [R1+0xaf0], R10 ;  /* 0x000af00a01007387 */ /* 0x0005e20000100a00 */
[----:B------:R-:W-:-:S03]  /*29f80*/  LEA.HI.X.SX32 R9, R236, R244, 0x2, P4 ;  /* 0x000000f4ec097211 */ /* 0x000fc600020f16ff */
[----:B------:R-:W3:Y:S01]  /*29f90*/  LDL.LU R245, [R1+0xdc] ;  /* 0x0000dc0001f57983 */ /* 0x000ee20000300800 */
[----:B------:R-:W-:-:S03]  /*29fa0*/  LEA R6, P3, R190, R0, 0x2 ;  /* 0x00000000be067211 */ /* 0x000fc600078610ff */
[----:B------:R1:W-:Y:S01]  /*29fb0*/  STL.64 [R1+0xae8], R8 ;  /* 0x000ae80801007387 */ /* 0x0003e20000100a00 */
[----:B------:R-:W-:-:S03]  /*29fc0*/  LEA.HI.X.SX32 R7, R190, R244, 0x2, P3 ;  /* 0x000000f4be077211 */ /* 0x000fc600018f16ff */
[----:B------:R-:W3:Y:S01]  /*29fd0*/  LDL.LU R236, [R1+0xec] ;  /* 0x0000ec0001ec7983 */ /* 0x000ee20000300800 */
[----:B------:R-:W-:-:S03]  /*29fe0*/  LEA R4, P2, R191, R0, 0x2 ;  /* 0x00000000bf047211 */ /* 0x000fc600078410ff */
[----:B------:R2:W-:Y:S01]  /*29ff0*/  STL.64 [R1+0xae0], R6 ;  /* 0x000ae00601007387 */ /* 0x0005e20000100a00 */
[----:B------:R-:W-:-:S03]  /*2a000*/  LEA.HI.X.SX32 R5, R191, R244, 0x2, P2 ;  /* 0x000000f4bf057211 */ /* 0x000fc600010f16ff */
[----:B------:R-:W3:Y:S01]  /*2a010*/  LDL.LU R190, [R1+0xf0] ;  /* 0x0000f00001be7983 */ /* 0x000ee20000300800 */
[----:B-1----:R-:W-:-:S03]  /*2a020*/  LEA R2, P6, R228, R0, 0x2 ;  /* 0x00000000e4027211 */ /* 0x002fc600078c10ff */
[----:B------:R1:W-:Y:S01]  /*2a030*/  STL.64 [R1+0xad8], R4 ;  /* 0x000ad80401007387 */ /* 0x0003e20000100a00 */
[----:B------:R-:W-:-:S03]  /*2a040*/  LEA.HI.X.SX32 R3, R228, R244, 0x2, P6 ;  /* 0x000000f4e4037211 */ /* 0x000fc600030f16ff */
[----:B------:R-:W3:Y:S01]  /*2a050*/  LDL.LU R191, [R1+0xfc] ;  /* 0x0000fc0001bf7983 */ /* 0x000ee20000300800 */
[----:B------:R-:W-:-:S03]  /*2a060*/  LEA R14, P5, R192, R0, 0x2 ;  /* 0x00000000c00e7211 */ /* 0x000fc600078a10ff */
[----:B------:R1:W-:Y:S01]  /*2a070*/  STL.64 [R1+0xad0], R2 ;  /* 0x000ad00201007387 */ /* 0x0003e20000100a00 */
[----:B------:R-:W-:-:S03]  /*2a080*/  LEA.HI.X.SX32 R15, R192, R244, 0x2, P5 ;  /* 0x000000f4c00f7211 */ /* 0x000fc600028f16ff */
[----:B------:R-:W3:Y:S01]  /*2a090*/  LDL.LU R228, [R1+0x104] ;  /* 0x0001040001e47983 */ /* 0x000ee20000300800 */
[----:B----4-:R-:W-:-:S03]  /*2a0a0*/  LEA R12, P1, R193, R0, 0x2 ;  /* 0x00000000c10c7211 */ /* 0x010fc600078210ff */
        /* <DEDUP_REMOVED lines=30> */
[----:B------:R-:W3:Y:S04]  /*2a290*/  LDL.LU R94, [R1+0x140] ;  /* 0x00014000015e7983 */ /* 0x000ee80000300800 */
[----:B------:R1:W-:Y:S04]  /*2a2a0*/  STL.64 [R1+0xa88], R12 ;  /* 0x000a880c01007387 */ /* 0x0003e80000100a00 */
[----:B------:R-:W3:Y:S01]  /*2a2b0*/  LDL.LU R97, [R1+0x14c] ;  /* 0x00014c0001617983 */ /* 0x000ee20000300800 */
[----:B------:R-:W-:-:S04]  /*2a2c0*/  LEA R10, P0, R100, R0, 0x2 ;  /* 0x00000000640a7211 */ /* 0x000fc800078010ff */
[----:B------:R-:W-:Y:S02]  /*2a2d0*/  LEA.HI.X.SX32 R11, R100, R244, 0x2, P0 ;  /* 0x000000f4640b7211 */ /* 0x000fe400000f16ff */
[----:B------:R-:W-:-:S03]  /*2a2e0*/  LEA R8, P4, R103, R0, 0x2 ;  /* 0x0000000067087211 */ /* 0x000fc600078810ff */
[----:B------:R1:W-:Y:S01]  /*2a2f0*/  STL.64 [R1+0xa80], R10 ;  /* 0x000a800a01007387 */ /* 0x0003e20000100a00 */
[----:B------:R-:W-:-:S03]  /*2a300*/  LEA.HI.X.SX32 R9, R103, R244, 0x2, P4 ;  /* 0x000000f467097211 */ /* 0x000fc600020f16ff */
[----:B------:R-:W3:Y:S04]  /*2a310*/  LDL.LU R100, [R1+0x158] ;  /* 0x0001580001647983 */ /* 0x000ee80000300800 */
[----:B------:R1:W-:Y:S04]  /*2a320*/  STL.64 [R1+0xa78], R8 ;  /* 0x000a780801007387 */ /* 0x0003e80000100a00 */
[----:B------:R-:W3:Y:S02]  /*2a330*/  LDL.LU R103, [R1+0x164] ;  /* 0x0001640001677983 */ /* 0x000ee40000300800 */
[----:B---3--:R-:W-:-:S04]  /*2a340*/  LEA R6, P3, R105, R0, 0x2 ;  /* 0x0000000069067211 */ /* 0x008fc800078610ff */
[----:B------:R-:W-:Y:S02]  /*2a350*/  LEA.HI.X.SX32 R7, R105, R244, 0x2, P3 ;  /* 0x000000f469077211 */ /* 0x000fe400018f16ff */
[----:B-1----:R-:W-:-:S03]  /*2a360*/  LEA R4, P2, R245, R0, 0x2 ;  /* 0x00000000f5047211 */ /* 0x002fc600078410ff */
        /* <DEDUP_REMOVED lines=54> */
[----:B------:R-:W3:Y:S04]  /*2a6d0*/  LDL.LU R94, [R1+0x1ec] ;  /* 0x0001ec00015e7983 */ /* 0x000ee80000300800 */
[----:B------:R1:W-:Y:S04]  /*2a6e0*/  STL.64 [R1+0xa00], R6 ;  /* 0x000a000601007387 */ /* 0x0003e80000100a00 */
[----:B------:R-:W3:Y:S01]  /*2a6f0*/  LDL.LU R97, [R1+0x1f8] ;  /* 0x0001f80001617983 */ /* 0x000ee20000300800 */
[----:B--2---:R-:W-:-:S04]  /*2a700*/  LEA R4, P2, R100, R0, 0x2 ;  /* 0x0000000064047211 */ /* 0x004fc800078410ff */
        /* <DEDUP_REMOVED lines=32> */
[----:B------:R-:W3:Y:S02]  /*2a910*/  LDL.LU R228, [R1+0x204] ;  /* 0x0002040001e47983 */ /* 0x000ee40000300800 */
[C---:B---3--:R-:W-:Y:S02]  /*2a920*/  LEA R14, P5, R193.reuse, R0, 0x2 ;  /* 0x00000000c10e7211 */ /* 0x048fe400078a10ff */
[----:B------:R3:W-:Y:S02]  /*2a930*/  STL.64 [R1+0x9b8], R2 ;  /* 0x0009b80201007387 */ /* 0x0007e40000100a00 */
[----:B------:R-:W-:Y:S02]  /*2a940*/  LEA.HI.X.SX32 R15, R193, R244, 0x2, P5 ;  /* 0x000000f4c10f7211 */ /* 0x000fe400028f16ff */
        /* <DEDUP_REMOVED lines=28> */
[----:B------:R-:W3:Y:S04]  /*2ab10*/  LDL.LU R94, [R1+0x1d0] ;  /* 0x0001d000015e7983 */ /* 0x000ee80000300800 */
[----:B------:R1:W-:Y:S04]  /*2ab20*/  STL.64 [R1+0x978], R14 ;  /* 0x0009780e01007387 */ /* 0x0003e80000100a00 */
[----:B------:R-:W3:Y:S01]  /*2ab30*/  LDL.LU R97, [R1+0x1c8] ;  /* 0x0001c80001617983 */ /* 0x000ee20000300800 */
[----:B----4-:R-:W-:-:S04]  /*2ab40*/  LEA R12, P1, R100, R0, 0x2 ;  /* 0x00000000640c7211 */ /* 0x010fc800078210ff */
[----:B------:R-:W-:Y:S02]  /*2ab50*/  LEA.HI.X.SX32 R13, R100, R244, 0x2, P1 ;  /* 0x000000f4640d7211 */ /* 0x000fe400008f16ff */
[----:B------:R-:W-:-:S03]  /*2ab60*/  LEA R10, P0, R103, R0, 0x2 ;  /* 0x00000000670a7211 */ /* 0x000fc600078010ff */
        /* <DEDUP_REMOVED lines=62> */
[----:B------:R-:W3:Y:S04]  /*2af50*/  LDL.LU R94, [R1+0x160] ;  /* 0x00016000015e7983 */ /* 0x000ee80000300800 */
[----:B------:R2:W-:Y:S04]  /*2af60*/  STL.64 [R1+0x8f0], R8 ;  /* 0x0008f00801007387 */ /* 0x0005e80000100a00 */
[----:B------:R-:W3:Y:S01]  /*2af70*/  LDL.LU R97, [R1+0x15c] ;  /* 0x00015c0001617983 */ /* 0x000ee20000300800 */
[----:B-1----:R-:W-:-:S04]  /*2af80*/  LEA R6, P3, R100, R0, 0x2 ;  /* 0x0000000064067211 */ /* 0x002fc800078610ff */
[----:B------:R-:W-:Y:S02]  /*2af90*/  LEA.HI.X.SX32 R7, R100, R244, 0x2, P3 ;  /* 0x000000f464077211 */ /* 0x000fe400018f16ff */
[----:B------:R-:W-:-:S03]  /*2afa0*/  LEA R4, P2, R103, R0, 0x2 ;  /* 0x0000000067047211 */ /* 0x000fc600078410ff */
        /* <DEDUP_REMOVED lines=70> */
[----:B------:R-:W3:Y:S04]  /*2b410*/  LDL.LU R97, [R1+0xd8] ;  /* 0x0000d80001617983 */ /* 0x000ee80000300800 */
[----:B------:R1:W-:Y:S04]  /*2b420*/  STL.64 [R1+0x858], R12 ;  /* 0x0008580c01007387 */ /* 0x0003e80000100a00 */
[----:B------:R-:W3:Y:S01]  /*2b430*/  LDL.LU R100, [R1+0xd4] ;  /* 0x0000d40001647983 */ /* 0x000ee20000300800 */
[----:B------:R-:W-:Y:S02]  /*2b440*/  IMAD.MOV.U32 R74, RZ, RZ, R194 ;  /* 0x000000ffff4a7224 */ /* 0x000fe400078e00c2 */
[----:B------:R-:W-:-:S02]  /*2b450*/  IMAD.MOV.U32 R194, RZ, RZ, R195 ;  /* 0x000000ffffc27224 */ /* 0x000fc400078e00c3 */
[----:B------:R-:W-:Y:S02]  /*2b460*/  IMAD.MOV.U32 R195, RZ, RZ, R108 ;  /* 0x000000ffffc37224 */ /* 0x000fe400078e006c */
[----:B------:R-:W-:Y:S02]  /*2b470*/  IMAD.MOV.U32 R108, RZ, RZ, R196 ;  /* 0x000000ffff6c7224 */ /* 0x000fe400078e00c4 */
[----:B------:R-:W-:Y:S02]  /*2b480*/  IMAD.MOV.U32 R196, RZ, RZ, R197 ;  /* 0x000000ffffc47224 */ /* 0x000fe400078e00c5 */
[----:B------:R-:W-:Y:S02]  /*2b490*/  IMAD.MOV.U32 R197, RZ, RZ, R119 ;  /* 0x000000ffffc57224 */ /* 0x000fe400078e0077 */
        /* <DEDUP_REMOVED lines=11> */
[----:B------:R-:W-:Y:S01]  /*2b550*/  IMAD.MOV.U32 R206, RZ, RZ, R207 ;  /* 0x000000ffffce7224 */ /* 0x000fe200078e00cf */
[----:B-1----:R-:W-:-:S04]  /*2b560*/  LEA R10, P0, R105, R0, 0x2 ;  /* 0x00000000690a7211 */ /* 0x002fc800078010ff */
[----:B------:R-:W-:Y:S02]  /*2b570*/  LEA.HI.X.SX32 R11, R105, R244, 0x2, P0 ;  /* 0x000000f4690b7211 */ /* 0x000fe400000f16ff */
        /* <DEDUP_REMOVED lines=9> */
[----:B------:R-:W2:Y:S01]  /*2b610*/  LDL.LU R245, [R1+0xbc] ;  /* 0x0000bc0001f57983 */ /* 0x000ea20000300800 */
[----:B------:R-:W-:Y:S02]  /*2b620*/  LEA.HI.X.SX32 R5, R190, R244, 0x2, P2 ;  /* 0x000000f4be057211 */ /* 0x000fe400010f16ff */
[C---:B------:R-:W-:Y:S01]  /*2b630*/  LEA R2, P6, R191.reuse, R0, 0x2 ;  /* 0x00000000bf027211 */ /* 0x040fe200078c10ff */
[----:B------:R1:W-:Y:S03]  /*2b640*/  STL.64 [R1+0x840], R6 ;  /* 0x0008400601007387 */ /* 0x0003e60000100a00 */
[----:B------:R-:W-:Y:S01]  /*2b650*/  LEA.HI.X.SX32 R3, R191, R244, 0x2, P6 ;  /* 0x000000f4bf037211 */ /* 0x000fe200030f16ff */
[----:B------:R-:W2:Y:S01]  /*2b660*/  LDL.LU R236, [R1+0xb8] ;  /* 0x0000b80001ec7983 */ /* 0x000ea20000300800 */
[----:B---3--:R-:W-:-:S03]  /*2b670*/  LEA R14, P5, R228, R0, 0x2 ;  /* 0x00000000e40e7211 */ /* 0x008fc600078a10ff */
[----:B------:R3:W-:Y:S01]  /*2b680*/  STL.64 [R1+0x838], R4 ;  /* 0x0008380401007387 */ /* 0x0007e20000100a00 */
[----:B------:R-:W-:-:S03]  /*2b690*/  LEA.HI.X.SX32 R15, R228, R244, 0x2, P5 ;  /* 0x000000f4e40f7211 */ /* 0x000fc600028f16ff */
[----:B------:R-:W2:Y:S01]  /*2b6a0*/  LDL.LU R190, [R1+0xb0] ;  /* 0x0000b00001be7983 */ /* 0x000ea20000300800 */
[----:B------:R-:W-:-:S03]  /*2b6b0*/  LEA R12, P1, R192, R0, 0x2 ;  /* 0x00000000c00c7211 */ /* 0x000fc600078210ff */
        /* <DEDUP_REMOVED lines=11> */
[----:B------:R-:W-:-:S03]  /*2b770*/  LEA R6, P3, R79, R0, 0x2 ;  /* 0x000000004f067211 */ /* 0x000fc600078610ff */
[----:B------:R1:W-:Y:S01]  /*2b780*/  STL.64 [R1+0x818], R10 ;  /* 0x0008180a01007387 */ /* 0x0003e20000100a00 */
[----:B------:R-:W-:-:S03]  /*2b790*/  LEA.HI.X.SX32 R7, R79, R244, 0x2, P3 ;  /* 0x000000f44f077211 */ /* 0x000fc600018f16ff */
[----:B------:R-:W2:Y:S01]  /*2b7a0*/  LDL.LU R193, [R1+0x90] ;  /* 0x0000900001c17983 */ /* 0x000ea20000300800 */
[----:B---3--:R-:W-:-:S03]  /*2b7b0*/  LEA R4, P2, R82, R0, 0x2 ;  /* 0x0000000052047211 */ /* 0x008fc600078410ff */
[----:B------:R3:W-:Y:S01]  /*2b7c0*/  STL.64 [R1+0x810], R8 ;  /* 0x0008100801007387 */ /* 0x0007e20000100a00 */
[----:B------:R-:W-:-:S03]  /*2b7d0*/  LEA.HI.X.SX32 R5, R82, R244, 0x2, P2 ;  /* 0x000000f452057211 */ /* 0x000fc600010f16ff */
[----:B------:R-:W2:Y:S01]  /*2b7e0*/  LDL.LU R220, [R1+0x88] ;  /* 0x0000880001dc7983 */ /* 0x000ea20000300800 */
[----:B------:R-:W-:-:S03]  /*2b7f0*/  LEA R2, P6, R85, R0, 0x2 ;  /* 0x0000000055027211 */ /* 0x000fc600078c10ff */
[----:B------:R3:W-:Y:S01]  /*2b800*/  STL.64 [R1+0x808], R6 ;  /* 0x0008080601007387 */ /* 0x0007e20000100a00 */
[----:B------:R-:W-:Y:S02]  /*2b810*/  LEA.HI.X.SX32 R3, R85, R244, 0x2, P6 ;  /* 0x000000f455037211 */ /* 0x000fe400030f16ff */
[C---:B-1----:R-:W-:Y:S01]  /*2b820*/  LEA R14, P5, R88.reuse, R0, 0x2 ;  /* 0x00000000580e7211 */ /* 0x042fe200078a10ff */
[----:B------:R1:W-:Y:S03]  /*2b830*/  STL.64 [R1+0x800], R4 ;  /* 0x0008000401007387 */ /* 0x0003e60000100a00 */
[----:B------:R-:W-:Y:S01]  /*2b840*/  LEA.HI.X.SX32 R15, R88, R244, 0x2, P5 ;  /* 0x000000f4580f7211 */ /* 0x000fe200028f16ff */
        /* <DEDUP_REMOVED lines=8> */
[----:B------:R1:W-:Y:S04]  /*2b8d0*/  STL.64 [R1+0x7e8], R12 ;  /* 0x0007e80c01007387 */ /* 0x0003e80000100a00 */
[----:B------:R-:W2:Y:S04]  /*2b8e0*/  LDL.LU R73, [R1+0x78] ;  /* 0x0000780001497983 */ /* 0x000ea80000300800 */
[----:B------:R1:W-:Y:S04]  /*2b8f0*/  STL.64 [R1+0x7e0], R10 ;  /* 0x0007e00a01007387 */ /* 0x0003e80000100a00 */
[----:B------:R-:W2:Y:S01]  /*2b900*/  LDL.LU R207, [R1+0x1c] ;  /* 0x00001c0001cf7983 */ /* 0x000ea20000300800 */
        /* <DEDUP_REMOVED lines=45> */
[----:B------:R-:W-:Y:S01]  /*2bbe0*/  IMAD.MOV.U32 R133, RZ, RZ, R202 ;  /* 0x000000ffff857224 */ /* 0x000fe200078e00ca */
[----:B---3--:R-:W-:Y:S01]  /*2bbf0*/  LEA R8, P4, R97, R0, 0x2 ;  /* 0x0000000061087211 */ /* 0x008fe200078810ff */
[----:B------:R-:W-:Y:S02]  /*2bc00*/  IMAD.MOV.U32 R202, RZ, RZ, R203 ;  /* 0x000000ffffca7224 */ /* 0x000fe400078e00cb */
[----:B------:R-:W-:Y:S02]  /*2bc10*/  IMAD.MOV.U32 R88, RZ, RZ, R194 ;  /* 0x000000ffff587224 */ /* 0x000fe400078e00c2 */
[----:B------:R-:W-:-:S02]  /*2bc20*/  IMAD.MOV.U32 R203, RZ, RZ, R204 ;  /* 0x000000ffffcb7224 */ /* 0x000fc400078e00cc */
[----:B------:R-:W-:Y:S02]  /*2bc30*/  IMAD.MOV.U32 R91, RZ, RZ, R195 ;  /* 0x000000ffff5b7224 */ /* 0x000fe400078e00c3 */
[----:B------:R-:W-:Y:S01]  /*2bc40*/  IMAD.MOV.U32 R194, RZ, RZ, R108 ;  /* 0x000000ffffc27224 */ /* 0x000fe200078e006c */
[----:B------:R-:W-:Y:S01]  /*2bc50*/  LEA R6, P3, R100, R0, 0x2 ;  /* 0x0000000064067211 */ /* 0x000fe200078610ff */
[----:B------:R-:W-:Y:S02]  /*2bc60*/  IMAD.MOV.U32 R195, RZ, RZ, R196 ;  /* 0x000000ffffc37224 */ /* 0x000fe400078e00c4 */
[----:B------:R-:W-:Y:S02]  /*2bc70*/  IMAD.MOV.U32 R108, RZ, RZ, R197 ;  /* 0x000000ffff6c7224 */ /* 0x000fe400078e00c5 */
[----:B------:R-:W-:Y:S02]  /*2bc80*/  IMAD.MOV.U32 R196, RZ, RZ, R119 ;  /* 0x000000ffffc47224 */ /* 0x000fe400078e0077 */
[----:B------:R-:W-:Y:S01]  /*2bc90*/  IMAD.MOV.U32 R197, RZ, RZ, R198 ;  /* 0x000000ffffc57224 */ /* 0x000fe200078e00c6 */
[----:B------:R-:W-:Y:S01]  /*2bca0*/  LEA.HI.X.SX32 R9, R97, R244, 0x2, P4 ;  /* 0x000000f461097211 */ /* 0x000fe200020f16ff */
[----:B------:R-:W-:-:S02]  /*2bcb0*/  IMAD.MOV.U32 R119, RZ, RZ, R199 ;  /* 0x000000ffff777224 */ /* 0x000fc400078e00c7 */
[----:B------:R-:W-:Y:S02]  /*2bcc0*/  IMAD.MOV.U32 R198, RZ, RZ, R126 ;  /* 0x000000ffffc67224 */ /* 0x000fe400078e007e */
[----:B------:R-:W-:Y:S02]  /*2bcd0*/  IMAD.MOV.U32 R199, RZ, RZ, R200 ;  /* 0x000000ffffc77224 */ /* 0x000fe400078e00c8 */
[----:B------:R-:W-:Y:S02]  /*2bce0*/  IMAD.MOV.U32 R126, RZ, RZ, R201 ;  /* 0x000000ffff7e7224 */ /* 0x000fe400078e00c9 */
[----:B------:R-:W-:Y:S01]  /*2bcf0*/  IMAD.MOV.U32 R94, RZ, RZ, R194 ;  /* 0x000000ffff5e7224 */ /* 0x000fe200078e00c2 */
[----:B------:R-:W-:Y:S01]  /*2bd00*/  LEA.HI.X.SX32 R7, R100, R244, 0x2, P3 ;  /* 0x000000f464077211 */ /* 0x000fe200018f16ff */
        /* <DEDUP_REMOVED lines=11> */
[----:B------:R3:W-:Y:S01]  /*2bdc0*/  STL.64 [R1+0x7d8], R8 ;  /* 0x0007d80801007387 */ /* 0x0007e20000100a00 */
[----:B------:R-:W-:Y:S02]  /*2bdd0*/  IMAD.MOV.U32 R199, RZ, RZ, R200 ;  /* 0x000000ffffc77224 */ /* 0x000fe400078e00c8 */
[----:B------:R-:W-:Y:S02]  /*2bde0*/  IMAD.MOV.U32 R126, RZ, RZ, R201 ;  /* 0x000000ffff7e7224 */ /* 0x000fe400078e00c9 */
[----:B------:R-:W-:Y:S01]  /*2bdf0*/  IMAD.MOV.U32 R100, RZ, RZ, R194 ;  /* 0x000000ffff647224 */ /* 0x000fe200078e00c2 */
[----:B------:R1:W-:Y:S01]  /*2be00*/  STL.64 [R1+0x7d0], R6 ;  /* 0x0007d00601007387 */ /* 0x0003e20000100a00 */
[----:B------:R-:W-:-:S02]  /*2be10*/  IMAD.MOV.U32 R200, RZ, RZ, R133 ;  /* 0x000000ffffc87224 */ /* 0x000fc400078e0085 */
[----:B------:R-:W-:Y:S02]  /*2be20*/  IMAD.MOV.U32 R194, RZ, RZ, R108 ;  /* 0x000000ffffc27224 */ /* 0x000fe400078e006c */
[----:B------:R-:W-:Y:S02]  /*2be30*/  IMAD.MOV.U32 R108, RZ, RZ, R197 ;  /* 0x000000ffff6c7224 */ /* 0x000fe400078e00c5 */
[----:B------:R-:W-:Y:S02]  /*2be40*/  IMAD.MOV.U32 R197, RZ, RZ, R198 ;  /* 0x000000ffffc57224 */ /* 0x000fe400078e00c6 */
[----:B------:R-:W-:Y:S01]  /*2be50*/  IMAD.MOV.U32 R198, RZ, RZ, R126 ;  /* 0x000000ffffc67224 */ /* 0x000fe200078e007e */
[----:B-1----:R-:W-:-:S04]  /*2be60*/  LEA R4, P2, R103, R0, 0x2 ;  /* 0x0000000067047211 */ /* 0x002fc800078410ff */
[----:B------:R-:W-:Y:S02]  /*2be70*/  LEA.HI.X.SX32 R5, R103, R244, 0x2, P2 ;  /* 0x000000f467057211 */ /* 0x000fe400010f16ff */
[-C--:B----4-:R-:W-:Y:S01]  /*2be80*/  LEA R2, P6, R105, R0.reuse, 0x2 ;  /* 0x0000000069027211 */ /* 0x090fe200078c10ff */
[----:B------:R-:W-:Y:S01]  /*2be90*/  IMAD.MOV.U32 R103, RZ, RZ, R195 ;  /* 0x000000ffff677224 */ /* 0x000fe200078e00c3 */
[----:B--2---:R-:W-:Y:S02]  /*2bea0*/  LEA R14, P5, R245, R0, 0x2 ;  /* 0x00000000f50e7211 */ /* 0x004fe400078a10ff */
[-C--:B------:R-:W-:Y:S01]  /*2beb0*/  LEA.HI.X.SX32 R3, R105, R244.reuse, 0x2, P6 ;  /* 0x000000f469037211 */ /* 0x080fe200030f16ff */
[----:B------:R-:W-:Y:S01]  /*2bec0*/  IMAD.MOV.U32 R195, RZ, RZ, R196 ;  /* 0x000000ffffc37224 */ /* 0x000fe200078e00c4 */
[----:B------:R-:W-:Y:S01]  /*2bed0*/  LEA.HI.X.SX32 R15, R245, R244, 0x2, P5 ;  /* 0x000000f4f50f7211 */ /* 0x000fe200028f16ff */
[----:B------:R-:W-:Y:S02]  /*2bee0*/  IMAD.MOV.U32 R196, RZ, RZ, R119 ;  /* 0x000000ffffc47224 */ /* 0x000fe400078e0077 */
[----:B------:R-:W-:Y:S01]  /*2bef0*/  IMAD.MOV.U32 R119, RZ, RZ, R199 ;  /* 0x000000ffff777224 */ /* 0x000fe200078e00c7 */
[----:B------:R-:W-:Y:S01]  /*2bf00*/  LEA R12, P1, R236, R0, 0x2 ;  /* 0x00000000ec0c7211 */ /* 0x000fe200078210ff */
[----:B------:R-:W-:-:S02]  /*2bf10*/  IMAD.MOV.U32 R199, RZ, RZ, R200 ;  /* 0x000000ffffc77224 */ /* 0x000fc400078e00c8 */
[----:B------:R-:W-:Y:S01]  /*2bf20*/  IMAD.MOV.U32 R105, RZ, RZ, R194 ;  /* 0x000000ffff697224 */ /* 0x000fe200078e00c2 */
[----:B------:R-:W-:Y:S01]  /*2bf30*/  LEA.HI.X.SX32 R13, R236, R244, 0x2, P1 ;  /* 0x000000f4ec0d7211 */ /* 0x000fe200008f16ff */
[----:B------:R-:W-:Y:S01]  /*2bf40*/  IMAD.MOV.U32 R245, RZ, RZ, R195 ;  /* 0x000000fffff57224 */ /* 0x000fe200078e00c3 */
[C---:B------:R-:W-:Y:S01]  /*2bf50*/  LEA R10, P0, R190.reuse, R0, 0x2 ;  /* 0x00000000be0a7211 */ /* 0x040fe200078010ff */
[----:B------:R-:W-:Y:S02]  /*2bf60*/  IMAD.MOV.U32 R194, RZ, RZ, R108 ;  /* 0x000000ffffc27224 */ /* 0x000fe400078e006c */
[----:B------:R-:W-:Y:S01]  /*2bf70*/  IMAD.MOV.U32 R195, RZ, RZ, R196 ;  /* 0x000000ffffc37224 */ /* 0x000fe200078e00c4 */
[----:B------:R-:W-:Y:S01]  /*2bf80*/  LEA.HI.X.SX32 R11, R190, R244, 0x2, P0 ;  /* 0x000000f4be0b7211 */ /* 0x000fe200000f16ff */
[----:B------:R-:W-:Y:S01]  /*2bf90*/  IMAD.MOV.U32 R108, RZ, RZ, R197 ;  /* 0x000000ffff6c7224 */ /* 0x000fe200078e00c5 */
[----:B---3--:R-:W-:Y:S01]  /*2bfa0*/  LEA R8, P4, R191, R0, 0x2 ;  /* 0x00000000bf087211 */ /* 0x008fe200078810ff */
[----:B------:R-:W-:-:S02]  /*2bfb0*/  IMAD.MOV.U32 R196, RZ, RZ, R119 ;  /* 0x000000ffffc47224 */ /* 0x000fc400078e0077 */
[----:B------:R-:W-:Y:S01]  /*2bfc0*/  IMAD.MOV.U32 R197, RZ, RZ, R198 ;  /* 0x000000ffffc57224 */ /* 0x000fe200078e00c6 */
[----:B------:R-:W-:Y:S01]  /*2bfd0*/  LEA.HI.X.SX32 R9, R191, R244, 0x2, P4 ;  /* 0x000000f4bf097211 */ /* 0x000fe200020f16ff */
[----:B------:R-:W-:Y:S01]  /*2bfe0*/  IMAD.MOV.U32 R119, RZ, RZ, R199 ;  /* 0x000000ffff777224 */ /* 0x000fe200078e00c7 */
[----:B------:R-:W-:Y:S01]  /*2bff0*/  LEA R6, P3, R228, R0, 0x2 ;  /* 0x00000000e4067211 */ /* 0x000fe200078610ff */
[----:B------:R-:W-:-:S03]  /*2c000*/  IMAD.MOV.U32 R190, RZ, RZ, R195 ;  /* 0x000000ffffbe7224 */ /* 0x000fc600078e00c3 */
[----:B------:R-:W-:Y:S01]  /*2c010*/  LEA.HI.X.SX32 R7, R228, R244, 0x2, P3 ;  /* 0x000000f4e4077211 */ /* 0x000fe200018f16ff */
[----:B------:R-:W-:Y:S02]  /*2c020*/  IMAD.MOV.U32 R195, RZ, RZ, R196 ;  /* 0x000000ffffc37224 */ /* 0x000fe400078e00c4 */
[----:B------:R-:W-:Y:S02]  /*2c030*/  IMAD.MOV.U32 R196, RZ, RZ, R119 ;  /* 0x000000ffffc47224 */ /* 0x000fe400078e0077 */
[----:B------:R-:W-:Y:S02]  /*2c040*/  IMAD.MOV.U32 R206, RZ, RZ, R207 ;  /* 0x000000ffffce7224 */ /* 0x000fe400078e00cf */
[----:B------:R-:W-:Y:S02]  /*2c050*/  IMAD.MOV.U32 R207, RZ, RZ, R208 ;  /* 0x000000ffffcf7224 */ /* 0x000fe400078e00d0 */
[----:B------:R-:W-:Y:S02]  /*2c060*/  IMAD.MOV.U32 R208, RZ, RZ, R117 ;  /* 0x000000ffffd07224 */ /* 0x000fe400078e0075 */
[----:B------:R-:W-:Y:S01]  /*2c070*/  IMAD.MOV.U32 R205, RZ, RZ, R206 ;  /* 0x000000ffffcd7224 */ /* 0x000fe200078e00ce */
        /* <DEDUP_REMOVED lines=19> */
[----:B------:R-:W-:Y:S01]  /*2c1b0*/  IMAD.MOV.U32 R202, RZ, RZ, R204 ;  /* 0x000000ffffca7224 */ /* 0x000fe200078e00cc */
[----:B------:R1:W-:Y:S01]  /*2c1c0*/  STL.64 [R1+0x7c8], R4 ;  /* 0x0007c80401007387 */ /* 0x0003e20000100a00 */
[----:B------:R-:W-:-:S02]  /*2c1d0*/  IMAD.MOV.U32 R203, RZ, RZ, R205 ;  /* 0x000000ffffcb7224 */ /* 0x000fc400078e00cd */
[----:B------:R-:W-:Y:S02]  /*2c1e0*/  IMAD.MOV.U32 R226, RZ, RZ, R116 ;  /* 0x000000ffffe27224 */ /* 0x000fe400078e0074 */
[----:B------:R-:W-:Y:S01]  /*2c1f0*/  IMAD.MOV.U32 R204, RZ, RZ, R206 ;  /* 0x000000ffffcc7224 */ /* 0x000fe200078e00ce */
[----:B------:R-:W3:Y:S01]  /*2c200*/  LDL.LU R116, [R1+0x7b38] ;  /* 0x007b380001747983 */ /* 0x000ee20000300800 */
[----:B------:R-:W-:Y:S02]  /*2c210*/  IMAD.MOV.U32 R205, RZ, RZ, R207 ;  /* 0x000000ffffcd7224 */ /* 0x000fe400078e00cf */
[----:B------:R-:W-:Y:S01]  /*2c220*/  IMAD.MOV.U32 R206, RZ, RZ, R208 ;  /* 0x000000ffffce7224 */ /* 0x000fe200078e00d0 */
[----:B------:R4:W-:Y:S01]  /*2c230*/  STL.64 [R1+0x7c0], R2 ;  /* 0x0007c00201007387 */ /* 0x0009e20000100a00 */
[----:B------:R-:W-:Y:S02]  /*2c240*/  IMAD.MOV.U32 R207, RZ, RZ, R211 ;  /* 0x000000ffffcf7224 */ /* 0x000fe400078e00d3 */
[----:B------:R-:W-:-:S02]  /*2c250*/  IMAD.MOV.U32 R126, RZ, RZ, R201 ;  /* 0x000000ffff7e7224 */ /* 0x000fc400078e00c9 */
[----:B------:R-:W-:Y:S02]  /*2c260*/  IMAD.MOV.U32 R216, RZ, RZ, R249 ;  /* 0x000000ffffd87224 */ /* 0x000fe400078e00f9 */
[----:B------:R-:W-:Y:S01]  /*2c270*/  IMAD.MOV.U32 R208, RZ, RZ, R212 ;  /* 0x000000ffffd07224 */ /* 0x000fe200078e00d4 */
[----:B------:R-:W2:Y:S01]  /*2c280*/  LDL.LU R249, [R1+0x7b34] ;  /* 0x007b340001f97983 */ /* 0x000ea20000300800 */
[----:B------:R-:W-:Y:S02]  /*2c290*/  IMAD.MOV.U32 R211, RZ, RZ, R243 ;  /* 0x000000ffffd37224 */ /* 0x000fe400078e00f3 */
[----:B------:R-:W-:Y:S01]  /*2c2a0*/  IMAD.MOV.U32 R201, RZ, RZ, R202 ;  /* 0x000000ffffc97224 */ /* 0x000fe200078e00ca */
[----:B------:R1:W-:Y:S01]  /*2c2b0*/  STL.64 [R1+0x7b8], R14 ;  /* 0x0007b80e01007387 */ /* 0x0003e20000100a00 */
[----:B------:R-:W-:Y:S02]  /*2c2c0*/  IMAD.MOV.U32 R212, RZ, RZ, R241 ;  /* 0x000000ffffd47224 */ /* 0x000fe400078e00f1 */
[----:B------:R-:W-:Y:S01]  /*2c2d0*/  IMAD.MOV.U32 R200, RZ, RZ, R133 ;  /* 0x000000ffffc87224 */ /* 0x000fe200078e0085 */
[----:B------:R-:W2:Y:S01]  /*2c2e0*/  LDL.LU R248, [R1+0x7b30] ;  /* 0x007b300001f87983 */ /* 0x000ea20000300800 */
[----:B------:R-:W-:-:S02]  /*2c2f0*/  IMAD.MOV.U32 R202, RZ, RZ, R203 ;  /* 0x000000ffffca7224 */ /* 0x000fc400078e00cb */
[----:B------:R-:W-:Y:S01]  /*2c300*/  IMAD.MOV.U32 R133, RZ, RZ, R204 ;  /* 0x000000ffff857224 */ /* 0x000fe200078e00cc */
[----:B------:R-:W2:Y:S01]  /*2c310*/  LDL.LU R247, [R1+0x7b2c] ;  /* 0x007b2c0001f77983 */ /* 0x000ea20000300800 */
[----:B------:R-:W-:Y:S02]  /*2c320*/  IMAD.MOV.U32 R203, RZ, RZ, R205 ;  /* 0x000000ffffcb7224 */ /* 0x000fe400078e00cd */
        /* <DEDUP_REMOVED lines=11> */
[----:B------:R-:W-:Y:S02]  /*2c3e0*/  IMAD.MOV.U32 R213, RZ, RZ, R219 ;  /* 0x000000ffffd57224 */ /* 0x000fe400078e00db */
[----:B------:R-:W-:Y:S02]  /*2c3f0*/  IMAD.MOV.U32 R199, RZ, RZ, R200 ;  /* 0x000000ffffc77224 */ /* 0x000fe400078e00c8 */
[----:B------:R-:W-:Y:S01]  /*2c400*/  IMAD.MOV.U32 R126, RZ, RZ, R201 ;  /* 0x000000ffff7e7224 */ /* 0x000fe200078e00c9 */
[----:B------:R1:W-:Y:S01]  /*2c410*/  STL.64 [R1+0x7a8], R10 ;  /* 0x0007a80a01007387 */ /* 0x0003e20000100a00 */
[----:B------:R-:W-:-:S02]  /*2c420*/  IMAD.MOV.U32 R200, RZ, RZ, R133 ;  /* 0x000000ffffc87224 */ /* 0x000fc400078e0085 */
[----:B------:R-:W-:Y:S01]  /*2c430*/  IMAD.MOV.U32 R201, RZ, RZ, R203 ;  /* 0x000000ffffc97224 */ /* 0x000fe200078e00cb */
[----:B------:R-:W2:Y:S01]  /*2c440*/  LDL.LU R225, [R1+0x7b20] ;  /* 0x007b200001e17983 */ /* 0x000ea20000300800 */
[----:B------:R-:W-:Y:S02]  /*2c450*/  IMAD.MOV.U32 R133, RZ, RZ, R204 ;  /* 0x000000ffff857224 */ /* 0x000fe400078e00cc */
[----:B------:R-:W-:Y:S01]  /*2c460*/  IMAD.MOV.U32 R203, RZ, RZ, R207 ;  /* 0x000000ffffcb7224 */ /* 0x000fe200078e00cf */
[----:B------:R-:W3:Y:S01]  /*2c470*/  LDL.LU R219, [R1+0x7b1c] ;  /* 0x007b1c0001db7983 */ /* 0x000ee20000300800 */
[----:B------:R-:W-:Y:S02]  /*2c480*/  IMAD.MOV.U32 R204, RZ, RZ, R208 ;  /* 0x000000ffffcc7224 */ /* 0x000fe400078e00d0 */
[----:B------:R-:W-:Y:S01]  /*2c490*/  IMAD.MOV.U32 R207, RZ, RZ, R211 ;  /* 0x000000ffffcf7224 */ /* 0x000fe200078e00d3 */
[----:B------:R1:W-:Y:S01]  /*2c4a0*/  STL.64 [R1+0x7a0], R8 ;  /* 0x0007a00801007387 */ /* 0x0003e20000100a00 */
[----:B------:R-:W-:-:S02]  /*2c4b0*/  IMAD.MOV.U32 R208, RZ, RZ, R212 ;  /* 0x000000ffffd07224 */ /* 0x000fc400078e00d4 */
[----:B------:R-:W-:Y:S02]  /*2c4c0*/  IMAD.MOV.U32 R211, RZ, RZ, R213 ;  /* 0x000000ffffd37224 */ /* 0x000fe400078e00d5 */
[----:B------:R-:W-:Y:S02]  /*2c4d0*/  IMAD.MOV.U32 R212, RZ, RZ, R214 ;  /* 0x000000ffffd47224 */ /* 0x000fe400078e00d6 */
[----:B------:R-:W-:Y:S02]  /*2c4e0*/  IMAD.MOV.U32 R213, RZ, RZ, R222 ;  /* 0x000000ffffd57224 */ /* 0x000fe400078e00de */
[----:B------:R-:W3:Y:S01]  /*2c4f0*/  LDL.LU R222, [R1+0x7b18] ;  /* 0x007b180001de7983 */ /* 0x000ee20000300800 */
[----:B------:R-:W-:-:S03]  /*2c500*/  IMAD.MOV.U32 R214, RZ, RZ, R223 ;  /* 0x000000ffffd67224 */ /* 0x000fc600078e00df */
[----:B------:R-:W3:Y:S04]  /*2c510*/  LDL.LU R223, [R1+0x7b14] ;  /* 0x007b140001df7983 */ /* 0x000ee80000300800 */
[----:B------:R1:W-:Y:S04]  /*2c520*/  STL.64 [R1+0x798], R6 ;  /* 0x0007980601007387 */ /* 0x0003e80000100a00 */
[----:B------:R-:W3:Y:S01]  /*2c530*/  LDL.LU R119, [R1+0x224] ;  /* 0x0002240001777983 */ /* 0x000ee20000300800 */
[----:B------:R-:W-:Y:S02]  /*2c540*/  IMAD.MOV.U32 R236, RZ, RZ, R194 ;  /* 0x000000ffffec7224 */ /* 0x000fe400078e00c2 */
[----:B------:R-:W-:-:S02]  /*2c550*/  IMAD.MOV.U32 R194, RZ, RZ, R108 ;  /* 0x000000ffffc27224 */ /* 0x000fc400078e006c */
[----:B------:R-:W-:Y:S02]  /*2c560*/  IMAD.MOV.U32 R108, RZ, RZ, R197 ;  /* 0x000000ffff6c7224 */ /* 0x000fe400078e00c5 */
[----:B------:R-:W-:Y:S01]  /*2c570*/  IMAD.MOV.U32 R197, RZ, RZ, R198 ;  /* 0x000000ffffc57224 */ /* 0x000fe200078e00c6 */
[-C--:B-1----:R-:W-:Y:S01]  /*2c580*/  LEA R4, P2, R192, R0.reuse, 0x2 ;  /* 0x00000000c0047211 */ /* 0x082fe200078410ff */
[----:B------:R-:W-:Y:S01]  /*2c590*/  IMAD.MOV.U32 R191, RZ, RZ, R194 ;  /* 0x000000ffffbf7224 */ /* 0x000fe200078e00c2 */
[----:B----4-:R-:W-:Y:S01]  /*2c5a0*/  LEA R2, P6, R193, R0, 0x2 ;  /* 0x00000000c1027211 */ /* 0x010fe200078c10ff */
[----:B------:R-:W-:Y:S02]  /*2c5b0*/  IMAD.MOV.U32 R228, RZ, RZ, R195 ;  /* 0x000000ffffe47224 */ /* 0x000fe400078e00c3 */
[----:B------:R-:W-:Y:S02]  /*2c5c0*/  IMAD.MOV.U32 R194, RZ, RZ, R108 ;  /* 0x000000ffffc27224 */ /* 0x000fe400078e006c */
[----:B------:R-:W-:-:S02]  /*2c5d0*/  IMAD.MOV.U32 R195, RZ, RZ, R196 ;  /* 0x000000ffffc37224 */ /* 0x000fc400078e00c4 */
[----:B------:R-:W-:Y:S01]  /*2c5e0*/  IMAD.MOV.U32 R108, RZ, RZ, R197 ;  /* 0x000000ffff6c7224 */ /* 0x000fe200078e00c5 */
[----:B------:R-:W-:Y:S01]  /*2c5f0*/  LEA.HI.X.SX32 R5, R192, R244, 0x2, P2 ;  /* 0x000000f4c0057211 */ /* 0x000fe200010f16ff */
[----:B------:R-:W-:Y:S01]  /*2c600*/  IMAD.MOV.U32 R192, RZ, RZ, R194 ;  /* 0x000000ffffc07224 */ /* 0x000fe200078e00c2 */
[C---:B------:R-:W-:Y:S01]  /*2c610*/  LEA R14, P5, R220.reuse, R0, 0x2 ;  /* 0x00000000dc0e7211 */ /* 0x040fe200078a10ff */
[----:B------:R-:W-:Y:S01]  /*2c620*/  IMAD.MOV.U32 R194, RZ, RZ, R108 ;  /* 0x000000ffffc27224 */ /* 0x000fe200078e006c */
[-C--:B------:R-:W-:Y:S01]  /*2c630*/  LEA.HI.X.SX32 R3, R193, R244.reuse, 0x2, P6 ;  /* 0x000000f4c1037211 */ /* 0x080fe200030f16ff */
[----:B------:R-:W-:Y:S01]  /*2c640*/  IMAD.MOV.U32 R193, RZ, RZ, R195 ;  /* 0x000000ffffc17224 */ /* 0x000fe200078e00c3 */
[----:B------:R-:W-:Y:S01]  /*2c650*/  LEA.HI.X.SX32 R15, R220, R244, 0x2, P5 ;  /* 0x000000f4dc0f7211 */ /* 0x000fe200028f16ff */
[----:B------:R-:W-:Y:S02]  /*2c660*/  IMAD.MOV.U32 R220, RZ, RZ, R194 ;  /* 0x000000ffffdc7224 */ /* 0x000fe400078e00c2 */
[----:B--2---:R-:W-:-:S02]  /*2c670*/  IMAD.MOV.U32 R198, RZ, RZ, R225 ;  /* 0x000000ffffc67224 */ /* 0x004fc400078e00e1 */
[----:B------:R-:W2:Y:S02]  /*2c680*/  LDL.LU R225, [R1+0x7b10] ;  /* 0x007b100001e17983 */ /* 0x000ea40000300800 */
[----:B------:R-:W-:Y:S02]  /*2c690*/  IMAD.MOV.U32 R197, RZ, RZ, R198 ;  /* 0x000000ffffc57224 */ /* 0x000fe400078e00c6 */
[----:B------:R-:W-:Y:S02]  /*2c6a0*/  IMAD.MOV.U32 R198, RZ, RZ, R243 ;  /* 0x000000ffffc67224 */ /* 0x000fe400078e00f3 */
[----:B------:R-:W-:Y:S01]  /*2c6b0*/  IMAD.MOV.U32 R108, RZ, RZ, R197 ;  /* 0x000000ffff6c7224 */ /* 0x000fe200078e00c5 */
[----:B------:R1:W-:Y:S01]  /*2c6c0*/  STL.64 [R1+0x790], R4 ;  /* 0x0007900401007387 */ /* 0x0003e20000100a00 */
[----:B------:R-:W-:Y:S02]  /*2c6d0*/  IMAD.MOV.U32 R197, RZ, RZ, R198 ;  /* 0x000000ffffc57224 */ /* 0x000fe400078e00c6 */
[----:B------:R-:W-:-:S02]  /*2c6e0*/  IMAD.MOV.U32 R198, RZ, RZ, R248 ;  /* 0x000000ffffc67224 */ /* 0x000fc400078e00f8 */
[----:B---3--:R-:W-:Y:S02]  /*2c6f0*/  IMAD.MOV.U32 R196, RZ, RZ, R119 ;  /* 0x000000ffffc47224 */ /* 0x008fe400078e0077 */
[----:B------:R-:W-:Y:S02]  /*2c700*/  IMAD.MOV.U32 R119, RZ, RZ, R241 ;  /* 0x000000ffff777224 */ /* 0x000fe400078e00f1 */
[----:B------:R-:W-:Y:S01]  /*2c710*/  IMAD.MOV.U32 R195, RZ, RZ, R196 ;  /* 0x000000ffffc37224 */ /* 0x000fe200078e00c4 */
[----:B------:R-:W3:Y:S01]  /*2c720*/  LDL.LU R241, [R1+0x7b0c] ;  /* 0x007b0c0001f17983 */ /* 0x000ee20000300800 */
[----:B------:R-:W-:Y:S02]  /*2c730*/  IMAD.MOV.U32 R196, RZ, RZ, R119 ;  /* 0x000000ffffc47224 */ /* 0x000fe400078e0077 */
[----:B------:R-:W-:Y:S01]  /*2c740*/  IMAD.MOV.U32 R119, RZ, RZ, R247 ;  /* 0x000000ffff777224 */ /* 0x000fe200078e00f7 */
[----:B------:R-:W4:Y:S01]  /*2c750*/  LDL.LU R243, [R1+0x7b08] ;  /* 0x007b080001f37983 */ /* 0x000f220000300800 */
[----:B------:R-:W-:-:S02]  /*2c760*/  IMAD.MOV.U32 R194, RZ, RZ, R195 ;  /* 0x000000ffffc27224 */ /* 0x000fc400078e00c3 */
[----:B------:R-:W-:Y:S01]  /*2c770*/  IMAD.MOV.U32 R195, RZ, RZ, R108 ;  /* 0x000000ffffc37224 */ /* 0x000fe200078e006c */
[----:B------:R1:W-:Y:S01]  /*2c780*/  STL.64 [R1+0x788], R2 ;  /* 0x0007880201007387 */ /* 0x0003e20000100a00 */
[----:B------:R-:W-:Y:S02]  /*2c790*/  IMAD.MOV.U32 R108, RZ, RZ, R196 ;  /* 0x000000ffff6c7224 */ /* 0x000fe400078e00c4 */
[----:B------:R-:W-:Y:S01]  /*2c7a0*/  IMAD.MOV.U32 R196, RZ, RZ, R197 ;  /* 0x000000ffffc47224 */ /* 0x000fe200078e00c5 */
[----:B------:R-:W2:Y:S01]  /*2c7b0*/  LDL.LU R247, [R1+0x7b04] ;  /* 0x007b040001f77983 */ /* 0x000ea20000300800 */
[----:B------:R-:W-:Y:S02]  /*2c7c0*/  IMAD.MOV.U32 R197, RZ, RZ, R119 ;  /* 0x000000ffffc57224 */ /* 0x000fe400078e0077 */
[----:B------:R-:W-:Y:S01]  /*2c7d0*/  IMAD.MOV.U32 R119, RZ, RZ, R198 ;  /* 0x000000ffff777224 */ /* 0x000fe200078e00c6 */
[----:B------:R-:W2:Y:S01]  /*2c7e0*/  LDL.LU R248, [R1+0x7b00] ;  /* 0x007b000001f87983 */ /* 0x000ea20000300800 */
[----:B------:R-:W-:-:S03]  /*2c7f0*/  IMAD.MOV.U32 R198, RZ, RZ, R249 ;  /* 0x000000ffffc67224 */ /* 0x000fc600078e00f9 */
[----:B------:R1:W-:Y:S04]  /*2c800*/  STL.64 [R1+0x780], R14 ;  /* 0x0007800e01007387 */ /* 0x0003e80000100a00 */
[----:B------:R-:W2:Y:S01]  /*2c810*/  LDL.LU R249, [R1+0x7afc] ;  /* 0x007afc0001f97983 */ /* 0x000ea20000300800 */
[-C--:B------:R-:W-:Y:S02]  /*2c820*/  LEA R12, P1, R47, R0.reuse, 0x2 ;  /* 0x000000002f0c7211 */ /* 0x080fe400078210ff */
[-C--:B------:R-:W-:Y:S02]  /*2c830*/  LEA R10, P0, R70, R0.reuse, 0x2 ;  /* 0x00000000460a7211 */ /* 0x080fe400078010ff */
[----:B------:R-:W-:Y:S02]  /*2c840*/  LEA R8, P4, R73, R0, 0x2 ;  /* 0x0000000049087211 */ /* 0x000fe400078810ff */
[----:B------:R-:W-:-:S02]  /*2c850*/  LEA.HI.X.SX32 R13, R47, R244, 0x2, P1 ;  /* 0x000000f42f0d7211 */ /* 0x000fc400008f16ff */
[----:B------:R-:W-:Y:S02]  /*2c860*/  LEA.HI.X.SX32 R11, R70, R244, 0x2, P0 ;  /* 0x000000f4460b7211 */ /* 0x000fe400000f16ff */
[-C--:B------:R-:W-:Y:S02]  /*2c870*/  LEA R6, P3, R74, R0.reuse, 0x2 ;  /* 0x000000004a067211 */ /* 0x080fe400078610ff */
[----:B-1----:R-:W-:Y:S02]  /*2c880*/  LEA R4, P2, R79, R0, 0x2 ;  /* 0x000000004f047211 */ /* 0x002fe400078410ff */
[----:B------:R-:W-:Y:S01]  /*2c890*/  LEA.HI.X.SX32 R9, R73, R244, 0x2, P4 ;  /* 0x000000f449097211 */ /* 0x000fe200020f16ff */
[----:B------:R1:W-:Y:S01]  /*2c8a0*/  STL.64 [R1+0x778], R12 ;  /* 0x0007780c01007387 */ /* 0x0003e20000100a00 */
[-C--:B------:R-:W-:Y:S02]  /*2c8b0*/  LEA R2, P6, R82, R0.reuse, 0x2 ;  /* 0x0000000052027211 */ /* 0x080fe400078c10ff */
[----:B------:R-:W-:Y:S01]  /*2c8c0*/  LEA R14, P5, R85, R0, 0x2 ;  /* 0x00000000550e7211 */ /* 0x000fe200078a10ff */
[----:B------:R1:W-:Y:S01]  /*2c8d0*/  STL.64 [R1+0x770], R10 ;  /* 0x0007700a01007387 */ /* 0x0003e20000100a00 */
[----:B------:R-:W-:-:S02]  /*2c8e0*/  LEA.HI.X.SX32 R7, R74, R244, 0x2, P3 ;  /* 0x000000f44a077211 */ /* 0x000fc400018f16ff */
[-C--:B------:R-:W-:Y:S01]  /*2c8f0*/  LEA.HI.X.SX32 R5, R79, R244.reuse, 0x2, P2 ;  /* 0x000000f44f057211 */ /* 0x080fe200010f16ff */
[----:B------:R1:W-:Y:S01]  /*2c900*/  STL.64 [R1+0x768], R8 ;  /* 0x0007680801007387 */ /* 0x0003e20000100a00 */
[----:B------:R-:W-:Y:S02]  /*2c910*/  LEA.HI.X.SX32 R3, R82, R244, 0x2, P6 ;  /* 0x000000f452037211 */ /* 0x000fe400030f16ff */
[C---:B-1----:R-:W-:Y:S02]  /*2c920*/  LEA R12, P1, R88.reuse, R0, 0x2 ;  /* 0x00000000580c7211 */ /* 0x042fe400078210ff */
[----:B------:R-:W-:Y:S02]  /*2c930*/  LEA.HI.X.SX32 R15, R85, R244, 0x2, P5 ;  /* 0x000000f4550f7211 */ /* 0x000fe400028f16ff */
[----:B------:R-:W-:Y:S01]  /*2c940*/  LEA R10, P0, R91, R0, 0x2 ;  /* 0x000000005b0a7211 */ /* 0x000fe200078010ff */
[----:B------:R1:W-:Y:S01]  /*2c950*/  STL.64 [R1+0x760], R6 ;  /* 0x0007600601007387 */ /* 0x0003e20000100a00 */
[----:B------:R-:W-:-:S02]  /*2c960*/  LEA.HI.X.SX32 R13, R88, R244, 0x2, P1 ;  /* 0x000000f4580d7211 */ /* 0x000fc400008f16ff */
[C---:B------:R-:W-:Y:S01]  /*2c970*/  LEA R8, P4, R94.reuse, R0, 0x2 ;  /* 0x000000005e087211 */ /* 0x040fe200078810ff */
[----:B------:R1:W-:Y:S01]  /*2c980*/  STL.64 [R1+0x758], R4 ;  /* 0x0007580401007387 */ /* 0x0003e20000100a00 */
[-C--:B------:R-:W-:Y:S02]  /*2c990*/  LEA.HI.X.SX32 R11, R91, R244.reuse, 0x2, P0 ;  /* 0x000000f45b0b7211 */ /* 0x080fe400000f16ff */
[----:B------:R-:W-:Y:S01]  /*2c9a0*/  LEA.HI.X.SX32 R9, R94, R244, 0x2, P4 ;  /* 0x000000f45e097211 */ /* 0x000fe200020f16ff */
[----:B------:R1:W-:Y:S02]  /*2c9b0*/  STL.64 [R1+0x750], R2 ;  /* 0x0007500201007387 */ /* 0x0003e40000100a00 */
[-C--:B-1----:R-:W-:Y:S02]  /*2c9c0*/  LEA R6, P3, R97, R0.reuse, 0x2 ;  /* 0x0000000061067211 */ /* 0x082fe400078610ff */
[----:B------:R1:W-:Y:S01]  /*2c9d0*/  STL.64 [R1+0x748], R14 ;  /* 0x0007480e01007387 */ /* 0x0003e20000100a00 */
[----:B------:R-:W-:-:S03]  /*2c9e0*/  LEA R4, P2, R100, R0, 0x2 ;  /* 0x0000000064047211 */ /* 0x000fc600078410ff */
[----:B------:R-:W-:Y:S01]  /*2c9f0*/  STL.64 [R1+0x740], R12 ;  /* 0x0007400c01007387 */ /* 0x000fe20000100a00 */
[----:B------:R-:W-:-:S03]  /*2ca00*/  LEA.HI.X.SX32 R7, R97, R244, 0x2, P3 ;  /* 0x000000f461077211 */ /* 0x000fc600018f16ff */
[----:B------:R1:W-:Y:S01]  /*2ca10*/  STL.64 [R1+0x738], R10 ;  /* 0x0007380a01007387 */ /* 0x0003e20000100a00 */
[----:B------:R-:W-:Y:S02]  /*2ca20*/  LEA R2, P6, R103, R0, 0x2 ;  /* 0x0000000067027211 */ /* 0x000fe400078c10ff */
[----:B------:R-:W-:Y:S01]  /*2ca30*/  LEA.HI.X.SX32 R5, R100, R244, 0x2, P2 ;  /* 0x000000f464057211 */ /* 0x000fe200010f16ff */
[----:B------:R1:W-:Y:S02]  /*2ca40*/  STL.64 [R1+0x730], R8 ;  /* 0x0007300801007387 */ /* 0x0003e40000100a00 */
[----:B-1----:R-:W-:Y:S02]  /*2ca50*/  LEA R14, P5, R105, R0, 0x2 ;  /* 0x00000000690e7211 */ /* 0x002fe400078a10ff */
[----:B------:R-:W-:Y:S02]  /*2ca60*/  LEA.HI.X.SX32 R3, R103, R244, 0x2, P6 ;  /* 0x000000f467037211 */ /* 0x000fe400030f16ff */
[-C--:B------:R-:W-:Y:S01]  /*2ca70*/  LEA R10, P0, R236, R0.reuse, 0x2 ;  /* 0x00000000ec0a7211 */ /* 0x080fe200078010ff */
[----:B------:R1:W-:Y:S01]  /*2ca80*/  STL.64 [R1+0x728], R6 ;  /* 0x0007280601007387 */ /* 0x0003e20000100a00 */
[----:B------:R-:W-:-:S02]  /*2ca90*/  LEA R8, P4, R190, R0, 0x2 ;  /* 0x00000000be087211 */ /* 0x000fc400078810ff */
[-C--:B------:R-:W-:Y:S01]  /*2caa0*/  LEA.HI.X.SX32 R11, R236, R244.reuse, 0x2, P0 ;  /* 0x000000f4ec0b7211 */ /* 0x080fe200000f16ff */
[----:B------:R-:W-:Y:S01]  /*2cab0*/  IMAD.MOV.U32 R236, RZ, RZ, R194 ;  /* 0x000000ffffec7224 */ /* 0x000fe200078e00c2 */
[----:B------:R1:W-:Y:S01]  /*2cac0*/  STL.64 [R1+0x720], R4 ;  /* 0x0007200401007387 */ /* 0x0003e20000100a00 */
[----:B------:R-:W-:Y:S01]  /*2cad0*/  LEA.HI.X.SX32 R9, R190, R244, 0x2, P4 ;  /* 0x000000f4be097211 */ /* 0x000fe200020f16ff */
[----:B------:R-:W-:Y:S01]  /*2cae0*/  IMAD.MOV.U32 R194, RZ, RZ, R108 ;  /* 0x000000ffffc27224 */ /* 0x000fe200078e006c */
[-C--:B------:R-:W-:Y:S01]  /*2caf0*/  LEA R12, P1, R245, R0.reuse, 0x2 ;  /* 0x00000000f50c7211 */ /* 0x080fe200078210ff */
[----:B------:R-:W-:Y:S01]  /*2cb00*/  IMAD.MOV.U32 R190, RZ, RZ, R195 ;  /* 0x000000ffffbe7224 */ /* 0x000fe200078e00c3 */
[----:B-1----:R-:W-:Y:S01]  /*2cb10*/  LEA R6, P3, R191, R0, 0x2 ;  /* 0x00000000bf067211 */ /* 0x002fe200078610ff */
[----:B------:R-:W-:Y:S01]  /*2cb20*/  IMAD.MOV.U32 R108, RZ, RZ, R197 ;  /* 0x000000ffff6c7224 */ /* 0x000fe200078e00c5 */
[----:B------:R-:W-:Y:S01]  /*2cb30*/  LEA.HI.X.SX32 R15, R105, R244, 0x2, P5 ;  /* 0x000000f4690f7211 */ /* 0x000fe200028f16ff */
[----:B------:R-:W-:-:S02]  /*2cb40*/  IMAD.MOV.U32 R195, RZ, RZ, R196 ;  /* 0x000000ffffc37224 */ /* 0x000fc400078e00c4 */
[----:B------:R-:W-:Y:S01]  /*2cb50*/  IMAD.MOV.U32 R197, RZ, RZ, R198 ;  /* 0x000000ffffc57224 */ /* 0x000fe200078e00c6 */
[C---:B------:R-:W-:Y:S01]  /*2cb60*/  LEA R4, P2, R228.reuse, R0, 0x2 ;  /* 0x00000000e4047211 */ /* 0x040fe200078410ff */
[----:B------:R-:W-:Y:S01]  /*2cb70*/  IMAD.MOV.U32 R196, RZ, RZ, R119 ;  /* 0x000000ffffc47224 */ /* 0x000fe200078e0077 */
[----:B------:R1:W-:Y:S01]  /*2cb80*/  STL.64 [R1+0x718], R2 ;  /* 0x0007180201007387 */ /* 0x0003e20000100a00 */
[----:B------:R-:W-:Y:S01]  /*2cb90*/  IMAD.MOV.U32 R198, RZ, RZ, R126 ;  /* 0x000000ffffc67224 */ /* 0x000fe200078e007e */
[-C--:B------:R-:W-:Y:S01]  /*2cba0*/  LEA.HI.X.SX32 R7, R191, R244.reuse, 0x2, P3 ;  /* 0x000000f4bf077211 */ /* 0x080fe200018f16ff */
[----:B------:R-:W-:Y:S01]  /*2cbb0*/  IMAD.MOV.U32 R119, RZ, RZ, R199 ;  /* 0x000000ffff777224 */ /* 0x000fe200078e00c7 */
[-C--:B------:R-:W-:Y:S01]  /*2cbc0*/  LEA.HI.X.SX32 R13, R245, R244.reuse, 0x2, P1 ;  /* 0x000000f4f50d7211 */ /* 0x080fe200008f16ff */
[----:B------:R-:W-:Y:S01]  /*2cbd0*/  IMAD.MOV.U32 R126, RZ, RZ, R201 ;  /* 0x000000ffff7e7224 */ /* 0x000fe200078e00c9 */
[----:B------:R-:W-:Y:S01]  /*2cbe0*/  LEA.HI.X.SX32 R5, R228, R244, 0x2, P2 ;  /* 0x000000f4e4057211 */ /* 0x000fe200010f16ff */
[----:B------:R-:W-:-:S02]  /*2cbf0*/  IMAD.MOV.U32 R201, RZ, RZ, R203 ;  /* 0x000000ffffc97224 */ /* 0x000fc400078e00cb */
[----:B------:R-:W-:Y:S02]  /*2cc00*/  IMAD.MOV.U32 R191, RZ, RZ, R194 ;  /* 0x000000ffffbf7224 */ /* 0x000fe400078e00c2 */
[----:B------:R-:W-:Y:S01]  /*2cc10*/  IMAD.MOV.U32 R199, RZ, RZ, R200 ;  /* 0x000000ffffc77224 */ /* 0x000fe200078e00c8 */
[----:B-1----:R-:W-:Y:S01]  /*2cc20*/  LEA R2, P6, R192, R0, 0x2 ;  /* 0x00000000c0027211 */ /* 0x002fe200078c10ff */
[----:B------:R-:W-:Y:S02]  /*2cc30*/  IMAD.MOV.U32 R203, RZ, RZ, R207 ;  /* 0x000000ffffcb7224 */ /* 0x000fe400078e00cf */
[----:B------:R-:W-:Y:S02]  /*2cc40*/  IMAD.MOV.U32 R228, RZ, RZ, R195 ;  /* 0x000000ffffe47224 */ /* 0x000fe400078e00c3 */
[----:B------:R-:W-:Y:S01]  /*2cc50*/  IMAD.MOV.U32 R194, RZ, RZ, R108 ;  /* 0x000000ffffc27224 */ /* 0x000fe200078e006c */
[----:B------:R1:W-:Y:S01]  /*2cc60*/  STL.64 [R1+0x710], R14 ;  /* 0x0007100e01007387 */ /* 0x0003e20000100a00 */
[----:B------:R-:W-:-:S02]  /*2cc70*/  IMAD.MOV.U32 R207, RZ, RZ, R208 ;  /* 0x000000ffffcf7224 */ /* 0x000fc400078e00d0 */
[----:B------:R-:W-:Y:S02]  /*2cc80*/  IMAD.MOV.U32 R195, RZ, RZ, R196 ;  /* 0x000000ffffc37224 */ /* 0x000fe400078e00c4 */
[----:B------:R-:W-:Y:S01]  /*2cc90*/  IMAD.MOV.U32 R108, RZ, RZ, R197 ;  /* 0x000000ffff6c7224 */ /* 0x000fe200078e00c5 */
[----:B------:R-:W-:Y:S01]  /*2cca0*/  LEA.HI.X.SX32 R3, R192, R244, 0x2, P6 ;  /* 0x000000f4c0037211 */ /* 0x000fe200030f16ff */
[----:B------:R-:W-:Y:S02]  /*2ccb0*/  IMAD.MOV.U32 R200, RZ, RZ, R133 ;  /* 0x000000ffffc87224 */ /* 0x000fe400078e0085 */
[----:B------:R-:W-:Y:S02]  /*2ccc0*/  IMAD.MOV.U32 R208, RZ, RZ, R212 ;  /* 0x000000ffffd07224 */ /* 0x000fe400078e00d4 */
[----:B------:R-:W-:Y:S01]  /*2ccd0*/  IMAD.MOV.U32 R196, RZ, RZ, R119 ;  /* 0x000000ffffc47224 */ /* 0x000fe200078e0077 */
[----:B-1----:R-:W-:Y:S01]  /*2cce0*/  LEA R14, P5, R193, R0, 0x2 ;  /* 0x00000000c10e7211 */ /* 0x002fe200078a10ff */
[----:B------:R-:W-:Y:S01]  /*2ccf0*/  IMAD.MOV.U32 R133, RZ, RZ, R204 ;  /* 0x000000ffff857224 */ /* 0x000fe200078e00cc */
[----:B------:R1:W-:Y:S01]  /*2cd00*/  STL.64 [R1+0x708], R12 ;  /* 0x0007080c01007387 */ /* 0x0003e20000100a00 */
[----:B------:R-:W-:-:S02]  /*2cd10*/  IMAD.MOV.U32 R212, RZ, RZ, R213 ;  /* 0x000000ffffd47224 */ /* 0x000fc400078e00d5 */
[----:B------:R-:W-:Y:S01]  /*2cd20*/  IMAD.MOV.U32 R197, RZ, RZ, R198 ;  /* 0x000000ffffc57224 */ /* 0x000fe200078e00c6 */
[----:B------:R2:W-:Y:S01]  /*2cd30*/  STL.64 [R1+0x700], R10 ;  /* 0x0007000a01007387 */ /* 0x0005e20000100a00 */
[----:B------:R-:W-:Y:S02]  /*2cd40*/  IMAD.MOV.U32 R204, RZ, RZ, R211 ;  /* 0x000000ffffcc7224 */ /* 0x000fe400078e00d3 */
        /* <DEDUP_REMOVED lines=9> */
[----:B------:R-:W-:Y:S01]  /*2cde0*/  IMAD.MOV.U32 R211, RZ, RZ, R217 ;  /* 0x000000ffffd37224 */ /* 0x000fe200078e00d9 */
[----:B------:R-:W-:Y:S01]  /*2cdf0*/  LEA.HI.X.SX32 R15, R193, R244, 0x2, P5 ;  /* 0x000000f4c10f7211 */ /* 0x000fe200028f16ff */
[----:B------:R-:W-:Y:S02]  /*2ce00*/  IMAD.MOV.U32 R199, RZ, RZ, R200 ;  /* 0x000000ffffc77224 */ /* 0x000fe400078e00c8 */
[----:B------:R-:W-:Y:S01]  /*2ce10*/  IMAD.MOV.U32 R108, RZ, RZ, R196 ;  /* 0x000000ffff6c7224 */ /* 0x000fe200078e00c4 */
[----:B------:R4:W-:Y:S01]  /*2ce20*/  STL.64 [R1+0x6e8], R4 ;  /* 0x0006e80401007387 */ /* 0x0009e20000100a00 */
        /* <DEDUP_REMOVED lines=8> */
[----:B------:R-:W-:Y:S01]  /*2ceb0*/  IMAD.MOV.U32 R204, RZ, RZ, R214 ;  /* 0x000000ffffcc7224 */ /* 0x000fe200078e00d6 */
[----:B------:R-:W3:Y:S01]  /*2cec0*/  LDL.LU R229, [R1+0x7af8] ;  /* 0x007af80001e57983 */ /* 0x000ee20000300800 */
[----:B------:R-:W-:Y:S02]  /*2ced0*/  IMAD.MOV.U32 R119, RZ, RZ, R198 ;  /* 0x000000ffff777224 */ /* 0x000fe400078e00c6 */
[----:B------:R-:W-:Y:S01]  /*2cee0*/  IMAD.MOV.U32 R133, RZ, RZ, R211 ;  /* 0x000000ffff857224 */ /* 0x000fe200078e00d3 */
[----:B------:R-:W3:Y:S01]  /*2cef0*/  LDL.LU R239, [R1+0x7af4] ;  /* 0x007af40001ef7983 */ /* 0x000ee20000300800 */
[----:B------:R-:W-:-:S02]  /*2cf00*/  IMAD.MOV.U32 R198, RZ, RZ, R199 ;  /* 0x000000ffffc67224 */ /* 0x000fc400078e00c7 */
[----:B------:R-:W-:Y:S01]  /*2cf10*/  IMAD.MOV.U32 R211, RZ, RZ, R230 ;  /* 0x000000ffffd37224 */ /* 0x000fe200078e00e6 */
[----:B------:R1:W-:Y:S01]  /*2cf20*/  STL.64 [R1+0x6d8], R14 ;  /* 0x0006d80e01007387 */ /* 0x0003e20000100a00 */
[----:B------:R-:W-:Y:S02]  /*2cf30*/  IMAD.MOV.U32 R199, RZ, RZ, R126 ;  /* 0x000000ffffc77224 */ /* 0x000fe400078e007e */
[----:B------:R-:W-:Y:S01]  /*2cf40*/  IMAD.MOV.U32 R193, RZ, RZ, R195 ;  /* 0x000000ffffc17224 */ /* 0x000fe200078e00c3 */
[----:B------:R-:W3:Y:S01]  /*2cf50*/  LDL.LU R230, [R1+0x7af0] ;  /* 0x007af00001e67983 */ /* 0x000ee20000300800 */
[----:B------:R-:W-:Y:S02]  /*2cf60*/  IMAD.MOV.U32 R126, RZ, RZ, R200 ;  /* 0x000000ffff7e7224 */ /* 0x000fe400078e00c8 */
[----:B------:R-:W-:Y:S02]  /*2cf70*/  IMAD.MOV.U32 R214, RZ, RZ, R237 ;  /* 0x000000ffffd67224 */ /* 0x000fe400078e00ed */
[----:B------:R-:W-:Y:S01]  /*2cf80*/  IMAD.MOV.U32 R200, RZ, RZ, R201 ;  /* 0x000000ffffc87224 */ /* 0x000fe200078e00c9 */
[----:B------:R-:W3:Y:S01]  /*2cf90*/  LDL.LU R237, [R1+0x7aec] ;  /* 0x007aec0001ed7983 */ /* 0x000ee20000300800 */
[----:B------:R-:W-:-:S02]  /*2cfa0*/  IMAD.MOV.U32 R195, RZ, RZ, R204 ;  /* 0x000000ffffc37224 */ /* 0x000fc400078e00cc */
[----:B------:R-:W-:Y:S01]  /*2cfb0*/  IMAD.MOV.U32 R201, RZ, RZ, R133 ;  /* 0x000000ffffc97224 */ /* 0x000fe200078e0085 */
[----:B------:R-:W-:Y:S01]  /*2cfc0*/  STL.64 [R1+0x6d0], R12 ;  /* 0x0006d00c01007387 */ /* 0x000fe20000100a00 */
[----:B------:R-:W-:Y:S02]  /*2cfd0*/  IMAD.MOV.U32 R204, RZ, RZ, R215 ;  /* 0x000000ffffcc7224 */ /* 0x000fe400078e00d7 */
[----:B------:R-:W-:Y:S02]  /*2cfe0*/  IMAD.MOV.U32 R133, RZ, RZ, R211 ;  /* 0x000000ffff857224 */ /* 0x000fe400078e00d3 */
[----:B------:R-:W-:Y:S02]  /*2cff0*/  IMAD.MOV.U32 R215, RZ, RZ, R232 ;  /* 0x000000ffffd77224 */ /* 0x000fe400078e00e8 */
[----:B------:R-:W3:Y:S01]  /*2d000*/  LDL.LU R232, [R1+0x7ae8] ;  /* 0x007ae80001e87983 */ /* 0x000ee20000300800 */
[----:B------:R-:W-:Y:S02]  /*2d010*/  IMAD.MOV.U32 R211, RZ, RZ, R235 ;  /* 0x000000ffffd37224 */ /* 0x000fe400078e00eb */
[----:B------:R-:W-:Y:S01]  /*2d020*/  IMAD.MOV.U32 R220, RZ, RZ, R194 ;  /* 0x000000ffffdc7224 */ /* 0x000fe200078e00c2 */
[----:B------:R-:W3:Y:S01]  /*2d030*/  LDL.LU R235, [R1+0x7ae4] ;  /* 0x007ae40001eb7983 */ /* 0x000ee20000300800 */
[----:B------:R-:W-:-:S02]  /*2d040*/  IMAD.MOV.U32 R194, RZ, RZ, R195 ;  /* 0x000000ffffc27224 */ /* 0x000fc400078e00c3 */
[----:B------:R-:W-:Y:S02]  /*2d050*/  IMAD.MOV.U32 R195, RZ, RZ, R210 ;  /* 0x000000ffffc37224 */ /* 0x000fe400078e00d2 */
[----:B------:R-:W-:Y:S01]  /*2d060*/  IMAD.MOV.U32 R210, RZ, RZ, R234 ;  /* 0x000000ffffd27224 */ /* 0x000fe200078e00ea */
[----:B--2---:R-:W-:-:S04]  /*2d070*/  LEA R10, P0, R249, R0, 0x2 ;  /* 0x00000000f90a7211 */ /* 0x004fc800078010ff */
[----:B------:R-:W-:-:S05]  /*2d080*/  LEA.HI.X.SX32 R11, R249, R244, 0x2, P0 ;  /* 0x000000f4f90b7211 */ /* 0x000fca00000f16ff */
[----:B------:R-:W-:Y:S04]  /*2d090*/  STL.64 [R1+0x6c8], R10 ;  /* 0x0006c80a01007387 */ /* 0x000fe80000100a00 */
[----:B------:R-:W2:Y:S01]  /*2d0a0*/  LDL.LU R234, [R1+0x7ae0] ;  /* 0x007ae00001ea7983 */ /* 0x000ea20000300800 */
[-C--:B-1----:R-:W-:Y:S02]  /*2d0b0*/  LEA R8, P4, R248, R0.reuse, 0x2 ;  /* 0x00000000f8087211 */ /* 0x082fe400078810ff */
[-C--:B------:R-:W-:Y:S02]  /*2d0c0*/  LEA R6, P3, R247, R0.reuse, 0x2 ;  /* 0x00000000f7067211 */ /* 0x080fe400078610ff */
[-C--:B----4-:R-:W-:Y:S02]  /*2d0d0*/  LEA R4, P2, R243, R0.reuse, 0x2 ;  /* 0x00000000f3047211 */ /* 0x090fe400078410ff */
[----:B---3--:R-:W-:-:S02]  /*2d0e0*/  LEA R2, P6, R241, R0, 0x2 ;  /* 0x00000000f1027211 */ /* 0x008fc400078c10ff */
[-C--:B------:R-:W-:Y:S02]  /*2d0f0*/  LEA.HI.X.SX32 R9, R248, R244.reuse, 0x2, P4 ;  /* 0x000000f4f8097211 */ /* 0x080fe400020f16ff */
[-C--:B------:R-:W-:Y:S02]  /*2d100*/  LEA.HI.X.SX32 R7, R247, R244.reuse, 0x2, P3 ;  /* 0x000000f4f7077211 */ /* 0x080fe400018f16ff */
[-C--:B------:R-:W-:Y:S02]  /*2d110*/  LEA.HI.X.SX32 R5, R243, R244.reuse, 0x2, P2 ;  /* 0x000000f4f3057211 */ /* 0x080fe400010f16ff */
[----:B------:R-:W-:Y:S01]  /*2d120*/  LEA.HI.X.SX32 R3, R241, R244, 0x2, P6 ;  /* 0x000000f4f1037211 */ /* 0x000fe200030f16ff */
[----:B------:R-:W-:Y:S04]  /*2d130*/  STL.64 [R1+0x6c0], R8 ;  /* 0x0006c00801007387 */ /* 0x000fe80000100a00 */
[----:B------:R-:W-:Y:S04]  /*2d140*/  STL.64 [R1+0x6b8], R6 ;  /* 0x0006b80601007387 */ /* 0x000fe80000100a00 */
[----:B------:R-:W-:Y:S04]  /*2d150*/  STL.64 [R1+0x6b0], R4 ;  /* 0x0006b00401007387 */ /* 0x000fe80000100a00 */
[----:B------:R1:W-:Y:S01]  /*2d160*/  STL.64 [R1+0x6a8], R2 ;  /* 0x0006a80201007387 */ /* 0x0003e20000100a00 */
        /* <DEDUP_REMOVED lines=11> */
[----:B------:R-:W-:Y:S01]  /*2d220*/  IMAD.MOV.U32 R201, RZ, RZ, R122 ;  /* 0x000000ffffc97224 */ /* 0x000fe200078e007a */
[----:B------:R-:W-:-:S04]  /*2d230*/  LEA R14, P5, R239, R0, 0x2 ;  /* 0x00000000ef0e7211 */ /* 0x000fc800078a10ff */
[----:B------:R-:W-:Y:S02]  /*2d240*/  LEA.HI.X.SX32 R15, R239, R244, 0x2, P5 ;  /* 0x000000f4ef0f7211 */ /* 0x000fe400028f16ff */
[-C--:B-1----:R-:W-:Y:S02]  /*2d250*/  LEA R2, P6, R229, R0.reuse, 0x2 ;  /* 0x00000000e5027211 */ /* 0x082fe400078c10ff */
[----:B------:R-:W-:-:S04]  /*2d260*/  LEA R12, P1, R237, R0, 0x2 ;  /* 0x00000000ed0c7211 */ /* 0x000fc800078210ff */
[----:B------:R-:W-:Y:S01]  /*2d270*/  LEA.HI.X.SX32 R13, R237, R244, 0x2, P1 ;  /* 0x000000f4ed0d7211 */ /* 0x000fe200008f16ff */
[----:B------:R1:W-:Y:S01]  /*2d280*/  STL.64 [R1+0x6a0], R14 ;  /* 0x0006a00e01007387 */ /* 0x0003e20000100a00 */
[-C--:B------:R-:W-:Y:S02]  /*2d290*/  LEA R4, P2, R230, R0.reuse, 0x2 ;  /* 0x00000000e6047211 */ /* 0x080fe400078410ff */
[CC--:B------:R-:W-:Y:S02]  /*2d2a0*/  LEA R10, P0, R235.reuse, R0.reuse, 0x2 ;  /* 0x00000000eb0a7211 */ /* 0x0c0fe400078010ff */
[----:B------:R-:W-:Y:S02]  /*2d2b0*/  LEA R6, P3, R232, R0, 0x2 ;  /* 0x00000000e8067211 */ /* 0x000fe400078610ff */
[----:B------:R-:W-:Y:S01]  /*2d2c0*/  LEA.HI.X.SX32 R11, R235, R244, 0x2, P0 ;  /* 0x000000f4eb0b7211 */ /* 0x000fe200000f16ff */
[----:B------:R3:W-:Y:S01]  /*2d2d0*/  STL.64 [R1+0x698], R12 ;  /* 0x0006980c01007387 */ /* 0x0007e20000100a00 */
[----:B-1----:R-:W-:-:S02]  /*2d2e0*/  LEA R14, P5, R225, R0, 0x2 ;  /* 0x00000000e10e7211 */ /* 0x002fc400078a10ff */
[-C--:B------:R-:W-:Y:S01]  /*2d2f0*/  LEA.HI.X.SX32 R7, R232, R244.reuse, 0x2, P3 ;  /* 0x000000f4e8077211 */ /* 0x080fe200018f16ff */
[----:B------:R1:W-:Y:S01]  /*2d300*/  STL.64 [R1+0x690], R10 ;  /* 0x0006900a01007387 */ /* 0x0003e20000100a00 */
[-C--:B------:R-:W-:Y:S02]  /*2d310*/  LEA.HI.X.SX32 R5, R230, R244.reuse, 0x2, P2 ;  /* 0x000000f4e6057211 */ /* 0x080fe400010f16ff */
[-C--:B------:R-:W-:Y:S02]  /*2d320*/  LEA.HI.X.SX32 R3, R229, R244.reuse, 0x2, P6 ;  /* 0x000000f4e5037211 */ /* 0x080fe400030f16ff */
[----:B------:R-:W-:Y:S02]  /*2d330*/  LEA.HI.X.SX32 R15, R225, R244, 0x2, P5 ;  /* 0x000000f4e10f7211 */ /* 0x000fe400028f16ff */
[-C--:B---3--:R-:W-:Y:S02]  /*2d340*/  LEA R12, P1, R223, R0.reuse, 0x2 ;  /* 0x00000000df0c7211 */ /* 0x088fe400078210ff */
[----:B-1----:R-:W-:-:S02]  /*2d350*/  LEA R10, P0, R222, R0, 0x2 ;  /* 0x00000000de0a7211 */ /* 0x002fc400078010ff */
[-C--:B------:R-:W-:Y:S02]  /*2d360*/  LEA.HI.X.SX32 R13, R223, R244.reuse, 0x2, P1 ;  /* 0x000000f4df0d7211 */ /* 0x080fe400008f16ff */
[----:B------:R-:W-:Y:S02]  /*2d370*/  LEA.HI.X.SX32 R11, R222, R244, 0x2, P0 ;  /* 0x000000f4de0b7211 */ /* 0x000fe400000f16ff */
[----:B--2---:R-:W-:-:S04]  /*2d380*/  LEA R8, P4, R234, R0, 0x2 ;  /* 0x00000000ea087211 */ /* 0x004fc800078810ff */
[----:B------:R-:W-:-:S05]  /*2d390*/  LEA.HI.X.SX32 R9, R234, R244, 0x2, P4 ;  /* 0x000000f4ea097211 */ /* 0x000fca00020f16ff */
        /* <DEDUP_REMOVED lines=8> */
[----:B---3--:R-:W-:Y:S01]  /*2d420*/  LEA R4, P2, R190, R0, 0x2 ;  /* 0x00000000be047211 */ /* 0x008fe200078410ff */
[----:B------:R3:W-:Y:S01]  /*2d430*/  STL.64 [R1+0x660], R12 ;  /* 0x0006600c01007387 */ /* 0x0007e20000100a00 */
[----:B------:R-:W-:Y:S02]  /*2d440*/  LEA.HI.X.SX32 R7, R236, R244, 0x2, P3 ;  /* 0x000000f4ec077211 */ /* 0x000fe400018f16ff */
[----:B-1----:R-:W-:Y:S01]  /*2d450*/  LEA R2, P6, R191, R0, 0x2 ;  /* 0x00000000bf027211 */ /* 0x002fe200078c10ff */
[----:B------:R1:W-:Y:S01]  /*2d460*/  STL.64 [R1+0x658], R10 ;  /* 0x0006580a01007387 */ /* 0x0003e20000100a00 */
[----:B------:R-:W-:Y:S02]  /*2d470*/  LEA.HI.X.SX32 R5, R190, R244, 0x2, P2 ;  /* 0x000000f4be057211 */ /* 0x000fe400010f16ff */
[----:B--2---:R-:W-:-:S02]  /*2d480*/  LEA R14, P5, R228, R0, 0x2 ;  /* 0x00000000e40e7211 */ /* 0x004fc400078a10ff */
[----:B------:R-:W-:Y:S02]  /*2d490*/  LEA.HI.X.SX32 R3, R191, R244, 0x2, P6 ;  /* 0x000000f4bf037211 */ /* 0x000fe400030f16ff */
[----:B---3--:R-:W-:Y:S01]  /*2d4a0*/  LEA R12, P1, R192, R0, 0x2 ;  /* 0x00000000c00c7211 */ /* 0x008fe200078210ff */
[----:B------:R2:W-:Y:S01]  /*2d4b0*/  STL.64 [R1+0x650], R8 ;  /* 0x0006500801007387 */ /* 0x0005e20000100a00 */
[----:B------:R-:W-:Y:S02]  /*2d4c0*/  LEA.HI.X.SX32 R15, R228, R244, 0x2, P5 ;  /* 0x000000f4e40f7211 */ /* 0x000fe400028f16ff */
[C---:B-1----:R-:W-:Y:S01]  /*2d4d0*/  LEA R10, P0, R193.reuse, R0, 0x2 ;  /* 0x00000000c10a7211 */ /* 0x042fe200078010ff */
[----:B------:R1:W-:Y:S01]  /*2d4e0*/  STL.64 [R1+0x648], R6 ;  /* 0x0006480601007387 */ /* 0x0003e20000100a00 */
[-C--:B------:R-:W-:Y:S02]  /*2d4f0*/  LEA.HI.X.SX32 R13, R192, R244.reuse, 0x2, P1 ;  /* 0x000000f4c00d7211 */ /* 0x080fe400008f16ff */
[----:B------:R-:W-:Y:S01]  /*2d500*/  LEA.HI.X.SX32 R11, R193, R244, 0x2, P0 ;  /* 0x000000f4c10b7211 */ /* 0x000fe200000f16ff */
[----:B------:R3:W-:Y:S04]  /*2d510*/  STL.64 [R1+0x640], R4 ;  /* 0x0006400401007387 */ /* 0x0007e80000100a00 */
[----:B------:R4:W-:Y:S04]  /*2d520*/  STL.64 [R1+0x638], R2 ;  /* 0x0006380201007387 */ /* 0x0009e80000100a00 */
[----:B------:R1:W-:Y:S04]  /*2d530*/  STL.64 [R1+0x630], R14 ;  /* 0x0006300e01007387 */ /* 0x0003e80000100a00 */
[----:B------:R1:W-:Y:S04]  /*2d540*/  STL.64 [R1+0x628], R12 ;  /* 0x0006280c01007387 */ /* 0x0003e80000100a00 */
[----:B------:R1:W-:Y:S04]  /*2d550*/  STL.64 [R1+0x620], R10 ;  /* 0x0006200a01007387 */ /* 0x0003e80000100a00 */
[----:B------:R-:W4:Y:S01]  /*2d560*/  LDL.LU R122, [R1+0x7adc] ;  /* 0x007adc00017a7983 */ /* 0x000f220000300800 */
        /* <DEDUP_REMOVED lines=18> */
[----:B--2---:R-:W-:Y:S01]  /*2d690*/  LEA R8, P4, R220, R0, 0x2 ;  /* 0x00000000dc087211 */ /* 0x004fe200078810ff */
[----:B------:R-:W-:-:S02]  /*2d6a0*/  IMAD R118, R118, UR5, RZ ;  /* 0x0000000576767c24 */ /* 0x000fc4000f8e02ff */
[----:B------:R-:W-:Y:S02]  /*2d6b0*/  IMAD.MOV.U32 R201, RZ, RZ, R133 ;  /* 0x000000ffffc97224 */ /* 0x000fe400078e0085 */
[----:B------:R-:W-:Y:S02]  /*2d6c0*/  IMAD.MOV.U32 R119, RZ, RZ, R198 ;  /* 0x000000ffff777224 */ /* 0x000fe400078e00c6 */
[----:B------:R-:W-:Y:S02]  /*2d6d0*/  IMAD.MOV.U32 R194, RZ, RZ, R195 ;  /* 0x000000ffffc27224 */ /* 0x000fe400078e00c3 */
[----:B------:R-:W-:Y:S02]  /*2d6e0*/  IMAD R115, R115, UR5, RZ ;  /* 0x0000000573737c24 */ /* 0x000fe4000f8e02ff */
[----:B------:R-:W-:Y:S02]  /*2d6f0*/  IMAD.MOV.U32 R133, RZ, RZ, R204 ;  /* 0x000000ffff857224 */ /* 0x000fe400078e00cc */
[----:B------:R-:W-:-:S02]  /*2d700*/  IMAD.MOV.U32 R198, RZ, RZ, R199 ;  /* 0x000000ffffc67224 */ /* 0x000fc400078e00c7 */
[----:B------:R-:W-:Y:S01]  /*2d710*/  IMAD.MOV.U32 R195, RZ, RZ, R108 ;  /* 0x000000ffffc37224 */ /* 0x000fe200078e006c */
[-C--:B-1----:R-:W-:Y:S01]  /*2d720*/  LEA R6, P3, R116, R0.reuse, 0x2 ;  /* 0x0000000074067211 */ /* 0x082fe200078610ff */
[----:B------:R-:W-:Y:S02]  /*2d730*/  IMAD R120, R120, UR5, RZ ;  /* 0x0000000578787c24 */ /* 0x000fe4000f8e02ff */
[----:B------:R-:W-:Y:S02]  /*2d740*/  IMAD.MOV.U32 R204, RZ, RZ, R211 ;  /* 0x000000ffffcc7224 */ /* 0x000fe400078e00d3 */
[----:B------:R-:W-:Y:S02]  /*2d750*/  IMAD.MOV.U32 R199, RZ, RZ, R126 ;  /* 0x000000ffffc77224 */ /* 0x000fe400078e007e */
[----:B------:R-:W-:Y:S01]  /*2d760*/  IMAD.MOV.U32 R108, RZ, RZ, R196 ;  /* 0x000000ffff6c7224 */ /* 0x000fe200078e00c4 */
[----:B---3--:R-:W-:Y:S01]  /*2d770*/  LEA R4, P2, R117, R0, 0x2 ;  /* 0x0000000075047211 */ /* 0x008fe200078410ff */
[----:B------:R-:W-:-:S02]  /*2d780*/  IMAD.MOV.U32 R126, RZ, RZ, R200 ;  /* 0x000000ffff7e7224 */ /* 0x000fc400078e00c8 */
[----:B------:R-:W-:Y:S01]  /*2d790*/  IMAD.MOV.U32 R196, RZ, RZ, R197 ;  /* 0x000000ffffc47224 */ /* 0x000fe200078e00c5 */
[----:B----4-:R-:W-:Y:S01]  /*2d7a0*/  LEA R2, P6, R118, R0, 0x2 ;  /* 0x0000000076027211 */ /* 0x010fe200078c10ff */
[----:B------:R-:W-:Y:S01]  /*2d7b0*/  IMAD R121, R121, UR5, RZ ;  /* 0x0000000579797c24 */ /* 0x000fe2000f8e02ff */
[----:B------:R-:W-:Y:S01]  /*2d7c0*/  LEA.HI.X.SX32 R9, R220, R244, 0x2, P4 ;  /* 0x000000f4dc097211 */ /* 0x000fe200020f16ff */
[----:B------:R-:W-:Y:S02]  /*2d7d0*/  IMAD.MOV.U32 R200, RZ, RZ, R201 ;  /* 0x000000ffffc87224 */ /* 0x000fe400078e00c9 */
[----:B------:R-:W-:Y:S02]  /*2d7e0*/  IMAD.MOV.U32 R197, RZ, RZ, R119 ;  /* 0x000000ffffc57224 */ /* 0x000fe400078e0077 */
[----:B------:R-:W-:Y:S01]  /*2d7f0*/  IMAD.MOV.U32 R190, RZ, RZ, R194 ;  /* 0x000000ffffbe7224 */ /* 0x000fe200078e00c2 */
[----:B------:R-:W-:Y:S01]  /*2d800*/  LEA R14, P5, R115, R0, 0x2 ;  /* 0x00000000730e7211 */ /* 0x000fe200078a10ff */
[----:B------:R-:W-:-:S02]  /*2d810*/  IMAD.MOV.U32 R201, RZ, RZ, R133 ;  /* 0x000000ffffc97224 */ /* 0x000fc400078e0085 */
[----:B------:R-:W-:Y:S02]  /*2d820*/  IMAD.MOV.U32 R119, RZ, RZ, R198 ;  /* 0x000000ffff777224 */ /* 0x000fe400078e00c6 */
[----:B------:R-:W-:Y:S01]  /*2d830*/  IMAD.MOV.U32 R194, RZ, RZ, R195 ;  /* 0x000000ffffc27224 */ /* 0x000fe200078e00c3 */
[----:B------:R-:W-:Y:S01]  /*2d840*/  LEA R12, P1, R120, R0, 0x2 ;  /* 0x00000000780c7211 */ /* 0x000fe200078210ff */
[----:B------:R-:W-:Y:S01]  /*2d850*/  IMAD.MOV.U32 R133, RZ, RZ, R204 ;  /* 0x000000ffff857224 */ /* 0x000fe200078e00cc */
[-C--:B------:R-:W-:Y:S01]  /*2d860*/  LEA.HI.X.SX32 R7, R116, R244.reuse, 0x2, P3 ;  /* 0x000000f474077211 */ /* 0x080fe200018f16ff */
[----:B------:R-:W-:Y:S02]  /*2d870*/  IMAD.MOV.U32 R198, RZ, RZ, R199 ;  /* 0x000000ffffc67224 */ /* 0x000fe400078e00c7 */
[----:B------:R-:W-:Y:S01]  /*2d880*/  IMAD.MOV.U32 R195, RZ, RZ, R108 ;  /* 0x000000ffffc37224 */ /* 0x000fe200078e006c */
[----:B------:R-:W-:Y:S01]  /*2d890*/  LEA.HI.X.SX32 R5, R117, R244, 0x2, P2 ;  /* 0x000000f475057211 */ /* 0x000fe200010f16ff */
[----:B------:R-:W-:-:S02]  /*2d8a0*/  IMAD.MOV.U32 R204, RZ, RZ, R210 ;  /* 0x000000ffffcc7224 */ /* 0x000fc400078e00d2 */
[----:B------:R-:W-:Y:S02]  /*2d8b0*/  IMAD.MOV.U32 R199, RZ, RZ, R126 ;  /* 0x000000ffffc77224 */ /* 0x000fe400078e007e */
[----:B------:R-:W-:Y:S01]  /*2d8c0*/  IMAD.MOV.U32 R108, RZ, RZ, R196 ;  /* 0x000000ffff6c7224 */ /* 0x000fe200078e00c4 */
[----:B------:R-:W-:Y:S01]  /*2d8d0*/  LEA R10, P0, R121, R0, 0x2 ;  /* 0x00000000790a7211 */ /* 0x000fe200078010ff */
[----:B------:R-:W-:Y:S01]  /*2d8e0*/  IMAD R123, R123, UR5, RZ ;  /* 0x000000057b7b7c24 */ /* 0x000fe2000f8e02ff */
[-C--:B------:R-:W-:Y:S01]  /*2d8f0*/  LEA.HI.X.SX32 R3, R118, R244.reuse, 0x2, P6 ;  /* 0x000000f476037211 */ /* 0x080fe200030f16ff */
[----:B------:R-:W-:Y:S02]  /*2d900*/  IMAD.MOV.U32 R126, RZ, RZ, R200 ;  /* 0x000000ffff7e7224 */ /* 0x000fe400078e00c8 */
[----:B------:R-:W-:Y:S01]  /*2d910*/  IMAD.MOV.U32 R196, RZ, RZ, R197 ;  /* 0x000000ffffc47224 */ /* 0x000fe200078e00c5 */
[----:B------:R-:W-:Y:S01]  /*2d920*/  STL.64 [R1+0x618], R8 ;  /* 0x0006180801007387 */ /* 0x000fe20000100a00 */
[----:B------:R-:W-:Y:S01]  /*2d930*/  IMAD R124, R124, UR5, RZ ;  /* 0x000000057c7c7c24 */ /* 0x000fe2000f8e02ff */
[----:B------:R-:W-:Y:S01]  /*2d940*/  LEA.HI.X.SX32 R15, R115, R244, 0x2, P5 ;  /* 0x000000f4730f7211 */ /* 0x000fe200028f16ff */
[----:B------:R-:W-:-:S02]  /*2d950*/  IMAD.MOV.U32 R200, RZ, RZ, R201 ;  /* 0x000000ffffc87224 */ /* 0x000fc400078e00c9 */
[----:B------:R-:W-:Y:S02]  /*2d960*/  IMAD.MOV.U32 R197, RZ, RZ, R119 ;  /* 0x000000ffffc57224 */ /* 0x000fe400078e0077 */
[----:B------:R-:W-:Y:S01]  /*2d970*/  IMAD.MOV.U32 R191, RZ, RZ, R194 ;  /* 0x000000ffffbf7224 */ /* 0x000fe200078e00c2 */
[----:B------:R-:W-:Y:S01]  /*2d980*/  LEA.HI.X.SX32 R13, R120, R244, 0x2, P1 ;  /* 0x000000f4780d7211 */ /* 0x000fe200008f16ff */
[----:B------:R-:W-:Y:S02]  /*2d990*/  IMAD.MOV.U32 R201, RZ, RZ, R133 ;  /* 0x000000ffffc97224 */ /* 0x000fe400078e0085 */
[----:B------:R-:W-:Y:S02]  /*2d9a0*/  IMAD.MOV.U32 R119, RZ, RZ, R198 ;  /* 0x000000ffff777224 */ /* 0x000fe400078e00c6 */
[----:B------:R-:W-:Y:S01]  /*2d9b0*/  IMAD.MOV.U32 R194, RZ, RZ, R195 ;  /* 0x000000ffffc27224 */ /* 0x000fe200078e00c3 */
[----:B------:R1:W-:Y:S01]  /*2d9c0*/  STL.64 [R1+0x610], R6 ;  /* 0x0006100601007387 */ /* 0x0003e20000100a00 */
[----:B------:R-:W-:-:S02]  /*2d9d0*/  IMAD R125, R125, UR5, RZ ;  /* 0x000000057d7d7c24 */ /* 0x000fc4000f8e02ff */
[----:B------:R-:W-:Y:S02]  /*2d9e0*/  IMAD.MOV.U32 R133, RZ, RZ, R204 ;  /* 0x000000ffff857224 */ /* 0x000fe400078e00cc */
[----:B------:R-:W-:Y:S02]  /*2d9f0*/  IMAD.MOV.U32 R198, RZ, RZ, R199 ;  /* 0x000000ffffc67224 */ /* 0x000fe400078e00c7 */
[----:B------:R-:W-:Y:S01]  /*2da00*/  IMAD.MOV.U32 R195, RZ, RZ, R108 ;  /* 0x000000ffffc37224 */ /* 0x000fe200078e006c */
[----:B------:R2:W-:Y:S01]  /*2da10*/  STL.64 [R1+0x608], R4 ;  /* 0x0006080401007387 */ /* 0x0005e20000100a00 */
[----:B------:R-:W-:Y:S01]  /*2da20*/  IMAD.MOV.U32 R199, RZ, RZ, R126 ;  /* 0x000000ffffc77224 */ /* 0x000fe200078e007e */
[----:B------:R-:W-:Y:S01]  /*2da30*/  LEA.HI.X.SX32 R11, R121, R244, 0x2, P0 ;  /* 0x000000f4790b7211 */ /* 0x000fe200000f16ff */
[----:B------:R-:W-:Y:S01]  /*2da40*/  IMAD.MOV.U32 R108, RZ, RZ, R196 ;  /* 0x000000ffff6c7224 */ /* 0x000fe200078e00c4 */
[----:B-1----:R-:W-:Y:S01]  /*2da50*/  LEA R6, P3, R123, R0, 0x2 ;  /* 0x000000007b067211 */ /* 0x002fe200078610ff */
[----:B------:R-:W-:Y:S01]  /*2da60*/  IMAD R114, R114, UR5, RZ ;  /* 0x0000000572727c24 */ /* 0x000fe2000f8e02ff */
[----:B------:R1:W-:Y:S01]  /*2da70*/  STL.64 [R1+0x600], R2 ;  /* 0x0006000201007387 */ /* 0x0003e20000100a00 */
[----:B------:R-:W-:-:S02]  /*2da80*/  IMAD.MOV.U32 R126, RZ, RZ, R200 ;  /* 0x000000ffff7e7224 */ /* 0x000fc400078e00c8 */
[----:B------:R-:W-:Y:S01]  /*2da90*/  IMAD.MOV.U32 R196, RZ, RZ, R197 ;  /* 0x000000ffffc47224 */ /* 0x000fe200078e00c5 */
[----:B------:R3:W-:Y:S01]  /*2daa0*/  STL.64 [R1+0x5f8], R14 ;  /* 0x0005f80e01007387 */ /* 0x0007e20000100a00 */
[----:B------:R-:W-:Y:S01]  /*2dab0*/  IMAD.MOV.U32 R200, RZ, RZ, R201 ;  /* 0x000000ffffc87224 */ /* 0x000fe200078e00c9 */
[-C--:B--2---:R-:W-:Y:S01]  /*2dac0*/  LEA R4, P2, R124, R0.reuse, 0x2 ;  /* 0x000000007c047211 */ /* 0x084fe200078410ff */
[----:B------:R-:W-:Y:S02]  /*2dad0*/  IMAD.MOV.U32 R197, RZ, RZ, R119 ;  /* 0x000000ffffc57224 */ /* 0x000fe400078e0077 */
[----:B------:R-:W-:Y:S01]  /*2dae0*/  IMAD.MOV.U32 R228, RZ, RZ, R194 ;  /* 0x000000ffffe47224 */ /* 0x000fe200078e00c2 */
[----:B------:R2:W-:Y:S01]  /*2daf0*/  STL.64 [R1+0x5f0], R12 ;  /* 0x0005f00c01007387 */ /* 0x0005e20000100a00 */
[----:B------:R-:W-:Y:S01]  /*2db00*/  IMAD.MOV.U32 R201, RZ, RZ, R133 ;  /* 0x000000ffffc97224 */ /* 0x000fe200078e0085 */
[----:B-1----:R-:W-:Y:S01]  /*2db10*/  LEA R2, P6, R125, R0, 0x2 ;  /* 0x000000007d027211 */ /* 0x002fe200078c10ff */
[----:B------:R-:W-:-:S02]  /*2db20*/  IMAD.MOV.U32 R119, RZ, RZ, R198 ;  /* 0x000000ffff777224 */ /* 0x000fc400078e00c6 */
[----:B------:R-:W-:Y:S01]  /*2db30*/  IMAD.MOV.U32 R194, RZ, RZ, R195 ;  /* 0x000000ffffc27224 */ /* 0x000fe200078e00c3 */
[----:B------:R-:W-:Y:S01]  /*2db40*/  LEA.HI.X.SX32 R7, R123, R244, 0x2, P3 ;  /* 0x000000f47b077211 */ /* 0x000fe200018f16ff */
[----:B------:R-:W-:Y:S02]  /*2db50*/  IMAD.MOV.U32 R211, RZ, RZ, R128 ;  /* 0x000000ffffd37224 */ /* 0x000fe400078e0080 */
[----:B------:R-:W-:Y:S01]  /*2db60*/  IMAD.MOV.U32 R133, RZ, RZ, R202 ;  /* 0x000000ffff857224 */ /* 0x000fe200078e00ca */
[----:B------:R-:W4:Y:S01]  /*2db70*/  LDL.LU R128, [R1+0x7ad8] ;  /* 0x007ad80001807983 */ /* 0x000f220000300800 */
[----:B------:R-:W-:Y:S02]  /*2db80*/  IMAD.MOV.U32 R198, RZ, RZ, R199 ;  /* 0x000000ffffc67224 */ /* 0x000fe400078e00c7 */
[----:B------:R-:W-:Y:S01]  /*2db90*/  IMAD.MOV.U32 R195, RZ, RZ, R108 ;  /* 0x000000ffffc37224 */ /* 0x000fe200078e006c */
[----:B---3--:R-:W-:Y:S01]  /*2dba0*/  LEA R14, P5, R114, R0, 0x2 ;  /* 0x00000000720e7211 */ /* 0x008fe200078a10ff */
[----:B------:R-:W-:Y:S01]  /*2dbb0*/  IMAD.MOV.U32 R202, RZ, RZ, R226 ;  /* 0x000000ffffca7224 */ /* 0x000fe200078e00e2 */
[----:B------:R-:W-:Y:S01]  /*2dbc0*/  STL.64 [R1+0x5e8], R10 ;  /* 0x0005e80a01007387 */ /* 0x000fe20000100a00 */
[----:B------:R-:W-:Y:S01]  /*2dbd0*/  IMAD.MOV.U32 R199, RZ, RZ, R126 ;  /* 0x000000ffffc77224 */ /* 0x000fe200078e007e */
[----:B------:R-:W-:Y:S01]  /*2dbe0*/  LEA.HI.X.SX32 R5, R124, R244, 0x2, P2 ;  /* 0x000000f47c057211 */ /* 0x000fe200010f16ff */
[----:B------:R-:W-:-:S02]  /*2dbf0*/  IMAD.MOV.U32 R108, RZ, RZ, R196 ;  /* 0x000000ffff6c7224 */ /* 0x000fc400078e00c4 */
[----:B------:R-:W-:Y:S02]  /*2dc00*/  IMAD.MOV.U32 R210, RZ, RZ, R129 ;  /* 0x000000ffffd27224 */ /* 0x000fe400078e0081 */
[----:B------:R-:W-:Y:S01]  /*2dc10*/  IMAD.MOV.U32 R126, RZ, RZ, R200 ;  /* 0x000000ffff7e7224 */ /* 0x000fe200078e00c8 */
[----:B------:R-:W3:Y:S01]  /*2dc20*/  LDL.LU R129, [R1+0x7ad4] ;  /* 0x007ad40001817983 */ /* 0x000ee20000300800 */
[----:B------:R-:W-:Y:S01]  /*2dc30*/  IMAD.MOV.U32 R196, RZ, RZ, R197 ;  /* 0x000000ffffc47224 */ /* 0x000fe200078e00c5 */
[----:B------:R-:W-:Y:S01]  /*2dc40*/  LEA.HI.X.SX32 R3, R125, R244, 0x2, P6 ;  /* 0x000000f47d037211 */ /* 0x000fe200030f16ff */
[----:B------:R-:W-:Y:S02]  /*2dc50*/  IMAD.MOV.U32 R204, RZ, RZ, R209 ;  /* 0x000000ffffcc7224 */ /* 0x000fe400078e00d1 */
[----:B------:R-:W-:Y:S02]  /*2dc60*/  IMAD.MOV.U32 R200, RZ, RZ, R201 ;  /* 0x000000ffffc87224 */ /* 0x000fe400078e00c9 */
[----:B------:R-:W-:-:S02]  /*2dc70*/  IMAD.MOV.U32 R197, RZ, RZ, R119 ;  /* 0x000000ffffc57224 */ /* 0x000fc400078e0077 */
[----:B------:R-:W-:Y:S02]  /*2dc80*/  IMAD.MOV.U32 R209, RZ, RZ, R130 ;  /* 0x000000ffffd17224 */ /* 0x000fe400078e0082 */
[----:B------:R-:W-:Y:S02]  /*2dc90*/  IMAD.MOV.U32 R201, RZ, RZ, R133 ;  /* 0x000000ffffc97224 */ /* 0x000fe400078e0085 */
[----:B------:R-:W-:Y:S01]  /*2dca0*/  IMAD.MOV.U32 R119, RZ, RZ, R198 ;  /* 0x000000ffff777224 */ /* 0x000fe200078e00c6 */
[----:B------:R-:W-:Y:S01]  /*2dcb0*/  LEA.HI.X.SX32 R15, R114, R244, 0x2, P5 ;  /* 0x000000f4720f7211 */ /* 0x000fe200028f16ff */
        /* <DEDUP_REMOVED lines=10> */
[----:B------:R-:W-:Y:S01]  /*2dd60*/  IMAD.MOV.U32 R202, RZ, RZ, R205 ;  /* 0x000000ffffca7224 */ /* 0x000fe200078e00cd */
[----:B------:R-:W-:-:S04]  /*2dd70*/  LEA R8, P4, R122, R0, 0x2 ;  /* 0x000000007a087211 */ /* 0x000fc800078810ff */
[----:B------:R-:W-:-:S05]  /*2dd80*/  LEA.HI.X.SX32 R9, R122, R244, 0x2, P4 ;  /* 0x000000f47a097211 */ /* 0x000fca00020f16ff */
[----:B------:R-:W-:Y:S04]  /*2dd90*/  STL.64 [R1+0x5e0], R8 ;  /* 0x0005e00801007387 */ /* 0x000fe80000100a00 */
[----:B------:R-:W3:Y:S04]  /*2dda0*/  LDL.LU R130, [R1+0x7ad0] ;  /* 0x007ad00001827983 */ /* 0x000ee80000300800 */
[----:B------:R-:W-:Y:S04]  /*2ddb0*/  STL.64 [R1+0x5d8], R6 ;  /* 0x0005d80601007387 */ /* 0x000fe80000100a00 */
[----:B------:R1:W-:Y:S04]  /*2ddc0*/  STL.64 [R1+0x5d0], R4 ;  /* 0x0005d00401007387 */ /* 0x0003e80000100a00 */
[----:B------:R-:W3:Y:S04]  /*2ddd0*/  LDL.LU R132, [R1+0x7acc] ;  /* 0x007acc0001847983 */ /* 0x000ee80000300800 */
[----:B------:R1:W-:Y:S04]  /*2dde0*/  STL.64 [R1+0x5c8], R2 ;  /* 0x0005c80201007387 */ /* 0x0003e80000100a00 */
[----:B------:R-:W3:Y:S04]  /*2ddf0*/  LDL.LU R135, [R1+0x7ac8] ;  /* 0x007ac80001877983 */ /* 0x000ee80000300800 */
[----:B------:R1:W-:Y:S04]  /*2de00*/  STL.64 [R1+0x5c0], R14 ;  /* 0x0005c00e01007387 */ /* 0x0003e80000100a00 */
[----:B------:R-:W3:Y:S01]  /*2de10*/  LDL.LU R205, [R1+0x290] ;  /* 0x0002900001cd7983 */ /* 0x000ee20000300800 */
[----:B------:R-:W-:-:S02]  /*2de20*/  IMAD.MOV.U32 R192, RZ, RZ, R194 ;  /* 0x000000ffffc07224 */ /* 0x000fc400078e00c2 */
[----:B------:R-:W-:Y:S02]  /*2de30*/  IMAD.MOV.U32 R193, RZ, RZ, R195 ;  /* 0x000000ffffc17224 */ /* 0x000fe400078e00c3 */
[----:B------:R-:W-:Y:S02]  /*2de40*/  IMAD.MOV.U32 R194, RZ, RZ, R108 ;  /* 0x000000ffffc27224 */ /* 0x000fe400078e006c */
[----:B------:R-:W-:Y:S02]  /*2de50*/  IMAD.MOV.U32 R195, RZ, RZ, R196 ;  /* 0x000000ffffc37224 */ /* 0x000fe400078e00c4 */
[----:B------:R-:W-:Y:S02]  /*2de60*/  IMAD R127, R127, UR5, RZ ;  /* 0x000000057f7f7c24 */ /* 0x000fe4000f8e02ff */
[----:B------:R-:W-:Y:S02]  /*2de70*/  IMAD.MOV.U32 R108, RZ, RZ, R197 ;  /* 0x000000ffff6c7224 */ /* 0x000fe400078e00c5 */
[----:B------:R-:W-:-:S02]  /*2de80*/  IMAD.MOV.U32 R196, RZ, RZ, R119 ;  /* 0x000000ffffc47224 */ /* 0x000fc400078e0077 */
[----:B------:R-:W-:Y:S02]  /*2de90*/  IMAD.MOV.U32 R197, RZ, RZ, R198 ;  /* 0x000000ffffc57224 */ /* 0x000fe400078e00c6 */
[----:B------:R-:W-:Y:S02]  /*2dea0*/  IMAD.MOV.U32 R220, RZ, RZ, R194 ;  /* 0x000000ffffdc7224 */ /* 0x000fe400078e00c2 */
[----:B------:R-:W-:Y:S02]  /*2deb0*/  IMAD.MOV.U32 R119, RZ, RZ, R199 ;  /* 0x000000ffff777224 */ /* 0x000fe400078e00c7 */
[----:B------:R-:W-:Y:S01]  /*2dec0*/  IMAD.MOV.U32 R194, RZ, RZ, R195 ;  /* 0x000000ffffc27224 */ /* 0x000fe200078e00c3 */
[----:B--2---:R-:W-:Y:S01]  /*2ded0*/  LEA R12, P1, R127, R0, 0x2 ;  /* 0x000000007f0c7211 */ /* 0x004fe200078210ff */
[----:B------:R-:W-:Y:S02]  /*2dee0*/  IMAD.MOV.U32 R198, RZ, RZ, R126 ;  /* 0x000000ffffc67224 */ /* 0x000fe400078e007e */
[----:B------:R-:W-:-:S02]  /*2def0*/  IMAD.MOV.U32 R195, RZ, RZ, R108 ;  /* 0x000000ffffc37224 */ /* 0x000fc400078e006c */
[----:B------:R-:W-:Y:S02]  /*2df00*/  IMAD.MOV.U32 R199, RZ, RZ, R200 ;  /* 0x000000ffffc77224 */ /* 0x000fe400078e00c8 */
[----:B------:R-:W-:Y:S02]  /*2df10*/  IMAD.MOV.U32 R108, RZ, RZ, R196 ;  /* 0x000000ffff6c7224 */ /* 0x000fe400078e00c4 */
[----:B------:R-:W-:Y:S02]  /*2df20*/  IMAD.MOV.U32 R126, RZ, RZ, R201 ;  /* 0x000000ffff7e7224 */ /* 0x000fe400078e00c9 */
[----:B------:R-:W-:Y:S02]  /*2df30*/  IMAD.MOV.U32 R196, RZ, RZ, R197 ;  /* 0x000000ffffc47224 */ /* 0x000fe400078e00c5 */
[----:B------:R-:W-:Y:S02]  /*2df40*/  IMAD R131, R131, UR5, RZ ;  /* 0x0000000583837c24 */ /* 0x000fe4000f8e02ff */
[----:B------:R-:W-:-:S02]  /*2df50*/  IMAD.MOV.U32 R200, RZ, RZ, R133 ;  /* 0x000000ffffc87224 */ /* 0x000fc400078e0085 */
[----:B------:R-:W-:Y:S02]  /*2df60*/  IMAD.MOV.U32 R197, RZ, RZ, R119 ;  /* 0x000000ffffc57224 */ /* 0x000fe400078e0077 */
[----:B------:R-:W-:Y:S01]  /*2df70*/  IMAD.MOV.U32 R97, RZ, RZ, R194 ;  /* 0x000000ffff617224 */ /* 0x000fe200078e00c2 */
[----:B------:R-:W-:Y:S01]  /*2df80*/  LEA.HI.X.SX32 R13, R127, R244, 0x2, P1 ;  /* 0x000000f47f0d7211 */ /* 0x000fe200008f16ff */
[----:B------:R-:W-:Y:S02]  /*2df90*/  IMAD.MOV.U32 R201, RZ, RZ, R202 ;  /* 0x000000ffffc97224 */ /* 0x000fe400078e00ca */
[----:B------:R-:W-:Y:S02]  /*2dfa0*/  IMAD.MOV.U32 R119, RZ, RZ, R198 ;  /* 0x000000ffff777224 */ /* 0x000fe400078e00c6 */
[----:B------:R-:W-:Y:S02]  /*2dfb0*/  IMAD.MOV.U32 R194, RZ, RZ, R195 ;  /* 0x000000ffffc27224 */ /* 0x000fe400078e00c3 */
[----:B------:R-:W-:-:S02]  /*2dfc0*/  IMAD.MOV.U32 R198, RZ, RZ, R199 ;  /* 0x000000ffffc67224 */ /* 0x000fc400078e00c7 */
[----:B------:R-:W-:Y:S02]  /*2dfd0*/  IMAD.MOV.U32 R195, RZ, RZ, R108 ;  /* 0x000000ffffc37224 */ /* 0x000fe400078e006c */
[----:B------:R-:W-:Y:S02]  /*2dfe0*/  IMAD.MOV.U32 R199, RZ, RZ, R126 ;  /* 0x000000ffffc77224 */ /* 0x000fe400078e007e */
[----:B------:R-:W-:Y:S01]  /*2dff0*/  IMAD.MOV.U32 R108, RZ, RZ, R196 ;  /* 0x000000ffff6c7224 */ /* 0x000fe200078e00c4 */
[----:B-1----:R-:W-:Y:S01]  /*2e000*/  LEA R4, P2, R131, R0, 0x2 ;  /* 0x0000000083047211 */ /* 0x002fe200078410ff */
[----:B------:R-:W-:Y:S02]  /*2e010*/  IMAD.MOV.U32 R126, RZ, RZ, R200 ;  /* 0x000000ffff7e7224 */ /* 0x000fe400078e00c8 */
[----:B------:R-:W-:Y:S02]  /*2e020*/  IMAD.MOV.U32 R196, RZ, RZ, R197 ;  /* 0x000000ffffc47224 */ /* 0x000fe400078e00c5 */
[----:B------:R-:W-:-:S02]  /*2e030*/  IMAD.MOV.U32 R200, RZ, RZ, R201 ;  /* 0x000000ffffc87224 */ /* 0x000fc400078e00c9 */
[----:B------:R-:W-:Y:S01]  /*2e040*/  IMAD.MOV.U32 R197, RZ, RZ, R119 ;  /* 0x000000ffffc57224 */ /* 0x000fe200078e0077 */
[----:B------:R1:W-:Y:S01]  /*2e050*/  STL.64 [R1+0x5b8], R12 ;  /* 0x0005b80c01007387 */ /* 0x0003e20000100a00 */
[----:B------:R-:W-:Y:S02]  /*2e060*/  IMAD.MOV.U32 R119, RZ, RZ, R198 ;  /* 0x000000ffff777224 */ /* 0x000fe400078e00c6 */
[----:B------:R-:W-:Y:S01]  /*2e070*/  IMAD.MOV.U32 R198, RZ, RZ, R199 ;  /* 0x000000ffffc67224 */ /* 0x000fe200078e00c7 */
[----:B------:R-:W-:Y:S01]  /*2e080*/  LEA.HI.X.SX32 R5, R131, R244, 0x2, P2 ;  /* 0x000000f483057211 */ /* 0x000fe200010f16ff */
[----:B------:R-:W-:Y:S02]  /*2e090*/  IMAD.MOV.U32 R199, RZ, RZ, R126 ;  /* 0x000000ffffc77224 */ /* 0x000fe400078e007e */
[----:B------:R-:W-:Y:S01]  /*2e0a0*/  IMAD.MOV.U32 R126, RZ, RZ, R200 ;  /* 0x000000ffff7e7224 */ /* 0x000fe200078e00c8 */
[----:B----4-:R-:W-:-:S04]  /*2e0b0*/  LEA R10, P0, R128, R0, 0x2 ;  /* 0x00000000800a7211 */ /* 0x010fc800078010ff */
[----:B------:R-:W-:Y:S02]  /*2e0c0*/  LEA.HI.X.SX32 R11, R128, R244, 0x2, P0 ;  /* 0x000000f4800b7211 */ /* 0x000fe400000f16ff */
[----:B---3--:R-:W-:-:S04]  /*2e0d0*/  LEA R8, P4, R129, R0, 0x2 ;  /* 0x0000000081087211 */ /* 0x008fc800078810ff */
[----:B------:R-:W-:Y:S02]  /*2e0e0*/  LEA.HI.X.SX32 R9, R129, R244, 0x2, P4 ;  /* 0x000000f481097211 */ /* 0x000fe400020f16ff */
[----:B------:R-:W-:-:S04]  /*2e0f0*/  LEA R6, P3, R130, R0, 0x2 ;  /* 0x0000000082067211 */ /* 0x000fc800078610ff */
[----:B------:R-:W-:Y:S02]  /*2e100*/  LEA.HI.X.SX32 R7, R130, R244, 0x2, P3 ;  /* 0x000000f482077211 */ /* 0x000fe400018f16ff */
[----:B------:R-:W-:Y:S01]  /*2e110*/  LEA R2, P6, R132, R0, 0x2 ;  /* 0x0000000084027211 */ /* 0x000fe200078c10ff */
[----:B------:R-:W-:Y:S02]  /*2e120*/  IMAD.MOV.U32 R202, RZ, RZ, R135 ;  /* 0x000000ffffca7224 */ /* 0x000fe400078e0087 */
[----:B------:R-:W2:Y:S01]  /*2e130*/  LDL.LU R135, [R1+0x7ac4] ;  /* 0x007ac40001877983 */ /* 0x000ea20000300800 */
[----:B------:R-:W-:Y:S02]  /*2e140*/  IMAD.MOV.U32 R133, RZ, RZ, R205 ;  /* 0x000000ffff857224 */ /* 0x000fe400078e00cd */
[----:B------:R-:W-:Y:S02]  /*2e150*/  IMAD.MOV.U32 R205, RZ, RZ, R206 ;  /* 0x000000ffffcd7224 */ /* 0x000fe400078e00ce */
[----:B------:R-:W-:-:S02]  /*2e160*/  IMAD.MOV.U32 R201, RZ, RZ, R133 ;  /* 0x000000ffffc97224 */ /* 0x000fc400078e0085 */
[----:B------:R-:W-:Y:S02]  /*2e170*/  IMAD.MOV.U32 R133, RZ, RZ, R202 ;  /* 0x000000ffff857224 */ /* 0x000fe400078e00ca */
[----:B------:R-:W-:Y:S02]  /*2e180*/  IMAD.MOV.U32 R206, RZ, RZ, R134 ;  /* 0x000000ffffce7224 */ /* 0x000fe400078e0086 */
[----:B------:R-:W-:Y:S01]  /*2e190*/  IMAD.MOV.U32 R202, RZ, RZ, R203 ;  /* 0x000000ffffca7224 */ /* 0x000fe200078e00cb */
[----:B------:R-:W3:Y:S01]  /*2e1a0*/  LDL.LU R134, [R1+0x7ac0] ;  /* 0x007ac00001867983 */ /* 0x000ee20000300800 */
[----:B------:R-:W-:Y:S01]  /*2e1b0*/  IMAD.MOV.U32 R203, RZ, RZ, R137 ;  /* 0x000000ffffcb7224 */ /* 0x000fe200078e0089 */
[----:B------:R-:W-:Y:S01]  /*2e1c0*/  LEA.HI.X.SX32 R3, R132, R244, 0x2, P6 ;  /* 0x000000f484037211 */ /* 0x000fe200030f16ff */
[----:B------:R-:W-:Y:S01]  /*2e1d0*/  IMAD.MOV.U32 R200, RZ, RZ, R201 ;  /* 0x000000ffffc87224 */ /* 0x000fe200078e00c9 */
[----:B------:R-:W-:Y:S01]  /*2e1e0*/  STL.64 [R1+0x5b0], R10 ;  /* 0x0005b00a01007387 */ /* 0x000fe20000100a00 */
[----:B------:R-:W-:-:S02]  /*2e1f0*/  IMAD.MOV.U32 R201, RZ, RZ, R133 ;  /* 0x000000ffffc97224 */ /* 0x000fc400078e0085 */
[----:B------:R-:W-:Y:S01]  /*2e200*/  IMAD.MOV.U32 R133, RZ, RZ, R202 ;  /* 0x000000ffff857224 */ /* 0x000fe200078e00ca */
[----:B------:R2:W-:Y:S01]  /*2e210*/  STL.64 [R1+0x5a8], R8 ;  /* 0x0005a80801007387 */ /* 0x0005e20000100a00 */
[----:B------:R-:W-:-:S03]  /*2e220*/  IMAD.MOV.U32 R202, RZ, RZ, R203 ;  /* 0x000000ffffca7224 */ /* 0x000fc600078e00cb */
[----:B------:R-:W4:Y:S01]  /*2e230*/  LDL.LU R137, [R1+0x7abc] ;  /* 0x007abc0001897983 */ /* 0x000f220000300800 */
[----:B------:R-:W-:-:S03]  /*2e240*/  IMAD.MOV.U32 R203, RZ, RZ, R212 ;  /* 0x000000ffffcb7224 */ /* 0x000fc600078e00d4 */
[----:B------:R4:W-:Y:S01]  /*2e250*/  STL.64 [R1+0x5a0], R6 ;  /* 0x0005a00601007387 */ /* 0x0009e20000100a00 */
[----:B------:R-:W-:-:S03]  /*2e260*/  IMAD.MOV.U32 R212, RZ, RZ, R213 ;  /* 0x000000ffffd47224 */ /* 0x000fc600078e00d5 */
[----:B------:R-:W-:Y:S04]  /*2e270*/  STL.64 [R1+0x598], R4 ;  /* 0x0005980401007387 */ /* 0x000fe80000100a00 */
[----:B------:R-:W-:Y:S04]  /*2e280*/  STL.64 [R1+0x590], R2 ;  /* 0x0005900201007387 */ /* 0x000fe80000100a00 */
[----:B------:R-:W4:Y:S01]  /*2e290*/  LDL.LU R213, [R1+0x2a4] ;  /* 0x0002a40001d57983 */ /* 0x000f220000300800 */
        /* <DEDUP_REMOVED lines=26> */
[----:B------:R-:W-:Y:S01]  /*2e440*/  IMAD.MOV.U32 R108, RZ, RZ, R196 ;  /* 0x000000ffff6c7224 */ /* 0x000fe200078e00c4 */
[----:B------:R-:W-:Y:S01]  /*2e450*/  LEA R14, P5, R105, R0, 0x2 ;  /* 0x00000000690e7211 */ /* 0x000fe200078a10ff */
        /* <DEDUP_REMOVED lines=11> */
[----:B------:R-:W-:Y:S01]  /*2e510*/  LEA.HI.X.SX32 R15, R105, R244, 0x2, P5 ;  /* 0x000000f4690f7211 */ /* 0x000fe200028f16ff */
[----:B------:R-:W-:-:S02]  /*2e520*/  IMAD.MOV.U32 R199, RZ, RZ, R126 ;  /* 0x000000ffffc77224 */ /* 0x000fc400078e007e */
[----:B------:R-:W-:Y:S01]  /*2e530*/  IMAD.MOV.U32 R108, RZ, RZ, R196 ;  /* 0x000000ffff6c7224 */ /* 0x000fe200078e00c4 */
[----:B-1----:R-:W-:Y:S01]  /*2e540*/  LEA R12, P1, R109, R0, 0x2 ;  /* 0x000000006d0c7211 */ /* 0x002fe200078210ff */
        /* <DEDUP_REMOVED lines=20> */
[----:B------:R-:W-:Y:S02]  /*2e690*/  IMAD.MOV.U32 R199, RZ, RZ, R126 ;  /* 0x000000ffffc77224 */ /* 0x000fe400078e007e */
[----:B------:R-:W-:Y:S01]  /*2e6a0*/  IMAD.MOV.U32 R126, RZ, RZ, R200 ;  /* 0x000000ffff7e7224 */ /* 0x000fe200078e00c8 */
[----:B--2---:R-:W-:-:S04]  /*2e6b0*/  LEA R8, P4, R135, R0, 0x2 ;  /* 0x0000000087087211 */ /* 0x004fc800078810ff */
[----:B------:R-:W-:Y:S02]  /*2e6c0*/  LEA.HI.X.SX32 R9, R135, R244, 0x2, P4 ;  /* 0x000000f487097211 */ /* 0x000fe400020f16ff */
[----:B---3--:R-:W-:-:S04]  /*2e6d0*/  LEA R10, P0, R134, R0, 0x2 ;  /* 0x00000000860a7211 */ /* 0x008fc800078010ff */
[----:B------:R-:W-:Y:S02]  /*2e6e0*/  LEA.HI.X.SX32 R11, R134, R244, 0x2, P0 ;  /* 0x000000f4860b7211 */ /* 0x000fe400000f16ff */
[----:B----4-:R-:W-:Y:S01]  /*2e6f0*/  LEA R6, P3, R137, R0, 0x2 ;  /* 0x0000000089067211 */ /* 0x010fe200078610ff */
        /* <DEDUP_REMOVED lines=12> */
[----:B------:R-:W2:Y:S01]  /*2e7c0*/  LDL.LU R113, [R1+0x7ab8] ;  /* 0x007ab80001717983 */ /* 0x000ea20000300800 */
[----:B------:R-:W-:Y:S02]  /*2e7d0*/  IMAD.MOV.U32 R133, RZ, RZ, R202 ;  /* 0x000000ffff857224 */ /* 0x000fe400078e00ca */
[----:B------:R-:W-:Y:S01]  /*2e7e0*/  IMAD.MOV.U32 R202, RZ, RZ, R203 ;  /* 0x000000ffffca7224 */ /* 0x000fe200078e00cb */
[----:B------:R-:W-:Y:S01]  /*2e7f0*/  STL.64 [R1+0x580], R12 ;  /* 0x0005800c01007387 */ /* 0x000fe20000100a00 */
[----:B------:R-:W-:Y:S01]  /*2e800*/  IMAD.MOV.U32 R203, RZ, RZ, R213 ;  /* 0x000000ffffcb7224 */ /* 0x000fe200078e00d5 */
[----:B------:R-:W-:Y:S01]  /*2e810*/  LEA.HI.X.SX32 R7, R137, R244, 0x2, P3 ;  /* 0x000000f489077211 */ /* 0x000fe200018f16ff */
[----:B------:R-:W-:Y:S01]  /*2e820*/  IMAD.MOV.U32 R200, RZ, RZ, R201 ;  /* 0x000000ffffc87224 */ /* 0x000fe200078e00c9 */
[----:B------:R-:W3:Y:S01]  /*2e830*/  LDL.LU R81, [R1+0xd50] ;  /* 0x000d500001517983 */ /* 0x000ee20000300800 */
        /* <DEDUP_REMOVED lines=8> */
[----:B------:R1:W-:Y:S01]  /*2e8c0*/  STL.64 [R1+0x570], R8 ;  /* 0x0005700801007387 */ /* 0x0003e20000100a00 */
[----:B------:R-:W-:-:S02]  /*2e8d0*/  IMAD.MOV.U32 R203, RZ, RZ, R211 ;  /* 0x000000ffffcb7224 */ /* 0x000fc400078e00d3 */
[----:B------:R-:W-:Y:S01]  /*2e8e0*/  IMAD.MOV.U32 R211, RZ, RZ, R112 ;  /* 0x000000ffffd37224 */ /* 0x000fe200078e0070 */
[----:B------:R-:W2:Y:S04]  /*2e8f0*/  LDL.LU R63, [R1+0x7ab0] ;  /* 0x007ab000013f7983 */ /* 0x000ea80000300800 */
[----:B------:R2:W-:Y:S04]  /*2e900*/  STL.64 [R1+0x568], R6 ;  /* 0x0005680601007387 */ /* 0x0005e80000100a00 */
[----:B------:R-:W2:Y:S01]  /*2e910*/  LDL.LU R112, [R1+0x7aac] ;  /* 0x007aac0001707983 */ /* 0x000ea20000300800 */
[----:B-1----:R-:W-:-:S02]  /*2e920*/  LEA R14, P5, R236, R0, 0x2 ;  /* 0x00000000ec0e7211 */ /* 0x002fc400078a10ff */
[-C--:B------:R-:W-:Y:S02]  /*2e930*/  LEA R4, P2, R94, R0.reuse, 0x2 ;  /* 0x000000005e047211 */ /* 0x080fe400078410ff */
[C---:B------:R-:W-:Y:S02]  /*2e940*/  LEA R2, P6, R245.reuse, R0, 0x2 ;  /* 0x00000000f5027211 */ /* 0x040fe400078c10ff */
[-C--:B------:R-:W-:Y:S01]  /*2e950*/  LEA.HI.X.SX32 R15, R236, R244.reuse, 0x2, P5 ;  /* 0x000000f4ec0f7211 */ /* 0x080fe200028f16ff */
[----:B------:R-:W-:Y:S01]  /*2e960*/  IMAD.MOV.U32 R236, RZ, RZ, R195 ;  /* 0x000000ffffec7224 */ /* 0x000fe200078e00c3 */
[-C--:B------:R-:W-:Y:S01]  /*2e970*/  LEA.HI.X.SX32 R5, R94, R244.reuse, 0x2, P2 ;  /* 0x000000f45e057211 */ /* 0x080fe200010f16ff */
[----:B------:R-:W-:Y:S01]  /*2e980*/  IMAD.MOV.U32 R195, RZ, RZ, R196 ;  /* 0x000000ffffc37224 */ /* 0x000fe200078e00c4 */
[----:B------:R-:W-:Y:S01]  /*2e990*/  LEA.HI.X.SX32 R3, R245, R244, 0x2, P6 ;  /* 0x000000f4f5037211 */ /* 0x000fe200030f16ff */
[----:B------:R-:W-:Y:S02]  /*2e9a0*/  IMAD.MOV.U32 R245, RZ, RZ, R194 ;  /* 0x000000fffff57224 */ /* 0x000fe400078e00c2 */
[----:B------:R-:W-:-:S02]  /*2e9b0*/  IMAD.MOV.U32 R194, RZ, RZ, R108 ;  /* 0x000000ffffc27224 */ /* 0x000fc400078e006c */
[----:B------:R-:W-:Y:S02]  /*2e9c0*/  IMAD.MOV.U32 R196, RZ, RZ, R119 ;  /* 0x000000ffffc47224 */ /* 0x000fe400078e0077 */
[----:B------:R-:W-:Y:S02]  /*2e9d0*/  IMAD.MOV.U32 R108, RZ, RZ, R197 ;  /* 0x000000ffff6c7224 */ /* 0x000fe400078e00c5 */
[----:B------:R-:W-:Y:S01]  /*2e9e0*/  IMAD.MOV.U32 R119, RZ, RZ, R199 ;  /* 0x000000ffff777224 */ /* 0x000fe200078e00c7 */
[----:B------:R1:W-:Y:S01]  /*2e9f0*/  STL.64 [R1+0x560], R4 ;  /* 0x0005600401007387 */ /* 0x0003e20000100a00 */
[----:B------:R-:W-:Y:S02]  /*2ea00*/  IMAD.MOV.U32 R197, RZ, RZ, R198 ;  /* 0x000000ffffc57224 */ /* 0x000fe400078e00c6 */
        /* <DEDUP_REMOVED lines=8> */
[----:B------:R-:W-:Y:S02]  /*2ea90*/  IMAD.MOV.U32 R202, RZ, RZ, R204 ;  /* 0x000000ffffca7224 */ /* 0x000fe400078e00cc */
[----:B--2---:R-:W-:-:S02]  /*2eaa0*/  IMAD.MOV.U32 R203, RZ, RZ, R112 ;  /* 0x000000ffffcb7224 */ /* 0x004fc400078e0070 */
[----:B------:R-:W2:Y:S04]  /*2eab0*/  LDL.LU R112, [R1+0x7aa8] ;  /* 0x007aa80001707983 */ /* 0x000ea80000300800 */
[----:B------:R-:W2:Y:S01]  /*2eac0*/  LDL.LU R204, [R1+0xd60] ;  /* 0x000d600001cc7983 */ /* 0x000ea20000300800 */
[----:B------:R-:W-:Y:S02]  /*2ead0*/  IMAD.MOV.U32 R85, RZ, RZ, R194 ;  /* 0x000000ffff557224 */ /* 0x000fe400078e00c2 */
[----:B------:R-:W-:Y:S02]  /*2eae0*/  IMAD.MOV.U32 R194, RZ, RZ, R195 ;  /* 0x000000ffffc27224 */ /* 0x000fe400078e00c3 */
[----:B------:R-:W-:Y:S02]  /*2eaf0*/  IMAD.MOV.U32 R195, RZ, RZ, R108 ;  /* 0x000000ffffc37224 */ /* 0x000fe400078e006c */
[----:B------:R-:W-:-:S02]  /*2eb00*/  IMAD.MOV.U32 R108, RZ, RZ, R196 ;  /* 0x000000ffff6c7224 */ /* 0x000fc400078e00c4 */
[----:B------:R-:W-:Y:S02]  /*2eb10*/  IMAD.MOV.U32 R196, RZ, RZ, R197 ;  /* 0x000000ffffc47224 */ /* 0x000fe400078e00c5 */
[----:B------:R-:W-:Y:S01]  /*2eb20*/  IMAD.MOV.U32 R197, RZ, RZ, R119 ;  /* 0x000000ffffc57224 */ /* 0x000fe200078e0077 */
[CC--:B----4-:R-:W-:Y:S01]  /*2eb30*/  LEA R10, P0, R190.reuse, R0.reuse, 0x2 ;  /* 0x00000000be0a7211 */ /* 0x0d0fe200078010ff */
[----:B------:R-:W-:Y:S02]  /*2eb40*/  IMAD.MOV.U32 R119, RZ, RZ, R198 ;  /* 0x000000ffff777224 */ /* 0x000fe400078e00c6 */
[----:B------:R-:W-:Y:S01]  /*2eb50*/  IMAD.MOV.U32 R198, RZ, RZ, R199 ;  /* 0x000000ffffc67224 */ /* 0x000fe200078e00c7 */
[----:B------:R-:W-:Y:S01]  /*2eb60*/  LEA R12, P1, R113, R0, 0x2 ;  /* 0x00000000710c7211 */ /* 0x000fe200078210ff */
[----:B------:R-:W-:Y:S02]  /*2eb70*/  IMAD.MOV.U32 R199, RZ, RZ, R126 ;  /* 0x000000ffffc77224 */ /* 0x000fe400078e007e */
[----:B------:R-:W-:Y:S01]  /*2eb80*/  IMAD.MOV.U32 R126, RZ, RZ, R200 ;  /* 0x000000ffff7e7224 */ /* 0x000fe200078e00c8 */
[----:B------:R-:W-:Y:S01]  /*2eb90*/  LEA.HI.X.SX32 R11, R190, R244, 0x2, P0 ;  /* 0x000000f4be0b7211 */ /* 0x000fe200000f16ff */
[----:B------:R-:W-:-:S02]  /*2eba0*/  IMAD.MOV.U32 R200, RZ, RZ, R201 ;  /* 0x000000ffffc87224 */ /* 0x000fc400078e00c9 */
[----:B------:R-:W-:Y:S01]  /*2ebb0*/  IMAD.MOV.U32 R201, RZ, RZ, R133 ;  /* 0x000000ffffc97224 */ /* 0x000fe200078e0085 */
[----:B------:R-:W-:Y:S01]  /*2ebc0*/  LEA.HI.X.SX32 R13, R113, R244, 0x2, P1 ;  /* 0x000000f4710d7211 */ /* 0x000fe200008f16ff */
        /* <DEDUP_REMOVED lines=10> */
[----:B------:R-:W-:Y:S01]  /*2ec70*/  STL.64 [R1+0x548], R12 ;  /* 0x0005480c01007387 */ /* 0x000fe20000100a00 */
[----:B------:R-:W-:-:S02]  /*2ec80*/  IMAD.MOV.U32 R197, RZ, RZ, R198 ;  /* 0x000000ffffc57224 */ /* 0x000fc400078e00c6 */
[----:B------:R-:W-:Y:S02]  /*2ec90*/  IMAD.MOV.U32 R200, RZ, RZ, R133 ;  /* 0x000000ffffc87224 */ /* 0x000fe400078e0085 */
[----:B------:R-:W-:Y:S02]  /*2eca0*/  IMAD.MOV.U32 R198, RZ, RZ, R126 ;  /* 0x000000ffffc67224 */ /* 0x000fe400078e007e */
[----:B------:R-:W-:Y:S02]  /*2ecb0*/  IMAD.MOV.U32 R126, RZ, RZ, R201 ;  /* 0x000000ffff7e7224 */ /* 0x000fe400078e00c9 */
[----:B------:R-:W-:Y:S02]  /*2ecc0*/  IMAD.MOV.U32 R201, RZ, RZ, R202 ;  /* 0x000000ffffc97224 */ /* 0x000fe400078e00ca */
[----:B--2---:R-:W-:Y:S02]  /*2ecd0*/  IMAD.MOV.U32 R203, RZ, RZ, R204 ;  /* 0x000000ffffcb7224 */ /* 0x004fe400078e00cc */
[----:B------:R-:W-:-:S02]  /*2ece0*/  IMAD.MOV.U32 R204, RZ, RZ, R226 ;  /* 0x000000ffffcc7224 */ /* 0x000fc400078e00e2 */
[----:B------:R-:W-:Y:S01]  /*2ecf0*/  IMAD.MOV.U32 R133, RZ, RZ, R203 ;  /* 0x000000ffff857224 */ /* 0x000fe200078e00cb */
[----:B------:R-:W2:Y:S01]  /*2ed00*/  LDL.LU R226, [R1+0xd3c] ;  /* 0x000d3c0001e27983 */ /* 0x000ea20000300800 */
[----:B------:R-:W-:Y:S02]  /*2ed10*/  IMAD.MOV.U32 R203, RZ, RZ, R216 ;  /* 0x000000ffffcb7224 */ /* 0x000fe400078e00d8 */
[----:B------:R-:W-:Y:S01]  /*2ed20*/  IMAD.MOV.U32 R216, RZ, RZ, R111 ;  /* 0x000000ffffd87224 */ /* 0x000fe200078e006f */
[----:B------:R4:W-:Y:S01]  /*2ed30*/  STL.64 [R1+0x540], R10 ;  /* 0x0005400a01007387 */ /* 0x0009e20000100a00 */
[----:B------:R-:W-:-:S03]  /*2ed40*/  IMAD.MOV.U32 R202, RZ, RZ, R204 ;  /* 0x000000ffffca7224 */ /* 0x000fc600078e00cc */
[----:B------:R-:W2:Y:S04]  /*2ed50*/  LDL.LU R111, [R1+0x7aa4] ;  /* 0x007aa400016f7983 */ /* 0x000ea80000300800 */
[----:B------:R-:W2:Y:S01]  /*2ed60*/  LDL.LU R204, [R1+0xd30] ;  /* 0x000d300001cc7983 */ /* 0x000ea20000300800 */
[----:B------:R-:W-:-:S04]  /*2ed70*/  LEA R8, P4, R191, R0, 0x2 ;  /* 0x00000000bf087211 */ /* 0x000fc800078810ff */
[----:B------:R-:W-:Y:S01]  /*2ed80*/  LEA.HI.X.SX32 R9, R191, R244, 0x2, P4 ;  /* 0x000000f4bf097211 */ /* 0x000fe200020f16ff */
        /* <DEDUP_REMOVED lines=14> */
[----:B------:R-:W-:Y:S01]  /*2ee70*/  STL.64 [R1+0x538], R8 ;  /* 0x0005380801007387 */ /* 0x000fe20000100a00 */
[----:B--2---:R-:W-:Y:S02]  /*2ee80*/  IMAD.MOV.U32 R203, RZ, RZ, R204 ;  /* 0x000000ffffcb7224 */ /* 0x004fe400078e00cc */
[----:B------:R-:W-:Y:S02]  /*2ee90*/  IMAD.MOV.U32 R204, RZ, RZ, R205 ;  /* 0x000000ffffcc7224 */ /* 0x000fe400078e00cd */
        /* <DEDUP_REMOVED lines=21> */
[----:B-1----:R-:W-:-:S04]  /*2eff0*/  LEA R4, P2, R192, R0, 0x2 ;  /* 0x00000000c0047211 */ /* 0x002fc800078410ff */
        /* <DEDUP_REMOVED lines=36> */
[----:B------:R1:W-:Y:S01]  /*2f240*/  STL.64 [R1+0x520], R2 ;  /* 0x0005200201007387 */ /* 0x0003e20000100a00 */
[----:B--2---:R-:W-:Y:S02]  /*2f250*/  IMAD.MOV.U32 R206, RZ, RZ, R207 ;  /* 0x000000ffffce7224 */ /* 0x004fe400078e00cf */
[----:B------:R-:W-:Y:S02]  /*2f260*/  IMAD.MOV.U32 R207, RZ, RZ, R208 ;  /* 0x000000ffffcf7224 */ /* 0x000fe400078e00d0 */
[----:B------:R-:W2:Y:S01]  /*2f270*/  LDL.LU R208, [R1+0x2d4] ;  /* 0x0002d40001d07983 */ /* 0x000ea20000300800 */
[----:B------:R-:W-:Y:S01]  /*2f280*/  LEA R14, P5, R220, R0, 0x2 ;  /* 0x00000000dc0e7211 */ /* 0x000fe200078a10ff */
[----:B------:R-:W-:-:S02]  /*2f290*/  IMAD.MOV.U32 R91, RZ, RZ, R194 ;  /* 0x000000ffff5b7224 */ /* 0x000fc400078e00c2 */
[----:B------:R-:W-:Y:S01]  /*2f2a0*/  IMAD.MOV.U32 R194, RZ, RZ, R196 ;  /* 0x000000ffffc27224 */ /* 0x000fe200078e00c4 */
[----:B------:R-:W-:Y:S01]  /*2f2b0*/  LEA.HI.X.SX32 R15, R220, R244, 0x2, P5 ;  /* 0x000000f4dc0f7211 */ /* 0x000fe200028f16ff */
[----:B------:R-:W-:Y:S02]  /*2f2c0*/  IMAD.MOV.U32 R196, RZ, RZ, R119 ;  /* 0x000000ffffc47224 */ /* 0x000fe400078e0077 */
[----:B------:R-:W-:Y:S02]  /*2f2d0*/  IMAD.MOV.U32 R119, RZ, RZ, R199 ;  /* 0x000000ffff777224 */ /* 0x000fe400078e00c7 */
[----:B------:R-:W-:Y:S01]  /*2f2e0*/  IMAD.MOV.U32 R199, RZ, RZ, R200 ;  /* 0x000000ffffc77224 */ /* 0x000fe200078e00c8 */
[----:B------:R1:W-:Y:S01]  /*2f2f0*/  STL.64 [R1+0x518], R14 ;  /* 0x0005180e01007387 */ /* 0x0003e20000100a00 */
        /* <DEDUP_REMOVED lines=11> */
[----:B--2---:R-:W-:Y:S02]  /*2f3b0*/  IMAD.MOV.U32 R206, RZ, RZ, R208 ;  /* 0x000000ffffce7224 */ /* 0x004fe400078e00d0 */
[----:B------:R-:W2:Y:S04]  /*2f3c0*/  LDL.LU R208, [R1+0x2d8] ;  /* 0x0002d80001d07983 */ /* 0x000ea80000300800 */
[----:B------:R-:W3:Y:S01]  /*2f3d0*/  LDL.LU R111, [R1+0x7aa0] ;  /* 0x007aa000016f7983 */ /* 0x000ee20000300800 */
[----:B----4-:R-:W-:Y:S01]  /*2f3e0*/  LEA R10, P0, R97, R0, 0x2 ;  /* 0x00000000610a7211 */ /* 0x010fe200078010ff */
[----:B------:R-:W-:-:S02]  /*2f3f0*/  IMAD.MOV.U32 R220, RZ, RZ, R194 ;  /* 0x000000ffffdc7224 */ /* 0x000fc400078e00c2 */
[----:B------:R-:W-:Y:S02]  /*2f400*/  IMAD.MOV.U32 R194, RZ, RZ, R108 ;  /* 0x000000ffffc27224 */ /* 0x000fe400078e006c */
[----:B------:R-:W-:Y:S01]  /*2f410*/  IMAD.MOV.U32 R108, RZ, RZ, R196 ;  /* 0x000000ffff6c7224 */ /* 0x000fe200078e00c4 */
[----:B------:R-:W-:Y:S01]  /*2f420*/  LEA.HI.X.SX32 R11, R97, R244, 0x2, P0 ;  /* 0x000000f4610b7211 */ /* 0x000fe200000f16ff */
[----:B------:R-:W-:Y:S01]  /*2f430*/  IMAD.MOV.U32 R196, RZ, RZ, R197 ;  /* 0x000000ffffc47224 */ /* 0x000fe200078e00c5 */
[----:B-1----:R-:W-:Y:S01]  /*2f440*/  LEA R4, P2, R100, R0, 0x2 ;  /* 0x0000000064047211 */ /* 0x002fe200078410ff */
[----:B------:R-:W-:Y:S02]  /*2f450*/  IMAD.MOV.U32 R197, RZ, RZ, R119 ;  /* 0x000000ffffc57224 */ /* 0x000fe400078e0077 */
[----:B------:R-:W-:Y:S02]  /*2f460*/  IMAD.MOV.U32 R119, RZ, RZ, R198 ;  /* 0x000000ffff777224 */ /* 0x000fe400078e00c6 */
[----:B------:R-:W-:-:S02]  /*2f470*/  IMAD.MOV.U32 R97, RZ, RZ, R220 ;  /* 0x000000ffff617224 */ /* 0x000fc400078e00dc */
[----:B------:R-:W-:Y:S02]  /*2f480*/  IMAD.MOV.U32 R198, RZ, RZ, R199 ;  /* 0x000000ffffc67224 */ /* 0x000fe400078e00c7 */
[----:B------:R-:W-:Y:S02]  /*2f490*/  IMAD.MOV.U32 R220, RZ, RZ, R194 ;  /* 0x000000ffffdc7224 */ /* 0x000fe400078e00c2 */
[----:B------:R-:W-:Y:S02]  /*2f4a0*/  IMAD.MOV.U32 R199, RZ, RZ, R126 ;  /* 0x000000ffffc77224 */ /* 0x000fe400078e007e */
[----:B------:R-:W-:Y:S01]  /*2f4b0*/  IMAD.MOV.U32 R194, RZ, RZ, R108 ;  /* 0x000000ffffc27224 */ /* 0x000fe200078e006c */
[----:B------:R-:W-:Y:S01]  /*2f4c0*/  LEA.HI.X.SX32 R5, R100, R244, 0x2, P2 ;  /* 0x000000f464057211 */ /* 0x000fe200010f16ff */
[----:B------:R-:W-:Y:S02]  /*2f4d0*/  IMAD.MOV.U32 R126, RZ, RZ, R200 ;  /* 0x000000ffff7e7224 */ /* 0x000fe400078e00c8 */
[----:B------:R-:W-:Y:S01]  /*2f4e0*/  IMAD.MOV.U32 R108, RZ, RZ, R196 ;  /* 0x000000ffff6c7224 */ /* 0x000fe200078e00c4 */
[-C--:B------:R-:W-:Y:S01]  /*2f4f0*/  LEA R12, P1, R112, R0.reuse, 0x2 ;  /* 0x00000000700c7211 */ /* 0x080fe200078210ff */
[----:B------:R-:W-:Y:S01]  /*2f500*/  IMAD.MOV.U32 R200, RZ, RZ, R206 ;  /* 0x000000ffffc87224 */ /* 0x000fe200078e00ce */
[----:B------:R-:W-:Y:S01]  /*2f510*/  LEA R2, P6, R103, R0, 0x2 ;  /* 0x0000000067027211 */ /* 0x000fe200078c10ff */
        /* <DEDUP_REMOVED lines=9> */
[----:B------:R-:W-:Y:S01]  /*2f5b0*/  IMAD.MOV.U32 R199, RZ, RZ, R126 ;  /* 0x000000ffffc77224 */ /* 0x000fe200078e007e */
[-C--:B------:R-:W-:Y:S01]  /*2f5c0*/  LEA.HI.X.SX32 R13, R112, R244.reuse, 0x2, P1 ;  /* 0x000000f4700d7211 */ /* 0x080fe200008f16ff */
[----:B------:R-:W-:Y:S01]  /*2f5d0*/  IMAD.MOV.U32 R108, RZ, RZ, R196 ;  /* 0x000000ffff6c7224 */ /* 0x000fe200078e00c4 */
[----:B------:R-:W-:Y:S01]  /*2f5e0*/  LEA.HI.X.SX32 R3, R103, R244, 0x2, P6 ;  /* 0x000000f467037211 */ /* 0x000fe200030f16ff */
[----:B------:R-:W-:Y:S01]  /*2f5f0*/  IMAD.MOV.U32 R126, RZ, RZ, R200 ;  /* 0x000000ffff7e7224 */ /* 0x000fe200078e00c8 */
[-C--:B------:R-:W-:Y:S01]  /*2f600*/  LEA R6, P3, R82, R0.reuse, 0x2 ;  /* 0x0000000052067211 */ /* 0x080fe200078610ff */
[----:B------:R-:W-:Y:S01]  /*2f610*/  IMAD.MOV.U32 R196, RZ, RZ, R197 ;  /* 0x000000ffffc47224 */ /* 0x000fe200078e00c5 */
[----:B------:R-:W-:Y:S01]  /*2f620*/  LEA R14, P5, R105, R0, 0x2 ;  /* 0x00000000690e7211 */ /* 0x000fe200078a10ff */
[----:B------:R-:W-:-:S02]  /*2f630*/  IMAD.MOV.U32 R197, RZ, RZ, R119 ;  /* 0x000000ffffc57224 */ /* 0x000fc400078e0077 */
[----:B------:R-:W-:Y:S02]  /*2f640*/  IMAD.MOV.U32 R103, RZ, RZ, R220 ;  /* 0x000000ffff677224 */ /* 0x000fe400078e00dc */
[----:B------:R-:W-:Y:S02]  /*2f650*/  IMAD.MOV.U32 R119, RZ, RZ, R198 ;  /* 0x000000ffff777224 */ /* 0x000fe400078e00c6 */
[----:B------:R-:W-:Y:S01]  /*2f660*/  IMAD.MOV.U32 R220, RZ, RZ, R194 ;  /* 0x000000ffffdc7224 */ /* 0x000fe200078e00c2 */
[-C--:B------:R-:W-:Y:S01]  /*2f670*/  LEA.HI.X.SX32 R9, R79, R244.reuse, 0x2, P4 ;  /* 0x000000f44f097211 */ /* 0x080fe200020f16ff */
[----:B------:R-:W-:Y:S02]  /*2f680*/  IMAD.MOV.U32 R198, RZ, RZ, R199 ;  /* 0x000000ffffc67224 */ /* 0x000fe400078e00c7 */
[----:B------:R-:W-:Y:S01]  /*2f690*/  IMAD.MOV.U32 R194, RZ, RZ, R108 ;  /* 0x000000ffffc27224 */ /* 0x000fe200078e006c */
[----:B------:R3:W-:Y:S01]  /*2f6a0*/  STL.64 [R1+0x510], R12 ;  /* 0x0005100c01007387 */ /* 0x0007e20000100a00 */
[----:B------:R-:W-:Y:S01]  /*2f6b0*/  IMAD.MOV.U32 R199, RZ, RZ, R126 ;  /* 0x000000ffffc77224 */ /* 0x000fe200078e007e */
[-C--:B------:R-:W-:Y:S01]  /*2f6c0*/  LEA.HI.X.SX32 R7, R82, R244.reuse, 0x2, P3 ;  /* 0x000000f452077211 */ /* 0x080fe200018f16ff */
[----:B------:R-:W-:Y:S01]  /*2f6d0*/  IMAD.MOV.U32 R108, RZ, RZ, R196 ;  /* 0x000000ffff6c7224 */ /* 0x000fe200078e00c4 */
[----:B------:R-:W-:Y:S01]  /*2f6e0*/  LEA.HI.X.SX32 R15, R105, R244, 0x2, P5 ;  /* 0x000000f4690f7211 */ /* 0x000fe200028f16ff */
        /* <DEDUP_REMOVED lines=11> */
[----:B--2---:R-:W-:Y:S02]  /*2f7a0*/  IMAD.MOV.U32 R207, RZ, RZ, R208 ;  /* 0x000000ffffcf7224 */ /* 0x004fe400078e00d0 */
[----:B------:R-:W-:-:S02]  /*2f7b0*/  IMAD.MOV.U32 R208, RZ, RZ, R212 ;  /* 0x000000ffffd07224 */ /* 0x000fc400078e00d4 */
[----:B------:R-:W-:Y:S02]  /*2f7c0*/  IMAD.MOV.U32 R212, RZ, RZ, R217 ;  /* 0x000000ffffd47224 */ /* 0x000fe400078e00d9 */
[----:B------:R-:W-:Y:S02]  /*2f7d0*/  IMAD.MOV.U32 R217, RZ, RZ, R64 ;  /* 0x000000ffffd97224 */ /* 0x000fe400078e0040 */
[----:B------:R-:W-:Y:S01]  /*2f7e0*/  IMAD.MOV.U32 R200, RZ, RZ, R207 ;  /* 0x000000ffffc87224 */ /* 0x000fe200078e00cf */
[----:B------:R-:W2:Y:S01]  /*2f7f0*/  LDL.LU R64, [R1+0x7a9c] ;  /* 0x007a9c0001407983 */ /* 0x000ea20000300800 */
[----:B------:R-:W-:Y:S02]  /*2f800*/  IMAD.MOV.U32 R207, RZ, RZ, R208 ;  /* 0x000000ffffcf7224 */ /* 0x000fe400078e00d0 */
[----:B------:R-:W-:Y:S02]  /*2f810*/  IMAD.MOV.U32 R208, RZ, RZ, R212 ;  /* 0x000000ffffd07224 */ /* 0x000fe400078e00d4 */
[----:B------:R-:W-:-:S02]  /*2f820*/  IMAD.MOV.U32 R212, RZ, RZ, R217 ;  /* 0x000000ffffd47224 */ /* 0x000fc400078e00d9 */
[----:B------:R-:W-:Y:S01]  /*2f830*/  IMAD.MOV.U32 R126, RZ, RZ, R200 ;  /* 0x000000ffff7e7224 */ /* 0x000fe200078e00c8 */
[C---:B---3--:R-:W-:Y:S01]  /*2f840*/  LEA R12, P1, R111.reuse, R0, 0x2 ;  /* 0x000000006f0c7211 */ /* 0x048fe200078210ff */
[----:B------:R-:W-:Y:S01]  /*2f850*/  IMAD.MOV.U32 R200, RZ, RZ, R207 ;  /* 0x000000ffffc87224 */ /* 0x000fe200078e00cf */
[----:B------:R1:W-:Y:S01]  /*2f860*/  STL.64 [R1+0x508], R10 ;  /* 0x0005080a01007387 */ /* 0x0003e20000100a00 */
[----:B------:R-:W-:Y:S02]  /*2f870*/  IMAD.MOV.U32 R217, RZ, RZ, R81 ;  /* 0x000000ffffd97224 */ /* 0x000fe400078e0051 */
[----:B------:R-:W-:Y:S01]  /*2f880*/  IMAD.MOV.U32 R207, RZ, RZ, R208 ;  /* 0x000000ffffcf7224 */ /* 0x000fe200078e00d0 */
[----:B------:R-:W3:Y:S01]  /*2f890*/  LDL.LU R81, [R1+0xd4c] ;  /* 0x000d4c0001517983 */ /* 0x000ee20000300800 */
[----:B------:R-:W-:Y:S02]  /*2f8a0*/  IMAD.MOV.U32 R208, RZ, RZ, R212 ;  /* 0x000000ffffd07224 */ /* 0x000fe400078e00d4 */
[----:B------:R-:W-:Y:S01]  /*2f8b0*/  IMAD.MOV.U32 R199, RZ, RZ, R126 ;  /* 0x000000ffffc77224 */ /* 0x000fe200078e007e */
[----:B------:R4:W-:Y:S01]  /*2f8c0*/  STL.64 [R1+0x500], R8 ;  /* 0x0005000801007387 */ /* 0x0009e20000100a00 */
[----:B------:R-:W-:Y:S01]  /*2f8d0*/  IMAD.MOV.U32 R126, RZ, RZ, R200 ;  /* 0x000000ffff7e7224 */ /* 0x000fe200078e00c8 */
[----:B------:R-:W-:Y:S01]  /*2f8e0*/  LEA.HI.X.SX32 R13, R111, R244, 0x2, P1 ;  /* 0x000000f46f0d7211 */ /* 0x000fe200008f16ff */
[----:B------:R-:W-:Y:S01]  /*2f8f0*/  IMAD.MOV.U32 R212, RZ, RZ, R215 ;  /* 0x000000ffffd47224 */ /* 0x000fe200078e00d7 */
[----:B------:R-:W-:Y:S01]  /*2f900*/  STL.64 [R1+0x4f8], R6 ;  /* 0x0004f80601007387 */ /* 0x000fe20000100a00 */
[----:B------:R-:W-:-:S03]  /*2f910*/  IMAD.MOV.U32 R200, RZ, RZ, R207 ;  /* 0x000000ffffc87224 */ /* 0x000fc600078e00cf */
[----:B------:R-:W-:Y:S01]  /*2f920*/  STL.64 [R1+0x4f0], R4 ;  /* 0x0004f00401007387 */ /* 0x000fe20000100a00 */
[----:B------:R-:W-:-:S03]  /*2f930*/  IMAD.MOV.U32 R207, RZ, RZ, R208 ;  /* 0x000000ffffcf7224 */ /* 0x000fc600078e00d0 */
[----:B------:R-:W2:Y:S01]  /*2f940*/  LDL.LU R215, [R1+0xd54] ;  /* 0x000d540001d77983 */ /* 0x000ea20000300800 */
[----:B------:R-:W-:Y:S02]  /*2f950*/  IMAD.MOV.U32 R208, RZ, RZ, R65 ;  /* 0x000000ffffd07224 */ /* 0x000fe400078e0041 */
[----:B------:R-:W-:Y:S01]  /*2f960*/  IMAD.MOV.U32 R198, RZ, RZ, R199 ;  /* 0x000000ffffc67224 */ /* 0x000fe200078e00c7 */
[----:B------:R1:W-:Y:S01]  /*2f970*/  STL.64 [R1+0x4e8], R2 ;  /* 0x0004e80201007387 */ /* 0x0003e20000100a00 */
[----:B------:R-:W-:-:S03]  /*2f980*/  IMAD.MOV.U32 R199, RZ, RZ, R126 ;  /* 0x000000ffffc77224 */ /* 0x000fc600078e007e */
[----:B------:R1:W-:Y:S01]  /*2f990*/  STL.64 [R1+0x4e0], R14 ;  /* 0x0004e00e01007387 */ /* 0x0003e20000100a00 */
[----:B------:R-:W-:-:S03]  /*2f9a0*/  IMAD.MOV.U32 R126, RZ, RZ, R200 ;  /* 0x000000ffff7e7224 */ /* 0x000fc600078e00c8 */
[----:B------:R-:W2:Y:S04]  /*2f9b0*/  LDL.LU R65, [R1+0x7a98] ;  /* 0x007a980001417983 */ /* 0x000ea80000300800 */
[----:B------:R2:W-:Y:S04]  /*2f9c0*/  STL.64 [R1+0x4d8], R12 ;  /* 0x0004d80c01007387 */ /* 0x0005e80000100a00 */
        /* <DEDUP_REMOVED lines=16> */
[----:B----4-:R-:W-:-:S02]  /*2fad0*/  LEA R8, P4, R236, R0, 0x2 ;  /* 0x00000000ec087211 */ /* 0x010fc400078810ff */
[----:B------:R-:W-:Y:S02]  /*2fae0*/  LEA R2, P6, R190, R0, 0x2 ;  /* 0x00000000be027211 */ /* 0x000fe400078c10ff */
[-C--:B------:R-:W-:Y:S01]  /*2faf0*/  LEA.HI.X.SX32 R9, R236, R244.reuse, 0x2, P4 ;  /* 0x000000f4ec097211 */ /* 0x080fe200020f16ff */
[----:B------:R-:W-:Y:S02]  /*2fb00*/  IMAD.MOV.U32 R236, RZ, RZ, R220 ;  /* 0x000000ffffec7224 */ /* 0x000fe400078e00dc */
[----:B------:R-:W-:Y:S02]  /*2fb10*/  IMAD.MOV.U32 R220, RZ, RZ, R194 ;  /* 0x000000ffffdc7224 */ /* 0x000fe400078e00c2 */
[----:B------:R-:W-:Y:S01]  /*2fb20*/  IMAD.MOV.U32 R194, RZ, RZ, R108 ;  /* 0x000000ffffc27224 */ /* 0x000fe200078e006c */
[----:B------:R-:W-:Y:S01]  /*2fb30*/  LEA.HI.X.SX32 R3, R190, R244, 0x2, P6 ;  /* 0x000000f4be037211 */ /* 0x000fe200030f16ff */
        /* <DEDUP_REMOVED lines=12> */
[----:B------:R-:W-:Y:S01]  /*2fc00*/  IMAD.MOV.U32 R196, RZ, RZ, R197 ;  /* 0x000000ffffc47224 */ /* 0x000fe200078e00c5 */
[----:B------:R-:W-:Y:S01]  /*2fc10*/  LEA R12, P1, R228, R0, 0x2 ;  /* 0x00000000e40c7211 */ /* 0x000fe200078210ff */
[----:B------:R-:W-:Y:S02]  /*2fc20*/  IMAD.MOV.U32 R197, RZ, RZ, R119 ;  /* 0x000000ffffc57224 */ /* 0x000fe400078e0077 */
        /* <DEDUP_REMOVED lines=8> */
[----:B------:R-:W-:Y:S01]  /*2fcb0*/  IMAD.MOV.U32 R197, RZ, RZ, R119 ;  /* 0x000000ffffc57224 */ /* 0x000fe200078e0077 */
[----:B-1----:R-:W-:Y:S01]  /*2fcc0*/  LEA R10, P0, R192, R0, 0x2 ;  /* 0x00000000c00a7211 */ /* 0x002fe200078010ff */
[----:B------:R-:W-:-:S02]  /*2fcd0*/  IMAD.MOV.U32 R119, RZ, RZ, R198 ;  /* 0x000000ffff777224 */ /* 0x000fc400078e00c6 */
[----:B------:R-:W-:Y:S01]  /*2fce0*/  IMAD.MOV.U32 R228, RZ, RZ, R220 ;  /* 0x000000ffffe47224 */ /* 0x000fe200078e00dc */
[CC--:B------:R-:W-:Y:S01]  /*2fcf0*/  LEA R6, P3, R85.reuse, R0.reuse, 0x2 ;  /* 0x0000000055067211 */ /* 0x0c0fe200078610ff */
[----:B------:R-:W-:Y:S01]  /*2fd00*/  IMAD.MOV.U32 R220, RZ, RZ, R194 ;  /* 0x000000ffffdc7224 */ /* 0x000fe200078e00c2 */
[----:B------:R-:W-:Y:S01]  /*2fd10*/  LEA R4, P2, R88, R0, 0x2 ;  /* 0x0000000058047211 */ /* 0x000fe200078410ff */
[----:B------:R-:W-:Y:S02]  /*2fd20*/  IMAD.MOV.U32 R194, RZ, RZ, R108 ;  /* 0x000000ffffc27224 */ /* 0x000fe400078e006c */
[----:B------:R-:W-:Y:S01]  /*2fd30*/  IMAD.MOV.U32 R108, RZ, RZ, R196 ;  /* 0x000000ffff6c7224 */ /* 0x000fe200078e00c4 */
[-C--:B------:R-:W-:Y:S01]  /*2fd40*/  LEA.HI.X.SX32 R11, R192, R244.reuse, 0x2, P0 ;  /* 0x000000f4c00b7211 */ /* 0x080fe200000f16ff */
[----:B------:R-:W-:Y:S01]  /*2fd50*/  IMAD.MOV.U32 R196, RZ, RZ, R197 ;  /* 0x000000ffffc47224 */ /* 0x000fe200078e00c5 */
[-C--:B------:R-:W-:Y:S01]  /*2fd60*/  LEA.HI.X.SX32 R7, R85, R244.reuse, 0x2, P3 ;  /* 0x000000f455077211 */ /* 0x080fe200018f16ff */
[----:B------:R-:W-:Y:S01]  /*2fd70*/  IMAD.MOV.U32 R192, RZ, RZ, R220 ;  /* 0x000000ffffc07224 */ /* 0x000fe200078e00dc */
[----:B------:R-:W-:Y:S01]  /*2fd80*/  LEA.HI.X.SX32 R5, R88, R244, 0x2, P2 ;  /* 0x000000f458057211 */ /* 0x000fe200010f16ff */
[----:B------:R-:W-:Y:S01]  /*2fd90*/  IMAD.MOV.U32 R220, RZ, RZ, R194 ;  /* 0x000000ffffdc7224 */ /* 0x000fe200078e00c2 */
[----:B------:R1:W-:Y:S01]  /*2fda0*/  STL.64 [R1+0x4c8], R8 ;  /* 0x0004c80801007387 */ /* 0x0003e20000100a00 */
[----:B------:R-:W-:-:S02]  /*2fdb0*/  IMAD.MOV.U32 R194, RZ, RZ, R108 ;  /* 0x000000ffffc27224 */ /* 0x000fc400078e006c */
[----:B------:R-:W-:Y:S01]  /*2fdc0*/  IMAD.MOV.U32 R108, RZ, RZ, R196 ;  /* 0x000000ffff6c7224 */ /* 0x000fe200078e00c4 */
[----:B-1----:R-:W-:-:S04]  /*2fdd0*/  LEA R8, P4, R193, R0, 0x2 ;  /* 0x00000000c1087211 */ /* 0x002fc800078810ff */
[----:B------:R-:W-:Y:S01]  /*2fde0*/  LEA.HI.X.SX32 R9, R193, R244, 0x2, P4 ;  /* 0x000000f4c1097211 */ /* 0x000fe200020f16ff */
[----:B------:R-:W-:Y:S02]  /*2fdf0*/  IMAD.MOV.U32 R193, RZ, RZ, R220 ;  /* 0x000000ffffc17224 */ /* 0x000fe400078e00dc */
[----:B------:R-:W-:Y:S02]  /*2fe00*/  IMAD.MOV.U32 R220, RZ, RZ, R108 ;  /* 0x000000ffffdc7224 */ /* 0x000fe400078e006c */
[----:B--2---:R-:W-:Y:S02]  /*2fe10*/  IMAD.MOV.U32 R200, RZ, RZ, R201 ;  /* 0x000000ffffc87224 */ /* 0x004fe400078e00c9 */
        /* <DEDUP_REMOVED lines=25> */
[----:B------:R4:W-:Y:S01]  /*2ffb0*/  STL.64 [R1+0x4b8], R4 ;  /* 0x0004b80401007387 */ /* 0x0009e20000100a00 */
        /* <DEDUP_REMOVED lines=17> */
[----:B------:R-:W2:Y:S01]  /*300d0*/  LDL.LU R69, [R1+0x7a88] ;  /* 0x007a880001457983 */ /* 0x000ea20000300800 */
[----:B------:R-:W-:-:S03]  /*300e0*/  IMAD.MOV.U32 R198, RZ, RZ, R199 ;  /* 0x000000ffffc67224 */ /* 0x000fc600078e00c7 */
[----:B------:R1:W-:Y:S01]  /*300f0*/  STL.64 [R1+0x498], R10 ;  /* 0x0004980a01007387 */ /* 0x0003e20000100a00 */
[----:B------:R-:W-:-:S03]  /*30100*/  IMAD.MOV.U32 R199, RZ, RZ, R200 ;  /* 0x000000ffffc77224 */ /* 0x000fc600078e00c8 */
[----:B------:R-:W2:Y:S01]  /*30110*/  LDL.LU R136, [R1+0x7a84] ;  /* 0x007a840001887983 */ /* 0x000ea20000300800 */
[----:B------:R-:W-:Y:S02]  /*30120*/  IMAD.MOV.U32 R200, RZ, RZ, R201 ;  /* 0x000000ffffc87224 */ /* 0x000fe400078e00c9 */
        /* <DEDUP_REMOVED lines=8> */
[----:B------:R-:W3:Y:S01]  /*301b0*/  LDL.LU R110, [R1+0x7a80] ;  /* 0x007a8000016e7983 */ /* 0x000ee20000300800 */
[-C--:B-1----:R-:W-:Y:S02]  /*301c0*/  LEA R6, P3, R91, R0.reuse, 0x2 ;  /* 0x000000005b067211 */ /* 0x082fe400078610ff */
[CC--:B----4-:R-:W-:Y:S02]  /*301d0*/  LEA R4, P2, R94.reuse, R0.reuse, 0x2 ;  /* 0x000000005e047211 */ /* 0x0d0fe400078410ff */
[----:B------:R-:W-:Y:S02]  /*301e0*/  LEA R2, P6, R195, R0, 0x2 ;  /* 0x00000000c3027211 */ /* 0x000fe400078c10ff */
[-C--:B------:R-:W-:Y:S02]  /*301f0*/  LEA.HI.X.SX32 R7, R91, R244.reuse, 0x2, P3 ;  /* 0x000000f45b077211 */ /* 0x080fe400018f16ff */
[----:B------:R-:W-:-:S02]  /*30200*/  LEA.HI.X.SX32 R5, R94, R244, 0x2, P2 ;  /* 0x000000f45e057211 */ /* 0x000fc400010f16ff */
[----:B------:R-:W-:Y:S01]  /*30210*/  LEA.HI.X.SX32 R3, R195, R244, 0x2, P6 ;  /* 0x000000f4c3037211 */ /* 0x000fe200030f16ff */
[----:B------:R1:W-:Y:S04]  /*30220*/  STL.64 [R1+0x488], R6 ;  /* 0x0004880601007387 */ /* 0x0003e80000100a00 */
[----:B------:R4:W-:Y:S04]  /*30230*/  STL.64 [R1+0x480], R4 ;  /* 0x0004800401007387 */ /* 0x0009e80000100a00 */
[----:B------:R1:W-:Y:S04]  /*30240*/  STL.64 [R1+0x478], R2 ;  /* 0x0004780201007387 */ /* 0x0003e80000100a00 */
[----:B------:R-:W3:Y:S01]  /*30250*/  LDL.LU R195, [R1+0xf50] ;  /* 0x000f500001c37983 */ /* 0x000ee20000300800 */
[----:B------:R-:W-:-:S02]  /*30260*/  LEA R14, P5, R97, R0, 0x2 ;  /* 0x00000000610e7211 */ /* 0x000fc400078a10ff */
[-C--:B------:R-:W-:Y:S02]  /*30270*/  LEA R12, P1, R48, R0.reuse, 0x2 ;  /* 0x00000000300c7211 */ /* 0x080fe400078210ff */
[----:B------:R-:W-:Y:S02]  /*30280*/  LEA R10, P0, R100, R0, 0x2 ;  /* 0x00000000640a7211 */ /* 0x000fe400078010ff */
[-C--:B------:R-:W-:Y:S02]  /*30290*/  LEA.HI.X.SX32 R15, R97, R244.reuse, 0x2, P5 ;  /* 0x000000f4610f7211 */ /* 0x080fe400028f16ff */
[----:B------:R-:W-:Y:S02]  /*302a0*/  LEA.HI.X.SX32 R13, R48, R244, 0x2, P1 ;  /* 0x000000f4300d7211 */ /* 0x000fe400008f16ff */
[----:B-1----:R-:W-:Y:S01]  /*302b0*/  LEA R6, P3, R103, R0, 0x2 ;  /* 0x0000000067067211 */ /* 0x002fe200078610ff */
[----:B------:R1:W-:Y:S01]  /*302c0*/  STL.64 [R1+0x470], R14 ;  /* 0x0004700e01007387 */ /* 0x0003e20000100a00 */
[----:B------:R-:W-:-:S02]  /*302d0*/  LEA.HI.X.SX32 R11, R100, R244, 0x2, P0 ;  /* 0x000000f4640b7211 */ /* 0x000fc400000f16ff */
[-C--:B----4-:R-:W-:Y:S01]  /*302e0*/  LEA R4, P2, R105, R0.reuse, 0x2 ;  /* 0x0000000069047211 */ /* 0x090fe200078410ff */
[----:B------:R-:W4:Y:S01]  /*302f0*/  LDL.LU R88, [R1+0xf4c] ;  /* 0x000f4c0001587983 */ /* 0x000f220000300800 */
[----:B------:R-:W-:Y:S02]  /*30300*/  LEA R2, P6, R245, R0, 0x2 ;  /* 0x00000000f5027211 */ /* 0x000fe400078c10ff */
[-C--:B------:R-:W-:Y:S01]  /*30310*/  LEA.HI.X.SX32 R7, R103, R244.reuse, 0x2, P3 ;  /* 0x000000f467077211 */ /* 0x080fe200018f16ff */
[----:B------:R-:W-:Y:S01]  /*30320*/  STL.64 [R1+0x468], R12 ;  /* 0x0004680c01007387 */ /* 0x000fe20000100a00 */
[----:B------:R-:W-:-:S03]  /*30330*/  LEA.HI.X.SX32 R5, R105, R244, 0x2, P2 ;  /* 0x000000f469057211 */ /* 0x000fc600010f16ff */
[----:B------:R-:W4:Y:S01]  /*30340*/  LDL.LU R91, [R1+0xf48] ;  /* 0x000f4800015b7983 */ /* 0x000f220000300800 */
[----:B-1----:R-:W-:-:S03]  /*30350*/  LEA R14, P5, R236, R0, 0x2 ;  /* 0x00000000ec0e7211 */ /* 0x002fc600078a10ff */
[----:B------:R1:W-:Y:S01]  /*30360*/  STL.64 [R1+0x460], R10 ;  /* 0x0004600a01007387 */ /* 0x0003e20000100a00 */
[----:B------:R-:W-:-:S03]  /*30370*/  LEA.HI.X.SX32 R3, R245, R244, 0x2, P6 ;  /* 0x000000f4f5037211 */ /* 0x000fc600030f16ff */
[----:B------:R-:W4:Y:S01]  /*30380*/  LDL.LU R94, [R1+0xf44] ;  /* 0x000f4400015e7983 */ /* 0x000f220000300800 */
[----:B------:R-:W-:Y:S02]  /*30390*/  LEA.HI.X.SX32 R15, R236, R244, 0x2, P5 ;  /* 0x000000f4ec0f7211 */ /* 0x000fe400028f16ff */
[----:B-1----:R-:W-:-:S04]  /*303a0*/  LEA R10, P0, R190, R0, 0x2 ;  /* 0x00000000be0a7211 */ /* 0x002fc800078010ff */
[----:B------:R-:W-:Y:S02]  /*303b0*/  LEA.HI.X.SX32 R11, R190, R244, 0x2, P0 ;  /* 0x000000f4be0b7211 */ /* 0x000fe400000f16ff */
[----:B--2---:R-:W-:-:S04]  /*303c0*/  LEA R8, P4, R136, R0, 0x2 ;  /* 0x0000000088087211 */ /* 0x004fc800078810ff */
[----:B------:R-:W-:-:S05]  /*303d0*/  LEA.HI.X.SX32 R9, R136, R244, 0x2, P4 ;  /* 0x000000f488097211 */ /* 0x000fca00020f16ff */
[----:B------:R1:W-:Y:S04]  /*303e0*/  STL.64 [R1+0x458], R8 ;  /* 0x0004580801007387 */ /* 0x0003e80000100a00 */
[----:B------:R-:W2:Y:S01]  /*303f0*/  LDL.LU R97, [R1+0xf40] ;  /* 0x000f400001617983 */ /* 0x000ea20000300800 */
[----:B---3--:R-:W-:-:S03]  /*30400*/  LEA R12, P1, R110, R0, 0x2 ;  /* 0x000000006e0c7211 */ /* 0x008fc600078210ff */
[----:B------:R3:W-:Y:S04]  /*30410*/  STL.64 [R1+0x450], R6 ;  /* 0x0004500601007387 */ /* 0x0007e80000100a00 */
[----:B------:R-:W2:Y:S01]  /*30420*/  LDL.LU R100, [R1+0xf3c] ;  /* 0x000f3c0001647983 */ /* 0x000ea20000300800 */
[----:B-1----:R-:W-:Y:S02]  /*30430*/  LEA R8, P4, R191, R0, 0x2 ;  /* 0x00000000bf087211 */ /* 0x002fe400078810ff */
[----:B------:R-:W-:Y:S01]  /*30440*/  LEA.HI.X.SX32 R13, R110, R244, 0x2, P1 ;  /* 0x000000f46e0d7211 */ /* 0x000fe200008f16ff */
[----:B------:R1:W-:Y:S04]  /*30450*/  STL.64 [R1+0x448], R4 ;  /* 0x0004480401007387 */ /* 0x0003e80000100a00 */
[----:B------:R-:W2:Y:S01]  /*30460*/  LDL.LU R103, [R1+0xf38] ;  /* 0x000f380001677983 */ /* 0x000ea20000300800 */
[----:B---3--:R-:W-:-:S03]  /*30470*/  LEA R6, P3, R228, R0, 0x2 ;  /* 0x00000000e4067211 */ /* 0x008fc600078610ff */
[----:B------:R3:W-:Y:S01]  /*30480*/  STL.64 [R1+0x440], R2 ;  /* 0x0004400201007387 */ /* 0x0007e20000100a00 */
[----:B------:R-:W-:-:S03]  /*30490*/  LEA.HI.X.SX32 R9, R191, R244, 0x2, P4 ;  /* 0x000000f4bf097211 */ /* 0x000fc600020f16ff */
[----:B------:R-:W2:Y:S01]  /*304a0*/  LDL.LU R105, [R1+0xf34] ;  /* 0x000f340001697983 */ /* 0x000ea20000300800 */
[----:B-1----:R-:W-:-:S03]  /*304b0*/  LEA R4, P2, R192, R0, 0x2 ;  /* 0x00000000c0047211 */ /* 0x002fc600078410ff */
[----:B------:R1:W-:Y:S01]  /*304c0*/  STL.64 [R1+0x438], R14 ;  /* 0x0004380e01007387 */ /* 0x0003e20000100a00 */
[----:B------:R-:W-:-:S03]  /*304d0*/  LEA.HI.X.SX32 R7, R228, R244, 0x2, P3 ;  /* 0x000000f4e4077211 */ /* 0x000fc600018f16ff */
[----:B------:R-:W2:Y:S01]  /*304e0*/  LDL.LU R245, [R1+0xf30] ;  /* 0x000f300001f57983 */ /* 0x000ea20000300800 */
[----:B------:R-:W-:-:S03]  /*304f0*/  LEA.HI.X.SX32 R5, R192, R244, 0x2, P2 ;  /* 0x000000f4c0057211 */ /* 0x000fc600010f16ff */
[----:B------:R1:W-:Y:S01]  /*30500*/  STL.64 [R1+0x430], R12 ;  /* 0x0004300c01007387 */ /* 0x0003e20000100a00 */
[----:B---3--:R-:W-:-:S03]  /*30510*/  LEA R2, P6, R193, R0, 0x2 ;  /* 0x00000000c1027211 */ /* 0x008fc600078c10ff */
[----:B------:R-:W3:Y:S04]  /*30520*/  LDL.LU R236, [R1+0xf2c] ;  /* 0x000f2c0001ec7983 */ /* 0x000ee80000300800 */
[----:B------:R4:W-:Y:S04]  /*30530*/  STL.64 [R1+0x428], R10 ;  /* 0x0004280a01007387 */ /* 0x0009e80000100a00 */
[----:B------:R-:W3:Y:S01]  /*30540*/  LDL.LU R190, [R1+0xf28] ;  /* 0x000f280001be7983 */ /* 0x000ee20000300800 */
[----:B-1----:R-:W-:-:S03]  /*30550*/  LEA R14, P5, R220, R0, 0x2 ;  /* 0x00000000dc0e7211 */ /* 0x002fc600078a10ff */
[----:B------:R1:W-:Y:S01]  /*30560*/  STL.64 [R1+0x420], R8 ;  /* 0x0004200801007387 */ /* 0x0003e20000100a00 */
[----:B------:R-:W-:-:S03]  /*30570*/  LEA.HI.X.SX32 R3, R193, R244, 0x2, P6 ;  /* 0x000000f4c1037211 */ /* 0x000fc600030f16ff */
[----:B------:R-:W3:Y:S04]  /*30580*/  LDL.LU R191, [R1+0xf24] ;  /* 0x000f240001bf7983 */ /* 0x000ee80000300800 */
[----:B------:R1:W-:Y:S01]  /*30590*/  STL.64 [R1+0x418], R6 ;  /* 0x0004180601007387 */ /* 0x0003e20000100a00 */
[----:B------:R-:W-:-:S03]  /*305a0*/  LEA R12, P1, R194, R0, 0x2 ;  /* 0x00000000c20c7211 */ /* 0x000fc600078210ff */
[----:B------:R-:W3:Y:S01]  /*305b0*/  LDL.LU R228, [R1+0xf20] ;  /* 0x000f200001e47983 */ /* 0x000ee20000300800 */
[----:B------:R-:W-:-:S03]  /*305c0*/  LEA.HI.X.SX32 R15, R220, R244, 0x2, P5 ;  /* 0x000000f4dc0f7211 */ /* 0x000fc600028f16ff */
[----:B------:R1:W-:Y:S04]  /*305d0*/  STL.64 [R1+0x410], R4 ;  /* 0x0004100401007387 */ /* 0x0003e80000100a00 */
[----:B------:R-:W3:Y:S01]  /*305e0*/  LDL.LU R192, [R1+0xf1c] ;  /* 0x000f1c0001c07983 */ /* 0x000ee20000300800 */
[C---:B----4-:R-:W-:Y:S02]  /*305f0*/  LEA R10, P0, R195.reuse, R0, 0x2 ;  /* 0x00000000c30a7211 */ /* 0x050fe400078010ff */
[-C--:B------:R-:W-:Y:S01]  /*30600*/  LEA.HI.X.SX32 R13, R194, R244.reuse, 0x2, P1 ;  /* 0x000000f4c20d7211 */ /* 0x080fe200008f16ff */
[----:B------:R2:W-:Y:S01]  /*30610*/  STL.64 [R1+0x408], R2 ;  /* 0x0004080201007387 */ /* 0x0005e20000100a00 */
[----:B------:R-:W-:-:S03]  /*30620*/  LEA.HI.X.SX32 R11, R195, R244, 0x2, P0 ;  /* 0x000000f4c30b7211 */ /* 0x000fc600000f16ff */
[----:B------:R-:W4:Y:S04]  /*30630*/  LDL.LU R193, [R1+0xf18] ;  /* 0x000f180001c17983 */ /* 0x000f280000300800 */
[----:B------:R1:W-:Y:S04]  /*30640*/  STL.64 [R1+0x3f8], R14 ;  /* 0x0003f80e01007387 */ /* 0x0003e80000100a00 */
[----:B------:R-:W4:Y:S04]  /*30650*/  LDL.LU R220, [R1+0xf14] ;  /* 0x000f140001dc7983 */ /* 0x000f280000300800 */
[----:B------:R1:W-:Y:S04]  /*30660*/  STL.64 [R1+0x3f0], R12 ;  /* 0x0003f00c01007387 */ /* 0x0003e80000100a00 */
[----:B------:R-:W4:Y:S04]  /*30670*/  LDL.LU R194, [R1+0xf10] ;  /* 0x000f100001c27983 */ /* 0x000f280000300800 */
[----:B------:R2:W-:Y:S04]  /*30680*/  STL.64 [R1+0x3e8], R10 ;  /* 0x0003e80a01007387 */ /* 0x0005e80000100a00 */
[----:B------:R-:W4:Y:S01]  /*30690*/  LDL.LU R195, [R1+0xf0c] ;  /* 0x000f0c0001c37983 */ /* 0x000f220000300800 */
[----:B-1----:R-:W-:-:S02]  /*306a0*/  LEA R8, P4, R88, R0, 0x2 ;  /* 0x0000000058087211 */ /* 0x002fc400078810ff */
[CC--:B------:R-:W-:Y:S02]  /*306b0*/  LEA R6, P3, R91.reuse, R0.reuse, 0x2 ;  /* 0x000000005b067211 */ /* 0x0c0fe400078610ff */
[----:B------:R-:W-:Y:S02]  /*306c0*/  LEA R4, P2, R94, R0, 0x2 ;  /* 0x000000005e047211 */ /* 0x000fe400078410ff */
[-C--:B------:R-:W-:Y:S02]  /*306d0*/  LEA.HI.X.SX32 R9, R88, R244.reuse, 0x2, P4 ;  /* 0x000000f458097211 */ /* 0x080fe400020f16ff */
[-C--:B------:R-:W-:Y:S02]  /*306e0*/  LEA.HI.X.SX32 R7, R91, R244.reuse, 0x2, P3 ;  /* 0x000000f45b077211 */ /* 0x080fe400018f16ff */
[----:B------:R-:W-:Y:S01]  /*306f0*/  LEA.HI.X.SX32 R5, R94, R244, 0x2, P2 ;  /* 0x000000f45e057211 */ /* 0x000fe200010f16ff */
[----:B------:R1:W-:Y:S04]  /*30700*/  STL.64 [R1+0x3e0], R8 ;  /* 0x0003e00801007387 */ /* 0x0003e80000100a00 */
[----:B------:R-:W4:Y:S04]  /*30710*/  LDL.LU R88, [R1+0xf08] ;  /* 0x000f080001587983 */ /* 0x000f280000300800 */
[----:B------:R3:W-:Y:S04]  /*30720*/  STL.64 [R1+0x3d8], R6 ;  /* 0x0003d80601007387 */ /* 0x0007e80000100a00 */
[----:B------:R-:W4:Y:S04]  /*30730*/  LDL.LU R91, [R1+0xf04] ;  /* 0x000f0400015b7983 */ /* 0x000f280000300800 */
[----:B------:R1:W-:Y:S04]  /*30740*/  STL.64 [R1+0x3d0], R4 ;  /* 0x0003d00401007387 */ /* 0x0003e80000100a00 */
[----:B------:R-:W4:Y:S01]  /*30750*/  LDL.LU R94, [R1+0xf00] ;  /* 0x000f0000015e7983 */ /* 0x000f220000300800 */
[----:B--2---:R-:W-:-:S04]  /*30760*/  LEA R2, P6, R97, R0, 0x2 ;  /* 0x0000000061027211 */ /* 0x004fc800078c10ff */
[----:B------:R-:W-:Y:S02]  /*30770*/  LEA.HI.X.SX32 R3, R97, R244, 0x2, P6 ;  /* 0x000000f461037211 */ /* 0x000fe400030f16ff */
[----:B------:R-:W-:-:S03]  /*30780*/  LEA R14, P5, R100, R0, 0x2 ;  /* 0x00000000640e7211 */ /* 0x000fc600078a10ff */
[----:B------:R2:W-:Y:S01]  /*30790*/  STL.64 [R1+0x3c8], R2 ;  /* 0x0003c80201007387 */ /* 0x0005e20000100a00 */
[----:B------:R-:W-:-:S03]  /*307a0*/  LEA.HI.X.SX32 R15, R100, R244, 0x2, P5 ;  /* 0x000000f4640f7211 */ /* 0x000fc600028f16ff */
[----:B------:R-:W4:Y:S01]  /*307b0*/  LDL.LU R97, [R1+0xefc] ;  /* 0x000efc0001617983 */ /* 0x000f220000300800 */
        /* <DEDUP_REMOVED lines=8> */
[----:B-1----:R-:W-:-:S03]  /*30840*/  LEA R8, P4, R245, R0, 0x2 ;  /* 0x00000000f5087211 */ /* 0x002fc600078810ff */
[----:B------:R4:W-:Y:S01]  /*30850*/  STL.64 [R1+0x3b0], R10 ;  /* 0x0003b00a01007387 */ /* 0x0009e20000100a00 */
[----:B------:R-:W-:-:S03]  /*30860*/  LEA.HI.X.SX32 R9, R245, R244, 0x2, P4 ;  /* 0x000000f4f5097211 */ /* 0x000fc600020f16ff */
[----:B------:R-:W4:Y:S01]  /*30870*/  LDL.LU R105, [R1+0xef0] ;  /* 0x000ef00001697983 */ /* 0x000f220000300800 */
[----:B---3--:R-:W-:-:S03]  /*30880*/  LEA R6, P3, R236, R0, 0x2 ;  /* 0x00000000ec067211 */ /* 0x008fc600078610ff */
        /* <DEDUP_REMOVED lines=296> */
[----:B------:R-:W3:Y:S01]  /*31b10*/  LDL.LU R192, [R1+0xdc4] ;  /* 0x000dc40001c07983 */ /* 0x000ee20000300800 */
[----:B------:R-:W-:-:S03]  /*31b20*/  LEA.HI.X.SX32 R13, R220, R244, 0x2, P1 ;  /* 0x000000f4dc0d7211 */ /* 0x000fc600008f16ff */
[----:B------:R1:W-:Y:S01]  /*31b30*/  STL.64 [R1+0x158], R14 ;  /* 0x0001580e01007387 */ /* 0x0003e20000100a00 */
[----:B------:R-:W-:-:S03]  /*31b40*/  LEA R10, P0, R194, R0, 0x2 ;  /* 0x00000000c20a7211 */ /* 0x000fc600078010ff */
[----:B------:R-:W3:Y:S01]  /*31b50*/  LDL.LU R193, [R1+0xdc0] ;  /* 0x000dc00001c17983 */ /* 0x000ee20000300800 */
[----:B------:R-:W-:-:S03]  /*31b60*/  LEA.HI.X.SX32 R11, R194, R244, 0x2, P0 ;  /* 0x000000f4c20b7211 */ /* 0x000fc600000f16ff */
[----:B------:R1:W-:Y:S01]  /*31b70*/  STL.64 [R1+0x150], R12 ;  /* 0x0001500c01007387 */ /* 0x0003e20000100a00 */
[----:B--2---:R-:W-:-:S03]  /*31b80*/  LEA R8, P4, R195, R0, 0x2 ;  /* 0x00000000c3087211 */ /* 0x004fc600078810ff */
[----:B------:R-:W2:Y:S01]  /*31b90*/  LDL.LU R220, [R1+0xdbc] ;  /* 0x000dbc0001dc7983 */ /* 0x000ea20000300800 */
[----:B------:R-:W-:-:S03]  /*31ba0*/  LEA.HI.X.SX32 R9, R195, R244, 0x2, P4 ;  /* 0x000000f4c3097211 */ /* 0x000fc600020f16ff */
[----:B------:R1:W-:Y:S04]  /*31bb0*/  STL.64 [R1+0x148], R10 ;  /* 0x0001480a01007387 */ /* 0x0003e80000100a00 */
[----:B------:R-:W2:Y:S04]  /*31bc0*/  LDL.LU R194, [R1+0xdb8] ;  /* 0x000db80001c27983 */ /* 0x000ea80000300800 */
[----:B------:R1:W-:Y:S04]  /*31bd0*/  STL.64 [R1+0x140], R8 ;  /* 0x0001400801007387 */ /* 0x0003e80000100a00 */
[----:B------:R-:W2:Y:S01]  /*31be0*/  LDL.LU R195, [R1+0xdb4] ;  /* 0x000db40001c37983 */ /* 0x000ea20000300800 */
[----:B---3--:R-:W-:-:S04]  /*31bf0*/  LEA R6, P3, R85, R0, 0x2 ;  /* 0x0000000055067211 */ /* 0x008fc800078610ff */
[----:B------:R-:W-:Y:S02]  /*31c00*/  LEA.HI.X.SX32 R7, R85, R244, 0x2, P3 ;  /* 0x000000f455077211 */ /* 0x000fe400018f16ff */
[----:B------:R-:W-:-:S04]  /*31c10*/  LEA R4, P2, R88, R0, 0x2 ;  /* 0x0000000058047211 */ /* 0x000fc800078410ff */
[----:B------:R-:W-:Y:S02]  /*31c20*/  LEA.HI.X.SX32 R5, R88, R244, 0x2, P2 ;  /* 0x000000f458057211 */ /* 0x000fe400010f16ff */
[C---:B----4-:R-:W-:Y:S01]  /*31c30*/  LEA R2, P6, R91.reuse, R0, 0x2 ;  /* 0x000000005b027211 */ /* 0x050fe200078c10ff */
[----:B------:R3:W-:Y:S03]  /*31c40*/  STL.64 [R1+0x138], R6 ;  /* 0x0001380601007387 */ /* 0x0007e60000100a00 */
[----:B------:R-:W-:Y:S01]  /*31c50*/  LEA.HI.X.SX32 R3, R91, R244, 0x2, P6 ;  /* 0x000000f45b037211 */ /* 0x000fe200030f16ff */
[----:B------:R-:W4:Y:S04]  /*31c60*/  LDL.LU R79, [R1+0xdb0] ;  /* 0x000db000014f7983 */ /* 0x000f280000300800 */
[----:B------:R1:W-:Y:S04]  /*31c70*/  STL.64 [R1+0x130], R4 ;  /* 0x0001300401007387 */ /* 0x0003e80000100a00 */
[----:B------:R-:W4:Y:S04]  /*31c80*/  LDL.LU R82, [R1+0xdac] ;  /* 0x000dac0001527983 */ /* 0x000f280000300800 */
[----:B------:R1:W-:Y:S04]  /*31c90*/  STL.64 [R1+0x128], R2 ;  /* 0x0001280201007387 */ /* 0x0003e80000100a00 */
[----:B------:R-:W4:Y:S01]  /*31ca0*/  LDL.LU R85, [R1+0xda8] ;  /* 0x000da80001557983 */ /* 0x000f220000300800 */
[----:B-1----:R-:W-:-:S04]  /*31cb0*/  LEA R14, P5, R94, R0, 0x2 ;  /* 0x000000005e0e7211 */ /* 0x002fc800078a10ff */
[----:B------:R-:W-:Y:S02]  /*31cc0*/  LEA.HI.X.SX32 R15, R94, R244, 0x2, P5 ;  /* 0x000000f45e0f7211 */ /* 0x000fe400028f16ff */
[----:B------:R-:W-:-:S04]  /*31cd0*/  LEA R12, P1, R97, R0, 0x2 ;  /* 0x00000000610c7211 */ /* 0x000fc800078210ff */
[----:B------:R-:W-:Y:S02]  /*31ce0*/  LEA.HI.X.SX32 R13, R97, R244, 0x2, P1 ;  /* 0x000000f4610d7211 */ /* 0x000fe400008f16ff */
[C---:B------:R-:W-:Y:S01]  /*31cf0*/  LEA R10, P0, R100.reuse, R0, 0x2 ;  /* 0x00000000640a7211 */ /* 0x040fe200078010ff */
[----:B------:R1:W-:Y:S03]  /*31d00*/  STL.64 [R1+0x120], R14 ;  /* 0x0001200e01007387 */ /* 0x0003e60000100a00 */
[----:B------:R-:W-:Y:S02]  /*31d10*/  LEA.HI.X.SX32 R11, R100, R244, 0x2, P0 ;  /* 0x000000f4640b7211 */ /* 0x000fe400000f16ff */
[C---:B------:R-:W-:Y:S01]  /*31d20*/  LEA R8, P4, R103.reuse, R0, 0x2 ;  /* 0x0000000067087211 */ /* 0x040fe200078810ff */
[----:B------:R1:W-:Y:S03]  /*31d30*/  STL.64 [R1+0x118], R12 ;  /* 0x0001180c01007387 */ /* 0x0003e60000100a00 */
[----:B------:R-:W-:Y:S01]  /*31d40*/  LEA.HI.X.SX32 R9, R103, R244, 0x2, P4 ;  /* 0x000000f467097211 */ /* 0x000fe200020f16ff */
[----:B------:R-:W4:Y:S01]  /*31d50*/  LDL.LU R88, [R1+0xda4] ;  /* 0x000da40001587983 */ /* 0x000f220000300800 */
[----:B---3--:R-:W-:-:S03]  /*31d60*/  LEA R6, P3, R105, R0, 0x2 ;  /* 0x0000000069067211 */ /* 0x008fc600078610ff */
[----:B------:R3:W-:Y:S01]  /*31d70*/  STL.64 [R1+0x110], R10 ;  /* 0x0001100a01007387 */ /* 0x0007e20000100a00 */
[----:B------:R-:W-:-:S03]  /*31d80*/  LEA.HI.X.SX32 R7, R105, R244, 0x2, P3 ;  /* 0x000000f469077211 */ /* 0x000fc600018f16ff */
[----:B------:R-:W4:Y:S01]  /*31d90*/  LDL.LU R91, [R1+0xda0] ;  /* 0x000da000015b7983 */ /* 0x000f220000300800 */
[----:B------:R-:W-:-:S03]  /*31da0*/  LEA R4, P2, R245, R0, 0x2 ;  /* 0x00000000f5047211 */ /* 0x000fc600078410ff */
[----:B------:R1:W-:Y:S01]  /*31db0*/  STL.64 [R1+0x108], R8 ;  /* 0x0001080801007387 */ /* 0x0003e20000100a00 */
[----:B------:R-:W-:Y:S02]  /*31dc0*/  LEA.HI.X.SX32 R5, R245, R244, 0x2, P2 ;  /* 0x000000f4f5057211 */ /* 0x000fe400010f16ff */
[C---:B------:R-:W-:Y:S01]  /*31dd0*/  LEA R2, P6, R236.reuse, R0, 0x2 ;  /* 0x00000000ec027211 */ /* 0x040fe200078c10ff */
[----:B------:R3:W-:Y:S03]  /*31de0*/  STL.64 [R1+0x100], R6 ;  /* 0x0001000601007387 */ /* 0x0007e60000100a00 */
[----:B------:R-:W-:Y:S01]  /*31df0*/  LEA.HI.X.SX32 R3, R236, R244, 0x2, P6 ;  /* 0x000000f4ec037211 */ /* 0x000fe200030f16ff */
[----:B------:R-:W4:Y:S01]  /*31e00*/  LDL.LU R94, [R1+0xd9c] ;  /* 0x000d9c00015e7983 */ /* 0x000f220000300800 */
[----:B-1----:R-:W-:-:S03]  /*31e10*/  LEA R14, P5, R190, R0, 0x2 ;  /* 0x00000000be0e7211 */ /* 0x002fc600078a10ff */
[----:B------:R2:W-:Y:S01]  /*31e20*/  STL.64 [R1+0xf8], R4 ;  /* 0x0000f80401007387 */ /* 0x0005e20000100a00 */
[----:B------:R-:W-:-:S03]  /*31e30*/  LEA.HI.X.SX32 R15, R190, R244, 0x2, P5 ;  /* 0x000000f4be0f7211 */ /* 0x000fc600028f16ff */
[----:B------:R-:W4:Y:S01]  /*31e40*/  LDL.LU R97, [R1+0xd98] ;  /* 0x000d980001617983 */ /* 0x000f220000300800 */
[----:B------:R-:W-:-:S03]  /*31e50*/  LEA R12, P1, R191, R0, 0x2 ;  /* 0x00000000bf0c7211 */ /* 0x000fc600078210ff */
[----:B------:R1:W-:Y:S01]  /*31e60*/  STL.64 [R1+0xf0], R2 ;  /* 0x0000f00201007387 */ /* 0x0003e20000100a00 */
[----:B------:R-:W-:Y:S02]  /*31e70*/  LEA.HI.X.SX32 R13, R191, R244, 0x2, P1 ;  /* 0x000000f4bf0d7211 */ /* 0x000fe400008f16ff */
[-C--:B---3--:R-:W-:Y:S01]  /*31e80*/  LEA R10, P0, R228, R0.reuse, 0x2 ;  /* 0x00000000e40a7211 */ /* 0x088fe200078010ff */
[----:B------:R3:W-:Y:S01]  /*31e90*/  STL.64 [R1+0xe8], R14 ;  /* 0x0000e80e01007387 */ /* 0x0007e20000100a00 */
[----:B------:R-:W-:-:S03]  /*31ea0*/  LEA R8, P4, R192, R0, 0x2 ;  /* 0x00000000c0087211 */ /* 0x000fc600078810ff */
[----:B------:R-:W4:Y:S01]  /*31eb0*/  LDL.LU R100, [R1+0xd94] ;  /* 0x000d940001647983 */ /* 0x000f220000300800 */
[-C--:B------:R-:W-:Y:S02]  /*31ec0*/  LEA.HI.X.SX32 R11, R228, R244.reuse, 0x2, P0 ;  /* 0x000000f4e40b7211 */ /* 0x080fe400000f16ff */
[----:B------:R-:W-:Y:S01]  /*31ed0*/  LEA.HI.X.SX32 R9, R192, R244, 0x2, P4 ;  /* 0x000000f4c0097211 */ /* 0x000fe200020f16ff */
[----:B------:R4:W-:Y:S01]  /*31ee0*/  STL.64 [R1+0xe0], R12 ;  /* 0x0000e00c01007387 */ /* 0x0009e20000100a00 */
[----:B------:R-:W-:-:S03]  /*31ef0*/  LEA R6, P3, R193, R0, 0x2 ;  /* 0x00000000c1067211 */ /* 0x000fc600078610ff */
[----:B------:R-:W4:Y:S01]  /*31f00*/  LDL.LU R103, [R1+0xd90] ;  /* 0x000d900001677983 */ /* 0x000f220000300800 */
[----:B------:R-:W-:-:S03]  /*31f10*/  LEA.HI.X.SX32 R7, R193, R244, 0x2, P3 ;  /* 0x000000f4c1077211 */ /* 0x000fc600018f16ff */
[----:B------:R2:W-:Y:S02]  /*31f20*/  STL.64 [R1+0xd8], R10 ;  /* 0x0000d80a01007387 */ /* 0x0005e40000100a00 */
[C---:B--2---:R-:W-:Y:S02]  /*31f30*/  LEA R4, P2, R220.reuse, R0, 0x2 ;  /* 0x00000000dc047211 */ /* 0x044fe400078410ff */
[----:B------:R-:W2:Y:S02]  /*31f40*/  LDL.LU R105, [R1+0xd8c] ;  /* 0x000d8c0001697983 */ /* 0x000ea40000300800 */
[----:B------:R-:W-:Y:S02]  /*31f50*/  LEA.HI.X.SX32 R5, R220, R244, 0x2, P2 ;  /* 0x000000f4dc057211 */ /* 0x000fe400010f16ff */
[----:B------:R4:W-:Y:S01]  /*31f60*/  STL.64 [R1+0xd0], R8 ;  /* 0x0000d00801007387 */ /* 0x0009e20000100a00 */
[----:B-1----:R-:W-:-:S03]  /*31f70*/  LEA R2, P6, R194, R0, 0x2 ;  /* 0x00000000c2027211 */ /* 0x002fc600078c10ff */
[----:B------:R-:W2:Y:S04]  /*31f80*/  LDL.LU R245, [R1+0xd88] ;  /* 0x000d880001f57983 */ /* 0x000ea80000300800 */
[----:B------:R-:W2:Y:S01]  /*31f90*/  LDL.LU R236, [R1+0xd84] ;  /* 0x000d840001ec7983 */ /* 0x000ea20000300800 */
[----:B------:R-:W-:Y:S02]  /*31fa0*/  LEA.HI.X.SX32 R3, R194, R244, 0x2, P6 ;  /* 0x000000f4c2037211 */ /* 0x000fe400030f16ff */
[C---:B---3--:R-:W-:Y:S01]  /*31fb0*/  LEA R14, P5, R195.reuse, R0, 0x2 ;  /* 0x00000000c30e7211 */ /* 0x048fe200078a10ff */
[----:B------:R1:W-:Y:S04]  /*31fc0*/  STL.64 [R1+0xc8], R6 ;  /* 0x0000c80601007387 */ /* 0x0003e80000100a00 */
[----:B------:R-:W3:Y:S01]  /*31fd0*/  LDL.LU R190, [R1+0xd80] ;  /* 0x000d800001be7983 */ /* 0x000ee20000300800 */
[----:B------:R-:W-:-:S03]  /*31fe0*/  LEA.HI.X.SX32 R15, R195, R244, 0x2, P5 ;  /* 0x000000f4c30f7211 */ /* 0x000fc600028f16ff */
[----:B------:R-:W3:Y:S04]  /*31ff0*/  LDL.LU R191, [R1+0xd7c] ;  /* 0x000d7c0001bf7983 */ /* 0x000ee80000300800 */
[----:B------:R1:W-:Y:S04]  /*32000*/  STL.64 [R1+0xc0], R4 ;  /* 0x0000c00401007387 */ /* 0x0003e80000100a00 */
[----:B------:R-:W3:Y:S04]  /*32010*/  LDL.LU R228, [R1+0xd78] ;  /* 0x000d780001e47983 */ /* 0x000ee80000300800 */
[----:B------:R-:W3:Y:S04]  /*32020*/  LDL.LU R192, [R1+0xd74] ;  /* 0x000d740001c07983 */ /* 0x000ee80000300800 */
[----:B------:R1:W-:Y:S04]  /*32030*/  STL.64 [R1+0xb8], R2 ;  /* 0x0000b80201007387 */ /* 0x0003e80000100a00 */
[----:B------:R-:W3:Y:S04]  /*32040*/  LDL.LU R193, [R1+0xd70] ;  /* 0x000d700001c17983 */ /* 0x000ee80000300800 */
[----:B------:R-:W3:Y:S04]  /*32050*/  LDL.LU R220, [R1+0xd6c] ;  /* 0x000d6c0001dc7983 */ /* 0x000ee80000300800 */
[----:B------:R1:W-:Y:S04]  /*32060*/  STL.64 [R1+0xb0], R14 ;  /* 0x0000b00e01007387 */ /* 0x0003e80000100a00 */
[----:B------:R-:W3:Y:S04]  /*32070*/  LDL.LU R194, [R1+0xd68] ;  /* 0x000d680001c27983 */ /* 0x000ee80000300800 */
[----:B------:R-:W3:Y:S01]  /*32080*/  LDL.LU R195, [R1+0xd64] ;  /* 0x000d640001c37983 */ /* 0x000ee20000300800 */
[----:B----4-:R-:W-:-:S02]  /*32090*/  LEA R12, P1, R79, R0, 0x2 ;  /* 0x000000004f0c7211 */ /* 0x010fc400078210ff */
[CC--:B------:R-:W-:Y:S02]  /*320a0*/  LEA R10, P0, R82.reuse, R0.reuse, 0x2 ;  /* 0x00000000520a7211 */ /* 0x0c0fe400078010ff */
[----:B------:R-:W-:Y:S02]  /*320b0*/  LEA R8, P4, R85, R0, 0x2 ;  /* 0x0000000055087211 */ /* 0x000fe400078810ff */
[-C--:B------:R-:W-:Y:S02]  /*320c0*/  LEA.HI.X.SX32 R13, R79, R244.reuse, 0x2, P1 ;  /* 0x000000f44f0d7211 */ /* 0x080fe400008f16ff */
[-C--:B------:R-:W-:Y:S02]  /*320d0*/  LEA.HI.X.SX32 R11, R82, R244.reuse, 0x2, P0 ;  /* 0x000000f4520b7211 */ /* 0x080fe400000f16ff */
[----:B------:R-:W-:Y:S01]  /*320e0*/  LEA.HI.X.SX32 R9, R85, R244, 0x2, P4 ;  /* 0x000000f455097211 */ /* 0x000fe200020f16ff */
[----:B------:R4:W-:Y:S04]  /*320f0*/  STL.64 [R1+0x98], R12 ;  /* 0x0000980c01007387 */ /* 0x0009e80000100a00 */
[----:B------:R1:W-:Y:S04]  /*32100*/  STL.64 [R1+0x90], R10 ;  /* 0x0000900a01007387 */ /* 0x0003e80000100a00 */
[----:B------:R2:W-:Y:S01]  /*32110*/  STL.64 [R1+0x88], R8 ;  /* 0x0000880801007387 */ /* 0x0005e20000100a00 */
[----:B------:R-:W-:-:S02]  /*32120*/  IMAD.MOV.U32 R35, RZ, RZ, R202 ;  /* 0x000000ffff237224 */ /* 0x000fc400078e00ca */
[----:B------:R-:W-:Y:S01]  /*32130*/  IMAD.MOV.U32 R202, RZ, RZ, R226 ;  /* 0x000000ffffca7224 */ /* 0x000fe200078e00e2 */
[----:B-1----:R-:W-:-:S04]  /*32140*/  LEA R6, P3, R88, R0, 0x2 ;  /* 0x0000000058067211 */ /* 0x002fc800078610ff */
[----:B------:R-:W-:Y:S02]  /*32150*/  LEA.HI.X.SX32 R7, R88, R244, 0x2, P3 ;  /* 0x000000f458077211 */ /* 0x000fe400018f16ff */
[----:B------:R-:W-:-:S04]  /*32160*/  LEA R4, P2, R91, R0, 0x2 ;  /* 0x000000005b047211 */ /* 0x000fc800078410ff */
[----:B------:R-:W-:Y:S01]  /*32170*/  LEA.HI.X.SX32 R5, R91, R244, 0x2, P2 ;  /* 0x000000f45b057211 */ /* 0x000fe200010f16ff */
[----:B------:R1:W-:Y:S01]  /*32180*/  STL.64 [R1+0x80], R6 ;  /* 0x0000800601007387 */ /* 0x0003e20000100a00 */
[----:B------:R-:W-:-:S04]  /*32190*/  LEA R2, P6, R94, R0, 0x2 ;  /* 0x000000005e027211 */ /* 0x000fc800078c10ff */
[----:B------:R-:W-:Y:S02]  /*321a0*/  LEA.HI.X.SX32 R3, R94, R244, 0x2, P6 ;  /* 0x000000f45e037211 */ /* 0x000fe400030f16ff */
[C---:B------:R-:W-:Y:S01]  /*321b0*/  LEA R14, P5, R97.reuse, R0, 0x2 ;  /* 0x00000000610e7211 */ /* 0x040fe200078a10ff */
[----:B------:R1:W-:Y:S03]  /*321c0*/  STL.64 [R1+0x78], R4 ;  /* 0x0000780401007387 */ /* 0x0003e60000100a00 */
[----:B------:R-:W-:Y:S01]  /*321d0*/  LEA.HI.X.SX32 R15, R97, R244, 0x2, P5 ;  /* 0x000000f4610f7211 */ /* 0x000fe200028f16ff */
[----:B------:R3:W-:Y:S01]  /*321e0*/  STL.64 [R1+0x70], R2 ;  /* 0x0000700201007387 */ /* 0x0007e20000100a00 */
[----:B----4-:R-:W-:-:S04]  /*321f0*/  LEA R12, P1, R100, R0, 0x2 ;  /* 0x00000000640c7211 */ /* 0x010fc800078210ff */
[----:B------:R-:W-:Y:S02]  /*32200*/  LEA.HI.X.SX32 R13, R100, R244, 0x2, P1 ;  /* 0x000000f4640d7211 */ /* 0x000fe400008f16ff */
[C---:B------:R-:W-:Y:S01]  /*32210*/  LEA R10, P0, R103.reuse, R0, 0x2 ;  /* 0x00000000670a7211 */ /* 0x040fe200078010ff */
[----:B------:R4:W-:Y:S03]  /*32220*/  STL.64 [R1+0x68], R14 ;  /* 0x0000680e01007387 */ /* 0x0009e60000100a00 */
[----:B------:R-:W-:Y:S02]  /*32230*/  LEA.HI.X.SX32 R11, R103, R244, 0x2, P0 ;  /* 0x000000f4670b7211 */ /* 0x000fe400000f16ff */
[C---:B--2---:R-:W-:Y:S01]  /*32240*/  LEA R8, P4, R105.reuse, R0, 0x2 ;  /* 0x0000000069087211 */ /* 0x044fe200078810ff */
[----:B------:R2:W-:Y:S03]  /*32250*/  STL.64 [R1+0x60], R12 ;  /* 0x0000600c01007387 */ /* 0x0005e60000100a00 */
[----:B------:R-:W-:-:S02]  /*32260*/  LEA.HI.X.SX32 R9, R105, R244, 0x2, P4 ;  /* 0x000000f469097211 */ /* 0x000fc400020f16ff */
[CC--:B-1----:R-:W-:Y:S02]  /*32270*/  LEA R6, P3, R245.reuse, R0.reuse, 0x2 ;  /* 0x00000000f5067211 */ /* 0x0c2fe400078610ff */
[C---:B------:R-:W-:Y:S02]  /*32280*/  LEA R4, P2, R236.reuse, R0, 0x2 ;  /* 0x00000000ec047211 */ /* 0x040fe400078410ff */
[-C--:B------:R-:W-:Y:S02]  /*32290*/  LEA.HI.X.SX32 R7, R245, R244.reuse, 0x2, P3 ;  /* 0x000000f4f5077211 */ /* 0x080fe400018f16ff */
[----:B------:R-:W-:Y:S02]  /*322a0*/  LEA.HI.X.SX32 R5, R236, R244, 0x2, P2 ;  /* 0x000000f4ec057211 */ /* 0x000fe400010f16ff */
[-C--:B---3--:R-:W-:Y:S01]  /*322b0*/  LEA R2, P6, R190, R0.reuse, 0x2 ;  /* 0x00000000be027211 */ /* 0x088fe200078c10ff */
[----:B------:R1:W-:Y:S01]  /*322c0*/  STL.64 [R1+0x58], R10 ;  /* 0x0000580a01007387 */ /* 0x0003e20000100a00 */
[----:B----4-:R-:W-:-:S02]  /*322d0*/  LEA R14, P5, R191, R0, 0x2 ;  /* 0x00000000bf0e7211 */ /* 0x010fc400078a10ff */
[-C--:B------:R-:W-:Y:S01]  /*322e0*/  LEA.HI.X.SX32 R3, R190, R244.reuse, 0x2, P6 ;  /* 0x000000f4be037211 */ /* 0x080fe200030f16ff */
[----:B------:R3:W-:Y:S01]  /*322f0*/  STL.64 [R1+0x50], R8 ;  /* 0x0000500801007387 */ /* 0x0007e20000100a00 */
[----:B------:R-:W-:Y:S02]  /*32300*/  LEA.HI.X.SX32 R15, R191, R244, 0x2, P5 ;  /* 0x000000f4bf0f7211 */ /* 0x000fe400028f16ff */
[-C--:B--2---:R-:W-:Y:S01]  /*32310*/  LEA R12, P1, R228, R0.reuse, 0x2 ;  /* 0x00000000e40c7211 */ /* 0x084fe200078210ff */
[----:B------:R2:W-:Y:S01]  /*32320*/  STL.64 [R1+0x48], R6 ;  /* 0x0000480601007387 */ /* 0x0005e20000100a00 */
[----:B-1----:R-:W-:-:S03]  /*32330*/  LEA R10, P0, R192, R0, 0x2 ;  /* 0x00000000c00a7211 */ /* 0x002fc600078010ff */
[----:B------:R1:W-:Y:S01]  /*32340*/  STL.64 [R1+0x40], R4 ;  /* 0x0000400401007387 */ /* 0x0003e20000100a00 */
[-C--:B------:R-:W-:Y:S02]  /*32350*/  LEA.HI.X.SX32 R13, R228, R244.reuse, 0x2, P1 ;  /* 0x000000f4e40d7211 */ /* 0x080fe400008f16ff */
[----:B------:R-:W-:Y:S01]  /*32360*/  LEA.HI.X.SX32 R11, R192, R244, 0x2, P0 ;  /* 0x000000f4c00b7211 */ /* 0x000fe200000f16ff */
[----:B------:R4:W-:Y:S01]  /*32370*/  STL.64 [R1+0x38], R2 ;  /* 0x0000380201007387 */ /* 0x0009e20000100a00 */
[CC--:B---3--:R-:W-:Y:S02]  /*32380*/  LEA R8, P4, R193.reuse, R0.reuse, 0x2 ;  /* 0x00000000c1087211 */ /* 0x0c8fe400078810ff */
[C---:B--2---:R-:W-:Y:S02]  /*32390*/  LEA R6, P3, R220.reuse, R0, 0x2 ;  /* 0x00000000dc067211 */ /* 0x044fe400078610ff */
[-C--:B------:R-:W-:Y:S01]  /*323a0*/  LEA.HI.X.SX32 R9, R193, R244.reuse, 0x2, P4 ;  /* 0x000000f4c1097211 */ /* 0x080fe200020f16ff */
[----:B------:R-:W-:Y:S01]  /*323b0*/  STL.64 [R1+0x30], R14 ;  /* 0x0000300e01007387 */ /* 0x000fe20000100a00 */
[----:B------:R-:W-:-:S02]  /*323c0*/  LEA.HI.X.SX32 R7, R220, R244, 0x2, P3 ;  /* 0x000000f4dc077211 */ /* 0x000fc400018f16ff */
[CC--:B-1----:R-:W-:Y:S02]  /*323d0*/  LEA R4, P2, R194.reuse, R0.reuse, 0x2 ;  /* 0x00000000c2047211 */ /* 0x0c2fe400078410ff */
[C---:B----4-:R-:W-:Y:S01]  /*323e0*/  LEA R2, P6, R195.reuse, R0, 0x2 ;  /* 0x00000000c3027211 */ /* 0x050fe200078c10ff */
[----:B------:R-:W-:Y:S01]  /*323f0*/  STL.64 [R1+0x28], R12 ;  /* 0x0000280c01007387 */ /* 0x000fe20000100a00 */
[-C--:B------:R-:W-:Y:S02]  /*32400*/  LEA.HI.X.SX32 R5, R194, R244.reuse, 0x2, P2 ;  /* 0x000000f4c2057211 */ /* 0x080fe400010f16ff */
[----:B------:R-:W-:Y:S01]  /*32410*/  LEA.HI.X.SX32 R3, R195, R244, 0x2, P6 ;  /* 0x000000f4c3037211 */ /* 0x000fe200030f16ff */
[----:B------:R-:W-:Y:S04]  /*32420*/  STL.64 [R1+0x20], R10 ;  /* 0x0000200a01007387 */ /* 0x000fe80000100a00 */
[----:B------:R1:W-:Y:S04]  /*32430*/  STL.64 [R1+0x18], R8 ;  /* 0x0000180801007387 */ /* 0x0003e80000100a00 */
[----:B------:R-:W-:Y:S04]  /*32440*/  STL.64 [R1+0x10], R6 ;  /* 0x0000100601007387 */ /* 0x000fe80000100a00 */
[----:B------:R-:W-:Y:S04]  /*32450*/  STL.64 [R1+0x8], R4 ;  /* 0x0000080401007387 */ /* 0x000fe80000100a00 */
[----:B------:R2:W-:Y:S04]  /*32460*/  STL.64 [R1], R2 ;  /* 0x0000000201007387 */ /* 0x0005e80000100a00 */
[----:B------:R-:W3:Y:S04]  /*32470*/  LDL.LU R226, [R1+0xd58] ;  /* 0x000d580001e27983 */ /* 0x000ee80000300800 */
[----:B------:R-:W4:Y:S01]  /*32480*/  LDL.LU R191, [R1+0x400] ;  /* 0x0004000001bf7983 */ /* 0x000f220000300800 */
[----:B------:R-:W-:-:S02]  /*32490*/  LEA R246, P0, R196, R0, 0x2 ;  /* 0x00000000c4f67211 */ /* 0x000fc400078010ff */
[----:B------:R-:W-:Y:S01]  /*324a0*/  LEA R136, P2, R69, R0, 0x2 ;  /* 0x0000000045887211 */ /* 0x000fe200078410ff */
[----:B------:R-:W-:Y:S01]  /*324b0*/  IMAD R58, R58, UR17, RZ ;  /* 0x000000113a3a7c24 */ /* 0x000fe2000f8e02ff */
[----:B------:R-:W-:Y:S01]  /*324c0*/  LEA.HI.X.SX32 R247, R196, R244, 0x2, P0 ;  /* 0x000000f4c4f77211 */ /* 0x000fe200000f16ff */
[----:B------:R-:W-:Y:S01]  /*324d0*/  IMAD R55, R55, UR20, RZ ;  /* 0x0000001437377c24 */ /* 0x000fe2000f8e02ff */
[-C--:B------:R-:W-:Y:S02]  /*324e0*/  LEA R250, P5, R119, R0.reuse, 0x2 ;  /* 0x0000000077fa7211 */ /* 0x080fe400078a10ff */
[----:B------:R-:W-:Y:S02]  /*324f0*/  LEA R128, P0, R65, R0, 0x2 ;  /* 0x0000000041807211 */ /* 0x000fe400078010ff */
[----:B------:R-:W-:Y:S02]  /*32500*/  LEA.HI.X.SX32 R137, R69, R244, 0x2, P2 ;  /* 0x000000f445897211 */ /* 0x000fe400010f16ff */
[----:B------:R-:W-:-:S02]  /*32510*/  LEA R248, P1, R108, R0, 0x2 ;  /* 0x000000006cf87211 */ /* 0x000fc400078210ff */
[----:B------:R-:W-:Y:S01]  /*32520*/  LEA R122, P2, R62, R0, 0x2 ;  /* 0x000000003e7a7211 */ /* 0x000fe200078410ff */
[----:B------:R-:W-:Y:S01]  /*32530*/  IMAD R51, R51, UR24, RZ ;  /* 0x0000001833337c24 */ /* 0x000fe2000f8e02ff */
[-C--:B------:R-:W-:Y:S01]  /*32540*/  LEA.HI.X.SX32 R251, R119, R244.reuse, 0x2, P5 ;  /* 0x000000f477fb7211 */ /* 0x080fe200028f16ff */
[----:B------:R-:W-:Y:S01]  /*32550*/  IMAD.MOV.U32 R119, RZ, RZ, R198 ;  /* 0x000000ffff777224 */ /* 0x000fe200078e00c6 */
[-C--:B------:R-:W-:Y:S01]  /*32560*/  LEA.HI.X.SX32 R129, R65, R244.reuse, 0x2, P0 ;  /* 0x000000f441817211 */ /* 0x080fe200000f16ff */
[----:B------:R-:W-:Y:S01]  /*32570*/  IMAD.MOV.U32 R198, RZ, RZ, R199 ;  /* 0x000000ffffc67224 */ /* 0x000fe200078e00c7 */
[----:B------:R-:W-:Y:S02]  /*32580*/  LEA.HI.X.SX32 R249, R108, R244, 0x2, P1 ;  /* 0x000000f46cf97211 */ /* 0x000fe400008f16ff */
[----:B------:R-:W-:Y:S02]  /*32590*/  LEA R114, P0, R58, R0, 0x2 ;  /* 0x000000003a727211 */ /* 0x000fe400078010ff */
[----:B------:R-:W-:Y:S01]  /*325a0*/  LEA.HI.X.SX32 R123, R62, R244, 0x2, P2 ;  /* 0x000000f43e7b7211 */ /* 0x000fe200010f16ff */
[----:B------:R-:W-:Y:S01]  /*325b0*/  IMAD.MOV.U32 R199, RZ, RZ, R200 ;  /* 0x000000ffffc77224 */ /* 0x000fe200078e00c8 */
[----:B------:R-:W-:Y:S01]  /*325c0*/  LEA R108, P2, R55, R0, 0x2 ;  /* 0x00000000376c7211 */ /* 0x000fe200078410ff */
[----:B------:R-:W-:Y:S01]  /*325d0*/  IMAD R101, R101, UR50, RZ ;  /* 0x0000003265657c24 */ /* 0x000fe2000f8e02ff */
[----:B------:R-:W-:Y:S01]  /*325e0*/  LEA.HI.X.SX32 R115, R58, R244, 0x2, P0 ;  /* 0x000000f43a737211 */ /* 0x000fe200000f16ff */
[----:B------:R-:W-:-:S02]  /*325f0*/  IMAD R104, R104, UR52, RZ ;  /* 0x0000003468687c24 */ /* 0x000fc4000f8e02ff */
[----:B------:R-:W-:Y:S01]  /*32600*/  IMAD.MOV.U32 R200, RZ, RZ, R201 ;  /* 0x000000ffffc87224 */ /* 0x000fe200078e00c9 */
[-C--:B------:R-:W-:Y:S01]  /*32610*/  LEA R236, P3, R197, R0.reuse, 0x2 ;  /* 0x00000000c5ec7211 */ /* 0x080fe200078610ff */
[----:B------:R-:W-:Y:S01]  /*32620*/  IMAD R99, R99, UR49, RZ ;  /* 0x0000003163637c24 */ /* 0x000fe2000f8e02ff */
[----:B------:R-:W-:Y:S01]  /*32630*/  LEA R100, P0, R51, R0, 0x2 ;  /* 0x0000000033647211 */ /* 0x000fe200078010ff */
[----:B------:R-:W-:Y:S01]  /*32640*/  IMAD.MOV.U32 R201, RZ, RZ, R133 ;  /* 0x000000ffffc97224 */ /* 0x000fe200078e0085 */
[----:B------:R-:W-:Y:S01]  /*32650*/  LEA.HI.X.SX32 R109, R55, R244, 0x2, P2 ;  /* 0x000000f4376d7211 */ /* 0x000fe200010f16ff */
[----:B------:R-:W-:Y:S02]  /*32660*/  IMAD R93, R93, UR45, RZ ;  /* 0x0000002d5d5d7c24 */ /* 0x000fe4000f8e02ff */
[----:B------:R-:W-:Y:S02]  /*32670*/  IMAD R95, R95, UR46, RZ ;  /* 0x0000002e5f5f7c24 */ /* 0x000fe4000f8e02ff */
[----:B------:R-:W-:-:S02]  /*32680*/  IMAD.MOV.U32 R245, RZ, RZ, R207 ;  /* 0x000000fffff57224 */ /* 0x000fc400078e00cf */
[----:B------:R-:W-:Y:S02]  /*32690*/  IMAD R102, R102, UR51, RZ ;  /* 0x0000003366667c24 */ /* 0x000fe4000f8e02ff */
[----:B------:R-:W-:Y:S02]  /*326a0*/  IMAD R96, R96, UR47, RZ ;  /* 0x0000002f60607c24 */ /* 0x000fe4000f8e02ff */
[----:B------:R-:W-:Y:S02]  /*326b0*/  IMAD.MOV.U32 R196, RZ, RZ, R104 ;  /* 0x000000ffffc47224 */ /* 0x000fe400078e0068 */
[----:B------:R-:W-:Y:S01]  /*326c0*/  IMAD.MOV.U32 R192, RZ, RZ, R101 ;  /* 0x000000ffffc07224 */ /* 0x000fe200078e0065 */
[-C--:B------:R-:W-:Y:S01]  /*326d0*/  LEA.HI.X.SX32 R237, R197, R244.reuse, 0x2, P3 ;  /* 0x000000f4c5ed7211 */ /* 0x080fe200018f16ff */
[----:B------:R-:W-:Y:S01]  /*326e0*/  IMAD.MOV.U32 R36, RZ, RZ, R201 ;  /* 0x000000ffff247224 */ /* 0x000fe200078e00c9 */
[----:B------:R-:W-:Y:S01]  /*326f0*/  LEA.HI.X.SX32 R101, R51, R244, 0x2, P0 ;  /* 0x000000f433657211 */ /* 0x000fe200000f16ff */
        /* <DEDUP_REMOVED lines=29> */
[----:B------:R-:W2:Y:S01]  /*328d0*/  LDL.LU R213, [R1+0xd48] ;  /* 0x000d480001d57983 */ /* 0x000ea20000300800 */
[----:B------:R-:W-:Y:S01]  /*328e0*/  IMAD.MOV.U32 R37, RZ, RZ, R228 ;  /* 0x000000ffff257224 */ /* 0x000fe200078e00e4 */
[-C--:B------:R-:W-:Y:S01]  /*328f0*/  LEA R124, P3, R63, R0.reuse, 0x2 ;  /* 0x000000003f7c7211 */ /* 0x080fe200078610ff */
[----:B------:R-:W-:Y:S02]  /*32900*/  IMAD.MOV.U32 R228, RZ, RZ, R193 ;  /* 0x000000ffffe47224 */ /* 0x000fe400078e00c1 */
[----:B------:R-:W-:Y:S02]  /*32910*/  IMAD R56, R56, UR19, RZ ;  /* 0x0000001338387c24 */ /* 0x000fe4000f8e02ff */
[----:B------:R-:W-:Y:S01]  /*32920*/  IMAD.MOV.U32 R193, RZ, RZ, R199 ;  /* 0x000000ffffc17224 */ /* 0x000fe200078e00c7 */
[----:B------:R-:W-:Y:S01]  /*32930*/  LEA R134, P6, R68, R0, 0x2 ;  /* 0x0000000044867211 */ /* 0x000fe200078c10ff */
[----:B------:R-:W-:-:S02]  /*32940*/  IMAD.MOV.U32 R199, RZ, RZ, R201 ;  /* 0x000000ffffc77224 */ /* 0x000fc400078e00c9 */
[----:B------:R-:W-:Y:S01]  /*32950*/  IMAD R61, R61, UR14, RZ ;  /* 0x0000000e3d3d7c24 */ /* 0x000fe2000f8e02ff */
[----:B------:R-:W-:Y:S01]  /*32960*/  LEA.HI.X.SX32 R125, R63, R244, 0x2, P3 ;  /* 0x000000f43f7d7211 */ /* 0x000fe200018f16ff */
[----:B------:R-:W-:Y:S01]  /*32970*/  IMAD R49, R49, UR26, RZ ;  /* 0x0000001a31317c24 */ /* 0x000fe2000f8e02ff */
[----:B------:R-:W-:Y:S01]  /*32980*/  LEA R110, P3, R56, R0, 0x2 ;  /* 0x00000000386e7211 */ /* 0x000fe200078610ff */
[----:B------:R-:W-:Y:S01]  /*32990*/  IMAD R54, R54, UR21, RZ ;  /* 0x0000001536367c24 */ /* 0x000fe2000f8e02ff */
[----:B------:R-:W-:Y:S02]  /*329a0*/  LEA.HI.X.SX32 R135, R68, R244, 0x2, P6 ;  /* 0x000000f444877211 */ /* 0x000fe400030f16ff */
[----:B------:R-:W-:Y:S01]  /*329b0*/  LEA R120, P6, R61, R0, 0x2 ;  /* 0x000000003d787211 */ /* 0x000fe200078c10ff */
[----:B------:R-:W-:Y:S01]  /*329c0*/  IMAD R98, R98, UR48, RZ ;  /* 0x0000003062627c24 */ /* 0x000fe2000f8e02ff */
[----:B------:R-:W-:Y:S01]  /*329d0*/  LEA.HI.X.SX32 R111, R56, R244, 0x2, P3 ;  /* 0x000000f4386f7211 */ /* 0x000fe200018f16ff */
[----:B------:R-:W-:Y:S01]  /*329e0*/  IMAD.MOV.U32 R190, RZ, RZ, R206 ;  /* 0x000000ffffbe7224 */ /* 0x000fe200078e00ce */
[----:B------:R-:W-:Y:S01]  /*329f0*/  LEA R96, P3, R49, R0, 0x2 ;  /* 0x0000000031607211 */ /* 0x000fe200078610ff */
[----:B------:R-:W-:Y:S01]  /*32a00*/  IMAD R60, R60, UR15, RZ ;  /* 0x0000000f3c3c7c24 */ /* 0x000fe2000f8e02ff */
[----:B------:R-:W-:Y:S01]  /*32a10*/  LEA.HI.X.SX32 R121, R61, R244, 0x2, P6 ;  /* 0x000000f43d797211 */ /* 0x000fe200030f16ff */
[----:B------:R-:W-:Y:S01]  /*32a20*/  IMAD R71, R71, UR28, RZ ;  /* 0x0000001c47477c24 */ /* 0x000fe2000f8e02ff */
[-C--:B------:R-:W-:Y:S01]  /*32a30*/  LEA R242, P4, R126, R0.reuse, 0x2 ;  /* 0x000000007ef27211 */ /* 0x080fe200078810ff */
[----:B------:R-:W-:Y:S01]  /*32a40*/  IMAD.MOV.U32 R42, RZ, RZ, R198 ;  /* 0x000000ffff2a7224 */ /* 0x000fe200078e00c6 */
[-C--:B------:R-:W-:Y:S01]  /*32a50*/  LEA R132, P5, R67, R0.reuse, 0x2 ;  /* 0x0000000043847211 */ /* 0x080fe200078a10ff */
[----:B------:R-:W-:Y:S01]  /*32a60*/  IMAD.MOV.U32 R195, RZ, RZ, R98 ;  /* 0x000000ffffc37224 */ /* 0x000fe200078e0062 */
[----:B------:R-:W-:Y:S01]  /*32a70*/  LEA R106, P6, R54, R0, 0x2 ;  /* 0x00000000366a7211 */ /* 0x000fe200078c10ff */
[----:B------:R-:W-:Y:S01]  /*32a80*/  IMAD.MOV.U32 R198, RZ, RZ, R92 ;  /* 0x000000ffffc67224 */ /* 0x000fe200078e005c */
[----:B------:R-:W-:Y:S01]  /*32a90*/  LEA.HI.X.SX32 R97, R49, R244, 0x2, P3 ;  /* 0x000000f431617211 */ /* 0x000fe200018f16ff */
[----:B------:R-:W-:Y:S01]  /*32aa0*/  IMAD.MOV.U32 R206, RZ, RZ, R107 ;  /* 0x000000ffffce7224 */ /* 0x000fe200078e006b */
[----:B------:R-:W-:Y:S01]  /*32ab0*/  LEA R82, P3, R190, R0, 0x2 ;  /* 0x00000000be527211 */ /* 0x000fe200078610ff */
[----:B------:R-:W-:Y:S01]  /*32ac0*/  IMAD R57, R57, UR18, RZ ;  /* 0x0000001239397c24 */ /* 0x000fe2000f8e02ff */
[-C--:B------:R-:W-:Y:S01]  /*32ad0*/  LEA.HI.X.SX32 R243, R126, R244.reuse, 0x2, P4 ;  /* 0x000000f47ef37211 */ /* 0x080fe200020f16ff */
[----:B------:R-:W-:Y:S01]  /*32ae0*/  IMAD R53, R53, UR22, RZ ;  /* 0x0000001635357c24 */ /* 0x000fe2000f8e02ff */
[-C--:B------:R-:W-:Y:S01]  /*32af0*/  LEA.HI.X.SX32 R133, R67, R244.reuse, 0x2, P5 ;  /* 0x000000f443857211 */ /* 0x080fe200028f16ff */
[----:B------:R-:W-:Y:S01]  /*32b00*/  IMAD.MOV.U32 R33, RZ, RZ, R204 ;  /* 0x000000ffff217224 */ /* 0x000fe200078e00cc */
[----:B------:R-:W-:Y:S01]  /*32b10*/  LEA.HI.X.SX32 R107, R54, R244, 0x2, P6 ;  /* 0x000000f4366b7211 */ /* 0x000fe200030f16ff */
[----:B------:R-:W-:Y:S01]  /*32b20*/  IMAD.MOV.U32 R43, RZ, RZ, R195 ;  /* 0x000000ffff2b7224 */ /* 0x000fe200078e00c3 */
[-C--:B------:R-:W-:Y:S01]  /*32b30*/  LEA R126, P4, R64, R0.reuse, 0x2 ;  /* 0x00000000407e7211 */ /* 0x080fe200078810ff */
[----:B------:R-:W-:Y:S01]  /*32b40*/  IMAD.MOV.U32 R195, RZ, RZ, R198 ;  /* 0x000000ffffc37224 */ /* 0x000fe200078e00c6 */
[----:B------:R-:W-:-:S02]  /*32b50*/  LEA R118, P5, R60, R0, 0x2 ;  /* 0x000000003c767211 */ /* 0x000fc400078a10ff */
[C---:B------:R-:W-:Y:S01]  /*32b60*/  LEA R92, P6, R71.reuse, R0, 0x2 ;  /* 0x00000000475c7211 */ /* 0x040fe200078c10ff */
[----:B------:R-:W-:Y:S01]  /*32b70*/  IMAD.MOV.U32 R198, RZ, RZ, R214 ;  /* 0x000000ffffc67224 */ /* 0x000fe200078e00d6 */
[-C--:B------:R-:W-:Y:S01]  /*32b80*/  LEA.HI.X.SX32 R83, R190, R244.reuse, 0x2, P3 ;  /* 0x000000f4be537211 */ /* 0x080fe200018f16ff */
[----:B------:R-:W-:Y:S01]  /*32b90*/  IMAD.MOV.U32 R44, RZ, RZ, R119 ;  /* 0x000000ffff2c7224 */ /* 0x000fe200078e0077 */
[-C--:B------:R-:W-:Y:S01]  /*32ba0*/  LEA.HI.X.SX32 R127, R64, R244.reuse, 0x2, P4 ;  /* 0x000000f4407f7211 */ /* 0x080fe200020f16ff */
[----:B------:R-:W-:Y:S01]  /*32bb0*/  IMAD.MOV.U32 R214, RZ, RZ, R217 ;  /* 0x000000ffffd67224 */ /* 0x000fe200078e00d9 */
[-C--:B------:R-:W-:Y:S01]  /*32bc0*/  LEA.HI.X.SX32 R119, R60, R244.reuse, 0x2, P5 ;  /* 0x000000f43c777211 */ /* 0x080fe200028f16ff */
[----:B------:R-:W-:Y:S01]  /*32bd0*/  IMAD.MOV.U32 R217, RZ, RZ, R78 ;  /* 0x000000ffffd97224 */ /* 0x000fe200078e004e */
[----:B------:R-:W-:Y:S01]  /*32be0*/  LEA.HI.X.SX32 R93, R71, R244, 0x2, P6 ;  /* 0x000000f4475d7211 */ /* 0x000fe200030f16ff */
[----:B------:R-:W-:Y:S01]  /*32bf0*/  IMAD R50, R50, UR25, RZ ;  /* 0x0000001932327c24 */ /* 0x000fe2000f8e02ff */
[-C--:B------:R-:W-:Y:S01]  /*32c00*/  LEA R112, P4, R57, R0.reuse, 0x2 ;  /* 0x0000000039707211 */ /* 0x080fe200078810ff */
[----:B------:R-:W-:Y:S01]  /*32c10*/  IMAD R72, R72, UR29, RZ ;  /* 0x0000001d48487c24 */ /* 0x000fe2000f8e02ff */
[----:B------:R-:W-:-:S02]  /*32c20*/  LEA R104, P5, R53, R0, 0x2 ;  /* 0x0000000035687211 */ /* 0x000fc400078a10ff */
[----:B------:R-:W-:Y:S02]  /*32c30*/  LEA R78, P6, R33, R0, 0x2 ;  /* 0x00000000214e7211 */ /* 0x000fe400078c10ff */
[-C--:B------:R-:W-:Y:S02]  /*32c40*/  LEA.HI.X.SX32 R113, R57, R244.reuse, 0x2, P4 ;  /* 0x000000f439717211 */ /* 0x080fe400020f16ff */
[-C--:B------:R-:W-:Y:S02]  /*32c50*/  LEA.HI.X.SX32 R105, R53, R244.reuse, 0x2, P5 ;  /* 0x000000f435697211 */ /* 0x080fe400028f16ff */
[----:B------:R-:W-:Y:S02]  /*32c60*/  LEA.HI.X.SX32 R79, R33, R244, 0x2, P6 ;  /* 0x000000f4214f7211 */ /* 0x000fe400030f16ff */
[-C--:B------:R-:W-:Y:S02]  /*32c70*/  LEA R98, P4, R50, R0.reuse, 0x2 ;  /* 0x0000000032627211 */ /* 0x080fe400078810ff */
[----:B------:R-:W-:-:S02]  /*32c80*/  LEA R90, P5, R72, R0, 0x2 ;  /* 0x00000000485a7211 */ /* 0x000fc400078a10ff */
[----:B------:R-:W-:Y:S02]  /*32c90*/  LEA R64, P6, R44, R0, 0x2 ;  /* 0x000000002c407211 */ /* 0x000fe400078c10ff */
[-C--:B------:R-:W-:Y:S02]  /*32ca0*/  LEA.HI.X.SX32 R99, R50, R244.reuse, 0x2, P4 ;  /* 0x000000f432637211 */ /* 0x080fe400020f16ff */
[-C--:B------:R-:W-:Y:S02]  /*32cb0*/  LEA.HI.X.SX32 R91, R72, R244.reuse, 0x2, P5 ;  /* 0x000000f4485b7211 */ /* 0x080fe400028f16ff */
[----:B------:R-:W-:Y:S02]  /*32cc0*/  LEA.HI.X.SX32 R65, R44, R244, 0x2, P6 ;  /* 0x000000f42c417211 */ /* 0x000fe400030f16ff */
[-C--:B------:R-:W-:Y:S02]  /*32cd0*/  LEA R72, P0, R36, R0.reuse, 0x2 ;  /* 0x0000000024487211 */ /* 0x080fe400078010ff */
[----:B------:R-:W-:-:S02]  /*32ce0*/  LEA R50, P6, R37, R0, 0x2 ;  /* 0x0000000025327211 */ /* 0x000fc400078c10ff */
[-C--:B------:R-:W-:Y:S02]  /*32cf0*/  LEA.HI.X.SX32 R73, R36, R244.reuse, 0x2, P0 ;  /* 0x000000f424497211 */ /* 0x080fe400000f16ff */
[----:B------:R-:W-:Y:S02]  /*32d00*/  LEA.HI.X.SX32 R51, R37, R244, 0x2, P6 ;  /* 0x000000f425337211 */ /* 0x000fe400030f16ff */
[----:B----4-:R-:W-:-:S04]  /*32d10*/  LEA R94, P2, R191, R0, 0x2 ;  /* 0x00000000bf5e7211 */ /* 0x010fc800078410ff */
[----:B------:R-:W-:Y:S01]  /*32d20*/  LEA.HI.X.SX32 R95, R191, R244, 0x2, P2 ;  /* 0x000000f4bf5f7211 */ /* 0x000fe200010f16ff */
[----:B------:R-:W-:Y:S02]  /*32d30*/  IMAD.MOV.U32 R191, RZ, RZ, R196 ;  /* 0x000000ffffbf7224 */ /* 0x000fe400078e00c4 */
[----:B------:R-:W-:Y:S02]  /*32d40*/  IMAD.MOV.U32 R196, RZ, RZ, R211 ;  /* 0x000000ffffc47224 */ /* 0x000fe400078e00d3 */
[----:B------:R-:W-:Y:S01]  /*32d50*/  IMAD.MOV.U32 R245, RZ, RZ, R191 ;  /* 0x000000fffff57224 */ /* 0x000fe200078e00bf */
[----:B------:R-:W4:Y:S01]  /*32d60*/  LDL.LU R211, [R1+0xd40] ;  /* 0x000d400001d37983 */ /* 0x000f220000300800 */
[----:B------:R-:W-:Y:S02]  /*32d70*/  IMAD.MOV.U32 R191, RZ, RZ, R192 ;  /* 0x000000ffffbf7224 */ /* 0x000fe400078e00c0 */
[----:B------:R-:W-:Y:S01]  /*32d80*/  IMAD.MOV.U32 R192, RZ, RZ, R220 ;  /* 0x000000ffffc07224 */ /* 0x000fe200078e00dc */
[----:B------:R-:W4:Y:S01]  /*32d90*/  LDL.LU R212, [R1+0xd44] ;  /* 0x000d440001d47983 */ /* 0x000f220000300800 */
[----:B------:R-:W-:-:S02]  /*32da0*/  IMAD.MOV.U32 R220, RZ, RZ, R196 ;  /* 0x000000ffffdc7224 */ /* 0x000fc400078e00c4 */
[----:B------:R-:W-:Y:S02]  /*32db0*/  IMAD.MOV.U32 R196, RZ, RZ, R197 ;  /* 0x000000ffffc47224 */ /* 0x000fe400078e00c5 */
[----:B------:R-:W-:Y:S02]  /*32dc0*/  IMAD.MOV.U32 R197, RZ, RZ, R200 ;  /* 0x000000ffffc57224 */ /* 0x000fe400078e00c8 */
[----:B------:R-:W-:Y:S02]  /*32dd0*/  IMAD.MOV.U32 R200, RZ, RZ, R205 ;  /* 0x000000ffffc87224 */ /* 0x000fe400078e00cd */
[----:B------:R-:W4:Y:S04]  /*32de0*/  LDL.LU R205, [R1+0xd2c] ;  /* 0x000d2c0001cd7983 */ /* 0x000f280000300800 */
[----:B------:R-:W4:Y:S01]  /*32df0*/  LDL.LU R201, [R1+0xd10] ;  /* 0x000d100001c97983 */ /* 0x000f220000300800 */
[----:B------:R-:W-:-:S02]  /*32e00*/  IMAD.MOV.U32 R190, RZ, RZ, R191 ;  /* 0x000000ffffbe7224 */ /* 0x000fc400078e00bf */
[----:B------:R-:W-:Y:S02]  /*32e10*/  IMAD.MOV.U32 R191, RZ, RZ, R228 ;  /* 0x000000ffffbf7224 */ /* 0x000fe400078e00e4 */
[----:B------:R-:W-:Y:S02]  /*32e20*/  IMAD.MOV.U32 R228, RZ, RZ, R193 ;  /* 0x000000ffffe47224 */ /* 0x000fe400078e00c1 */
[----:B------:R-:W-:Y:S02]  /*32e30*/  IMAD.MOV.U32 R193, RZ, RZ, R194 ;  /* 0x000000ffffc17224 */ /* 0x000fe400078e00c2 */
[----:B------:R-:W-:Y:S02]  /*32e40*/  IMAD.MOV.U32 R194, RZ, RZ, R195 ;  /* 0x000000ffffc27224 */ /* 0x000fe400078e00c3 */
[----:B------:R-:W4:Y:S01]  /*32e50*/  LDL.LU R195, [R1+0xcec] ;  /* 0x000cec0001c37983 */ /* 0x000f220000300800 */
[----:B------:R-:W-:-:S04]  /*32e60*/  LEA R36, P6, R220, R0, 0x2 ;  /* 0x00000000dc247211 */ /* 0x000fc800078c10ff */
[----:B------:R-:W-:Y:S02]  /*32e70*/  LEA.HI.X.SX32 R37, R220, R244, 0x2, P6 ;  /* 0x000000f4dc257211 */ /* 0x000fe400030f16ff */
[----:B------:R-:W-:-:S04]  /*32e80*/  LEA R22, P6, R200, R0, 0x2 ;  /* 0x00000000c8167211 */ /* 0x000fc800078c10ff */
[----:B------:R-:W-:Y:S02]  /*32e90*/  LEA.HI.X.SX32 R23, R200, R244, 0x2, P6 ;  /* 0x000000f4c8177211 */ /* 0x000fe400030f16ff */
[----:B-1----:R-:W-:-:S04]  /*32ea0*/  LEA R8, P6, R216, R0, 0x2 ;  /* 0x00000000d8087211 */ /* 0x002fc800078c10ff */
[----:B------:R-:W-:Y:S02]  /*32eb0*/  LEA.HI.X.SX32 R9, R216, R244, 0x2, P6 ;  /* 0x000000f4d8097211 */ /* 0x000fe400030f16ff */
[----:B------:R-:W4:Y:S01]  /*32ec0*/  LDL.LU R216, [R1+0xd5c] ;  /* 0x000d5c0001d87983 */ /* 0x000f220000300800 */
[----:B------:R-:W-:Y:S01]  /*32ed0*/  IMAD R59, R59, UR16, RZ ;  /* 0x000000103b3b7c24 */ /* 0x000fe2000f8e02ff */
[C---:B------:R-:W-:Y:S01]  /*32ee0*/  LEA R130, P1, R66.reuse, R0, 0x2 ;  /* 0x0000000042827211 */ /* 0x040fe200078210ff */
[----:B------:R-:W-:Y:S02]  /*32ef0*/  IMAD R77, R77, UR32, RZ ;  /* 0x000000204d4d7c24 */ /* 0x000fe4000f8e02ff */
[----:B------:R-:W-:Y:S01]  /*32f00*/  IMAD.MOV.U32 R34, RZ, RZ, R203 ;  /* 0x000000ffff227224 */ /* 0x000fe200078e00cb */
[----:B------:R-:W-:Y:S01]  /*32f10*/  LEA.HI.X.SX32 R131, R66, R244, 0x2, P1 ;  /* 0x000000f442837211 */ /* 0x000fe200008f16ff */
[----:B------:R-:W-:Y:S01]  /*32f20*/  IMAD.MOV.U32 R203, RZ, RZ, R84 ;  /* 0x000000ffffcb7224 */ /* 0x000fe200078e0054 */
[-C--:B------:R-:W-:Y:S01]  /*32f30*/  LEA R116, P1, R59, R0.reuse, 0x2 ;  /* 0x000000003b747211 */ /* 0x080fe200078210ff */
[----:B------:R-:W-:Y:S01]  /*32f40*/  IMAD R52, R52, UR23, RZ ;  /* 0x0000001734347c24 */ /* 0x000fe2000f8e02ff */
[-C--:B------:R-:W-:Y:S01]  /*32f50*/  LEA R84, P4, R77, R0.reuse, 0x2 ;  /* 0x000000004d547211 */ /* 0x080fe200078810ff */
[----:B------:R-:W-:Y:S01]  /*32f60*/  IMAD.MOV.U32 R202, RZ, RZ, R76 ;  /* 0x000000ffffca7224 */ /* 0x000fe200078e004c */
[----:B------:R-:W-:Y:S01]  /*32f70*/  LEA R76, P5, R34, R0, 0x2 ;  /* 0x00000000224c7211 */ /* 0x000fe200078a10ff */
[----:B------:R-:W-:Y:S01]  /*32f80*/  IMAD R75, R75, UR30, RZ ;  /* 0x0000001e4b4b7c24 */ /* 0x000fe2000f8e02ff */
[----:B------:R-:W-:-:S02]  /*32f90*/  LEA.HI.X.SX32 R117, R59, R244, 0x2, P1 ;  /* 0x000000f43b757211 */ /* 0x000fc400008f16ff */
[----:B------:R-:W-:Y:S02]  /*32fa0*/  LEA.HI.X.SX32 R85, R77, R244, 0x2, P4 ;  /* 0x000000f44d557211 */ /* 0x000fe400020f16ff */
[----:B------:R-:W-:Y:S02]  /*32fb0*/  LEA R102, P1, R52, R0, 0x2 ;  /* 0x0000000034667211 */ /* 0x000fe400078210ff */
[----:B------:R-:W-:Y:S02]  /*32fc0*/  LEA.HI.X.SX32 R77, R34, R244, 0x2, P5 ;  /* 0x000000f4224d7211 */ /* 0x000fe400028f16ff */
[----:B------:R-:W-:Y:S02]  /*32fd0*/  LEA R62, P5, R46, R0, 0x2 ;  /* 0x000000002e3e7211 */ /* 0x000fe400078a10ff */
[----:B------:R-:W-:Y:S02]  /*32fe0*/  LEA.HI.X.SX32 R103, R52, R244, 0x2, P1 ;  /* 0x000000f434677211 */ /* 0x000fe400008f16ff */
[----:B------:R-:W-:-:S02]  /*32ff0*/  LEA R88, P1, R75, R0, 0x2 ;  /* 0x000000004b587211 */ /* 0x000fc400078210ff */
[----:B------:R-:W-:Y:S02]  /*33000*/  LEA.HI.X.SX32 R63, R46, R244, 0x2, P5 ;  /* 0x000000f42e3f7211 */ /* 0x000fe400028f16ff */
[----:B------:R-:W-:Y:S01]  /*33010*/  LEA R48, P5, R245, R0, 0x2 ;  /* 0x00000000f5307211 */ /* 0x000fe200078a10ff */
[----:B------:R-:W-:Y:S01]  /*33020*/  IMAD.MOV.U32 R204, RZ, RZ, R89 ;  /* 0x000000ffffcc7224 */ /* 0x000fe200078e0059 */
[----:B------:R-:W-:Y:S02]  /*33030*/  LEA.HI.X.SX32 R89, R75, R244, 0x2, P1 ;  /* 0x000000f44b597211 */ /* 0x000fe400008f16ff */
[----:B------:R-:W-:Y:S02]  /*33040*/  LEA R74, P1, R35, R0, 0x2 ;  /* 0x00000000234a7211 */ /* 0x000fe400078210ff */
[----:B------:R-:W-:Y:S02]  /*33050*/  LEA.HI.X.SX32 R49, R245, R244, 0x2, P5 ;  /* 0x000000f4f5317211 */ /* 0x000fe400028f16ff */
[----:B------:R-:W-:-:S02]  /*33060*/  LEA R34, P5, R194, R0, 0x2 ;  /* 0x00000000c2227211 */ /* 0x000fc400078a10ff */
[-C--:B------:R-:W-:Y:S02]  /*33070*/  LEA.HI.X.SX32 R75, R35, R244.reuse, 0x2, P1 ;  /* 0x000000f4234b7211 */ /* 0x080fe400008f16ff */
[----:B------:R-:W-:Y:S02]  /*33080*/  LEA.HI.X.SX32 R35, R194, R244, 0x2, P5 ;  /* 0x000000f4c2237211 */ /* 0x000fe400028f16ff */
[-C--:B------:R-:W-:Y:S02]  /*33090*/  LEA R80, P2, R32, R0.reuse, 0x2 ;  /* 0x0000000020507211 */ /* 0x080fe400078410ff */
[----:B------:R-:W-:Y:S01]  /*330a0*/  LEA R70, P4, R38, R0, 0x2 ;  /* 0x0000000026467211 */ /* 0x000fe200078810ff */
[----:B------:R-:W-:Y:S02]  /*330b0*/  IMAD.MOV.U32 R208, RZ, RZ, R210 ;  /* 0x000000ffffd07224 */ /* 0x000fe400078e00d2 */
[----:B------:R-:W-:Y:S01]  /*330c0*/  IMAD.MOV.U32 R210, RZ, RZ, R81 ;  /* 0x000000ffffd27224 */ /* 0x000fe200078e0051 */
[----:B------:R-:W-:-:S02]  /*330d0*/  LEA.HI.X.SX32 R81, R32, R244, 0x2, P2 ;  /* 0x000000f420517211 */ /* 0x000fc400010f16ff */
[----:B------:R-:W-:Y:S02]  /*330e0*/  LEA.HI.X.SX32 R71, R38, R244, 0x2, P4 ;  /* 0x000000f426477211 */ /* 0x000fe400020f16ff */
[-C--:B------:R-:W-:Y:S02]  /*330f0*/  LEA R68, P3, R40, R0.reuse, 0x2 ;  /* 0x0000000028447211 */ /* 0x080fe400078610ff */
[-C--:B------:R-:W-:Y:S02]  /*33100*/  LEA R66, P2, R42, R0.reuse, 0x2 ;  /* 0x000000002a427211 */ /* 0x080fe400078410ff */
[-C--:B------:R-:W-:Y:S02]  /*33110*/  LEA R60, P1, R47, R0.reuse, 0x2 ;  /* 0x000000002f3c7211 */ /* 0x080fe400078210ff */
[-C--:B------:R-:W-:Y:S02]  /*33120*/  LEA R58, P0, R45, R0.reuse, 0x2 ;  /* 0x000000002d3a7211 */ /* 0x080fe400078010ff */
[----:B------:R-:W-:-:S02]  /*33130*/  LEA R56, P4, R43, R0, 0x2 ;  /* 0x000000002b387211 */ /* 0x000fc400078810ff */
[-C--:B------:R-:W-:Y:S02]  /*33140*/  LEA.HI.X.SX32 R69, R40, R244.reuse, 0x2, P3 ;  /* 0x000000f428457211 */ /* 0x080fe400018f16ff */
[-C--:B------:R-:W-:Y:S02]  /*33150*/  LEA.HI.X.SX32 R67, R42, R244.reuse, 0x2, P2 ;  /* 0x000000f42a437211 */ /* 0x080fe400010f16ff */
[-C--:B------:R-:W-:Y:S02]  /*33160*/  LEA.HI.X.SX32 R61, R47, R244.reuse, 0x2, P1 ;  /* 0x000000f42f3d7211 */ /* 0x080fe400008f16ff */
[-C--:B------:R-:W-:Y:S02]  /*33170*/  LEA.HI.X.SX32 R59, R45, R244.reuse, 0x2, P0 ;  /* 0x000000f42d3b7211 */ /* 0x080fe400000f16ff */
[----:B------:R-:W-:Y:S02]  /*33180*/  LEA.HI.X.SX32 R57, R43, R244, 0x2, P4 ;  /* 0x000000f42b397211 */ /* 0x000fe400020f16ff */
[----:B------:R-:W-:-:S02]  /*33190*/  LEA R54, P3, R41, R0, 0x2 ;  /* 0x0000000029367211 */ /* 0x000fc400078610ff */
[-C--:B------:R-:W-:Y:S02]  /*331a0*/  LEA R52, P2, R39, R0.reuse, 0x2 ;  /* 0x0000000027347211 */ /* 0x080fe400078410ff */
[-C--:B------:R-:W-:Y:S02]  /*331b0*/  LEA R46, P1, R190, R0.reuse, 0x2 ;  /* 0x00000000be2e7211 */ /* 0x080fe400078210ff */
[-C--:B------:R-:W-:Y:S02]  /*331c0*/  LEA R44, P0, R191, R0.reuse, 0x2 ;  /* 0x00000000bf2c7211 */ /* 0x080fe400078010ff */
[----:B------:R-:W-:Y:S02]  /*331d0*/  LEA R42, P4, R228, R0, 0x2 ;  /* 0x00000000e42a7211 */ /* 0x000fe400078810ff */
[-C--:B------:R-:W-:Y:S02]  /*331e0*/  LEA.HI.X.SX32 R55, R41, R244.reuse, 0x2, P3 ;  /* 0x000000f429377211 */ /* 0x080fe400018f16ff */
[----:B------:R-:W-:-:S02]  /*331f0*/  LEA.HI.X.SX32 R53, R39, R244, 0x2, P2 ;  /* 0x000000f427357211 */ /* 0x000fc400010f16ff */
[-C--:B------:R-:W-:Y:S02]  /*33200*/  LEA.HI.X.SX32 R47, R190, R244.reuse, 0x2, P1 ;  /* 0x000000f4be2f7211 */ /* 0x080fe400008f16ff */
[-C--:B------:R-:W-:Y:S02]  /*33210*/  LEA.HI.X.SX32 R45, R191, R244.reuse, 0x2, P0 ;  /* 0x000000f4bf2d7211 */ /* 0x080fe400000f16ff */
[----:B------:R-:W-:Y:S02]  /*33220*/  LEA.HI.X.SX32 R43, R228, R244, 0x2, P4 ;  /* 0x000000f4e42b7211 */ /* 0x000fe400020f16ff */
[-C--:B------:R-:W-:Y:S02]  /*33230*/  LEA R40, P3, R192, R0.reuse, 0x2 ;  /* 0x00000000c0287211 */ /* 0x080fe400078610ff */
[-C--:B------:R-:W-:Y:S02]  /*33240*/  LEA R38, P2, R193, R0.reuse, 0x2 ;  /* 0x00000000c1267211 */ /* 0x080fe400078410ff */
[----:B------:R-:W-:-:S02]  /*33250*/  LEA R30, P0, R196, R0, 0x2 ;  /* 0x00000000c41e7211 */ /* 0x000fc400078010ff */
[----:B------:R-:W-:Y:S02]  /*33260*/  LEA R28, P4, R197, R0, 0x2 ;  /* 0x00000000c51c7211 */ /* 0x000fe400078810ff */
[-C--:B------:R-:W-:Y:S02]  /*33270*/  LEA.HI.X.SX32 R41, R192, R244.reuse, 0x2, P3 ;  /* 0x000000f4c0297211 */ /* 0x080fe400018f16ff */
[-C--:B------:R-:W-:Y:S02]  /*33280*/  LEA.HI.X.SX32 R39, R193, R244.reuse, 0x2, P2 ;  /* 0x000000f4c1277211 */ /* 0x080fe400010f16ff */
[-C--:B------:R-:W-:Y:S02]  /*33290*/  LEA.HI.X.SX32 R31, R196, R244.reuse, 0x2, P0 ;  /* 0x000000f4c41f7211 */ /* 0x080fe400000f16ff */
[----:B------:R-:W-:Y:S02]  /*332a0*/  LEA.HI.X.SX32 R29, R197, R244, 0x2, P4 ;  /* 0x000000f4c51d7211 */ /* 0x000fe400020f16ff */
[----:B------:R-:W-:-:S02]  /*332b0*/  LEA R26, P3, R198, R0, 0x2 ;  /* 0x00000000c61a7211 */ /* 0x000fc400078610ff */
[-C--:B------:R-:W-:Y:S02]  /*332c0*/  LEA R24, P2, R199, R0.reuse, 0x2 ;  /* 0x00000000c7187211 */ /* 0x080fe400078410ff */
[-C--:B------:R-:W-:Y:S02]  /*332d0*/  LEA R16, P0, R203, R0.reuse, 0x2 ;  /* 0x00000000cb107211 */ /* 0x080fe400078010ff */
[----:B------:R-:W-:Y:S02]  /*332e0*/  LEA R14, P4, R204, R0, 0x2 ;  /* 0x00000000cc0e7211 */ /* 0x000fe400078810ff */
[-C--:B------:R-:W-:Y:S02]  /*332f0*/  LEA.HI.X.SX32 R27, R198, R244.reuse, 0x2, P3 ;  /* 0x000000f4c61b7211 */ /* 0x080fe400018f16ff */
[-C--:B------:R-:W-:Y:S02]  /*33300*/  LEA.HI.X.SX32 R25, R199, R244.reuse, 0x2, P2 ;  /* 0x000000f4c7197211 */ /* 0x080fe400010f16ff */
[----:B------:R-:W-:-:S02]  /*33310*/  LEA.HI.X.SX32 R17, R203, R244, 0x2, P0 ;  /* 0x000000f4cb117211 */ /* 0x000fc400000f16ff */
[----:B------:R-:W-:Y:S01]  /*33320*/  LEA.HI.X.SX32 R15, R204, R244, 0x2, P4 ;  /* 0x000000f4cc0f7211 */ /* 0x000fe200020f16ff */
[----:B------:R-:W1:Y:S01]  /*33330*/  S2UR UR5, SR_CgaCtaId ;  /* 0x00000000000579c3 */ /* 0x000e620000008800 */
[-C--:B------:R-:W-:Y:S02]  /*33340*/  LEA R10, P2, R206, R0.reuse, 0x2 ;  /* 0x00000000ce0a7211 */ /* 0x080fe400078410ff */
[CC--:B--2---:R-:W-:Y:S02]  /*33350*/  LEA R2, P0, R208.reuse, R0.reuse, 0x2 ;  /* 0x00000000d0027211 */ /* 0x0c4fe400078010ff */
[----:B------:R-:W-:Y:S02]  /*33360*/  LEA R218, P4, R209, R0, 0x2 ;  /* 0x00000000d1da7211 */ /* 0x000fe400078810ff */
[-C--:B------:R-:W-:Y:S01]  /*33370*/  LEA.HI.X.SX32 R3, R208, R244.reuse, 0x2, P0 ;  /* 0x000000f4d0037211 */ /* 0x080fe200000f16ff */
[----:B------:R-:W-:Y:S01]  /*33380*/  IMAD R227, R213, UR4, RZ ;  /* 0x00000004d5e37c24 */ /* 0x000fe2000f8e02ff */
[-C--:B------:R-:W-:Y:S01]  /*33390*/  LEA.HI.X.SX32 R11, R206, R244.reuse, 0x2, P2 ;  /* 0x000000f4ce0b7211 */ /* 0x080fe200010f16ff */
[----:B---3--:R-:W-:Y:S01]  /*333a0*/  IMAD R233, R226, UR4, RZ ;  /* 0x00000004e2e97c24 */ /* 0x008fe2000f8e02ff */
[----:B------:R-:W-:Y:S01]  /*333b0*/  LEA.HI.X.SX32 R219, R209, R244, 0x2, P4 ;  /* 0x000000f4d1db7211 */ /* 0x000fe200020f16ff */
[----:B------:R-:W-:Y:S01]  /*333c0*/  IMAD R231, R215, UR4, RZ ;  /* 0x00000004d7e77c24 */ /* 0x000fe2000f8e02ff */
[----:B------:R-:W2:Y:S01]  /*333d0*/  LDC R203, c[0x0][0x3a8] ;  /* 0x0000ea00ffcb7b82 */ /* 0x000ea20000000800 */
[----:B------:R-:W-:Y:S01]  /*333e0*/  IMAD R229, R214, UR4, RZ ;  /* 0x00000004d6e57c24 */ /* 0x000fe2000f8e02ff */
[----:B------:R-:W3:Y:S01]  /*333f0*/  LDCU.64 UR30, c[0x0][0x358] ;  /* 0x00006b00ff1e77ac */ /* 0x000ee20008000a00 */
[----:B----4-:R-:W-:-:S04]  /*33400*/  LEA R20, P5, R201, R0, 0x2 ;  /* 0x00000000c9147211 */ /* 0x010fc800078a10ff */
[----:B------:R-:W-:Y:S02]  /*33410*/  LEA.HI.X.SX32 R21, R201, R244, 0x2, P5 ;  /* 0x000000f4c9157211 */ /* 0x000fe400028f16ff */
[----:B------:R-:W-:-:S04]  /*33420*/  LEA R6, P5, R217, R0, 0x2 ;  /* 0x00000000d9067211 */ /* 0x000fc800078a10ff */
[----:B------:R-:W-:Y:S02]  /*33430*/  LEA.HI.X.SX32 R7, R217, R244, 0x2, P5 ;  /* 0x000000f4d9077211 */ /* 0x000fe400028f16ff */
[----:B------:R-:W4:Y:S01]  /*33440*/  LDC R217, c[0x0][0x3a0] ;  /* 0x0000e800ffd97b82 */ /* 0x000f220000000800 */
[----:B------:R-:W-:-:S04]  /*33450*/  LEA R32, P1, R195, R0, 0x2 ;  /* 0x00000000c3207211 */ /* 0x000fc800078210ff */
[----:B------:R-:W-:Y:S02]  /*33460*/  LEA.HI.X.SX32 R33, R195, R244, 0x2, P1 ;  /* 0x000000f4c3217211 */ /* 0x000fe400008f16ff */
[CC--:B------:R-:W-:Y:S02]  /*33470*/  LEA R18, P1, R202.reuse, R0.reuse, 0x2 ;  /* 0x00000000ca127211 */ /* 0x0c0fe400078210ff */
[----:B------:R-:W-:Y:S02]  /*33480*/  LEA R12, P3, R205, R0, 0x2 ;  /* 0x00000000cd0c7211 */ /* 0x000fe400078610ff */
[----:B------:R-:W-:Y:S02]  /*33490*/  LEA.HI.X.SX32 R19, R202, R244, 0x2, P1 ;  /* 0x000000f4ca137211 */ /* 0x000fe400008f16ff */
[----:B------:R-:W-:Y:S01]  /*334a0*/  LEA R4, P1, R207, R0, 0x2 ;  /* 0x00000000cf047211 */ /* 0x000fe200078210ff */
[----:B------:R-:W-:Y:S01]  /*334b0*/  IMAD R223, R211, UR4, RZ ;  /* 0x00000004d3df7c24 */ /* 0x000fe2000f8e02ff */
[----:B------:R-:W-:Y:S01]  /*334c0*/  LEA.HI.X.SX32 R13, R205, R244, 0x2, P3 ;  /* 0x000000f4cd0d7211 */ /* 0x000fe200018f16ff */
[----:B------:R-:W-:Y:S01]  /*334d0*/  IMAD R225, R212, UR4, RZ ;  /* 0x00000004d4e17c24 */ /* 0x000fe2000f8e02ff */
[----:B------:R-:W1:Y:S01]  /*334e0*/  LDC R202, c[0x0][0x3a0] ;  /* 0x0000e800ffca7b82 */ /* 0x000e620000000800 */
[----:B----4-:R-:W-:-:S02]  /*334f0*/  VIADD R0, R217, 0xfffffff0 ;  /* 0xfffffff0d9007836 */ /* 0x010fc40000000000 */
[----:B------:R-:W-:-:S03]  /*33500*/  VIADD R220, R217, 0xffffffec ;  /* 0xffffffecd9dc7836 */ /* 0x000fc60000000000 */
[----:B------:R-:W-:Y:S01]  /*33510*/  ISETP.GE.U32.AND P0, PT, R0, 0x7fffffd1, PT ;  /* 0x7fffffd10000780c */ /* 0x000fe20003f06070 */
[----:B------:R-:W-:Y:S01]  /*33520*/  IMAD R0, R210, UR4, RZ ;  /* 0x00000004d2007c24 */ /* 0x000fe2000f8e02ff */
[----:B------:R-:W-:Y:S01]  /*33530*/  ISETP.GE.U32.AND P3, PT, R220, 0x7fffffcd, PT ;  /* 0x7fffffcddc00780c */ /* 0x000fe20003f66070 */
[----:B------:R-:W-:-:S03]  /*33540*/  VIADD R221, R217, 0xffffffe8 ;  /* 0xffffffe8d9dd7836 */ /* 0x000fc60000000000 */
[C---:B------:R-:W-:Y:S02]  /*33550*/  LEA R220, P2, R0.reuse, UR40, 0x2 ;  /* 0x0000002800dc7c11 */ /* 0x040fe4000f8410ff */
[----:B------:R-:W-:Y:S02]  /*33560*/  ISETP.GE.U32.AND P4, PT, R221, 0x7fffffc9, PT ;  /* 0x7fffffc9dd00780c */ /* 0x000fe40003f86070 */
[----:B------:R-:W-:Y:S01]  /*33570*/  LEA.HI.X.SX32 R221, R0, UR41, 0x2, P2 ;  /* 0x0000002900dd7c11 */ /* 0x000fe200090f16ff */
[----:B------:R-:W-:Y:S02]  /*33580*/  IMAD R0, R216, UR4, RZ ;  /* 0x00000004d8007c24 */ /* 0x000fe4000f8e02ff */
[----:B------:R-:W4:Y:S01]  /*33590*/  S2R R216, SR_TID.X ;  /* 0x0000000000d87919 */ /* 0x000f220000002100 */
[----:B------:R-:W-:Y:S01]  /*335a0*/  VIADD R222, R217, 0xffffffe4 ;  /* 0xffffffe4d9de7836 */ /* 0x000fe20000000000 */
[----:B------:R-:W-:-:S04]  /*335b0*/  LEA.HI.X.SX32 R5, R207, R244, 0x2, P1 ;  /* 0x000000f4cf057211 */ /* 0x000fc800008f16ff */
[----:B------:R-:W-:Y:S02]  /*335c0*/  ISETP.GE.U32.AND P5, PT, R222, 0x7fffffc5, PT ;  /* 0x7fffffc5de00780c */ /* 0x000fe40003fa6070 */
[----:B------:R-:W-:-:S04]  /*335d0*/  LEA R222, P1, R223, UR40, 0x2 ;  /* 0x00000028dfde7c11 */ /* 0x000fc8000f8210ff */
[----:B------:R-:W-:Y:S02]  /*335e0*/  LEA.HI.X.SX32 R223, R223, UR41, 0x2, P1 ;  /* 0x00000029dfdf7c11 */ /* 0x000fe400088f16ff */
[----:B------:R-:W-:Y:S02]  /*335f0*/  LEA R226, P1, R227, UR40, 0x2 ;  /* 0x00000028e3e27c11 */ /* 0x000fe4000f8210ff */
[----:B------:R-:W-:Y:S01]  /*33600*/  LEA R224, P2, R225, UR40, 0x2 ;  /* 0x00000028e1e07c11 */ /* 0x000fe2000f8410ff */
[----:B------:R-:W-:Y:S01]  /*33610*/  VIADD R200, R217, 0x1f ;  /* 0x0000001fd9c87836 */ /* 0x000fe20000000000 */
[----:B------:R-:W-:Y:S02]  /*33620*/  LEA.HI.X.SX32 R227, R227, UR41, 0x2, P1 ;  /* 0x00000029e3e37c11 */ /* 0x000fe400088f16ff */
[----:B------:R-:W-:Y:S02]  /*33630*/  LEA R230, P1, R231, UR40, 0x2 ;  /* 0x00000028e7e67c11 */ /* 0x000fe4000f8210ff */
[----:B------:R-:W-:-:S02]  /*33640*/  LEA.HI.X.SX32 R225, R225, UR41, 0x2, P2 ;  /* 0x00000029e1e17c11 */ /* 0x000fc400090f16ff */
[----:B------:R-:W-:Y:S01]  /*33650*/  LEA R228, P2, R229, UR40, 0x2 ;  /* 0x00000028e5e47c11 */ /* 0x000fe2000f8410ff */
[----:B------:R-:W-:Y:S01]  /*33660*/  VIADD R238, R217, 0xffffffff ;  /* 0xffffffffd9ee7836 */ /* 0x000fe20000000000 */
[----:B------:R-:W-:Y:S02]  /*33670*/  LEA.HI.X.SX32 R231, R231, UR41, 0x2, P1 ;  /* 0x00000029e7e77c11 */ /* 0x000fe400088f16ff */
[----:B------:R-:W-:Y:S02]  /*33680*/  LEA R234, P6, R0, UR40, 0x2 ;  /* 0x0000002800ea7c11 */ /* 0x000fe4000f8c10ff */
[----:B------:R-:W-:Y:S01]  /*33690*/  ISETP.GT.AND P1, PT, R200, 0x1f, PT ;  /* 0x0000001fc800780c */ /* 0x000fe20003f24270 */
[----:B------:R-:W-:Y:S01]  /*336a0*/  VIADD R198, R217, 0xffffffe0 ;  /* 0xffffffe0d9c67836 */ /* 0x000fe20000000000 */
[----:B------:R-:W-:Y:S02]  /*336b0*/  LEA.HI.X.SX32 R229, R229, UR41, 0x2, P2 ;  /* 0x00000029e5e57c11 */ /* 0x000fe400090f16ff */
[----:B------:R-:W-:-:S02]  /*336c0*/  LEA R232, P2, R233, UR40, 0x2 ;  /* 0x00000028e9e87c11 */ /* 0x000fc4000f8410ff */
[----:B----4-:R-:W-:Y:S02]  /*336d0*/  LOP3.LUT R216, R216, 0x1f, RZ, 0xc0, !PT ;  /* 0x0000001fd8d87812 */ /* 0x010fe400078ec0ff */
[----:B------:R-:W-:Y:S01]  /*336e0*/  LEA.HI.X.SX32 R235, R0, UR41, 0x2, P6 ;  /* 0x0000002900eb7c11 */ /* 0x000fe2000b0f16ff */
[----:B------:R-:W-:Y:S01]  /*336f0*/  UMOV UR4, 0x400 ;  /* 0x0000040000047882 */ /* 0x000fe20000000000 */
[----:B------:R-:W-:Y:S02]  /*33700*/  SEL R0, RZ, 0x4, !P1 ;  /* 0x00000004ff007807 */ /* 0x000fe40004800000 */
[----:B------:R-:W-:Y:S01]  /*33710*/  ISETP.GE.U32.AND P1, PT, R238, 0x7fffffe0, PT ;  /* 0x7fffffe0ee00780c */ /* 0x000fe20003f26070 */
[----:B-1----:R-:W-:Y:S01]  /*33720*/  ULEA UR4, UR5, UR4, 0x18 ;  /* 0x0000000405047291 */ /* 0x002fe2000f8ec0ff */
[----:B------:R-:W-:Y:S01]  /*33730*/  LEA.HI.X.SX32 R233, R233, UR41, 0x2, P2 ;  /* 0x00000029e9e97c11 */ /* 0x000fe200090f16ff */
[----:B------:R-:W-:Y:S01]  /*33740*/  VIADD R238, R217, 0xfffffffb ;  /* 0xfffffffbd9ee7836 */ /* 0x000fe20000000000 */
[C---:B------:R-:W-:Y:S01]  /*33750*/  ISETP.GE.AND P2, PT, R216.reuse, R198, PT ;  /* 0x000000c6d800720c */ /* 0x040fe20003f46270 */
[----:B------:R-:W-:-:S03]  /*33760*/  IMAD.SHL.U32 R190, R216, 0x4, RZ ;  /* 0x00000004d8be7824 */ /* 0x000fc600078e00ff */
[----:B------:R-:W-:Y:S01]  /*33770*/  SEL R252, RZ, 0x4, P2 ;  /* 0x00000004fffc7807 */ /* 0x000fe20001000000 */
[----:B------:R-:W-:Y:S01]  /*33780*/  VIADD R239, R190, UR4 ;  /* 0x00000004beef7c36 */ /* 0x000fe20008000000 */
[----:B------:R-:W-:Y:S02]  /*33790*/  ISETP.GE.AND P2, PT, R216, R217, PT ;  /* 0x000000d9d800720c */ /* 0x000fe40003f46270 */
[----:B------:R-:W-:Y:S01]  /*337a0*/  ISETP.GE.U32.AND P6, PT, R238, 0x7fffffdc, PT ;  /* 0x7fffffdcee00780c */ /* 0x000fe20003fc6070 */
[----:B------:R-:W-:Y:S01]  /*337b0*/  VIADD R238, R217, 0xfffffff7 ;  /* 0xfffffff7d9ee7836 */ /* 0x000fe20000000000 */
[----:B------:R-:W-:Y:S01]  /*337c0*/  SEL R241, R0, RZ, !P2 ;  /* 0x000000ff00f17207 */ /* 0x000fe20005000000 */
[----:B--2---:R-:W-:Y:S01]  /*337d0*/  IMAD.SHL.U32 R0, R203, 0x4, RZ ;  /* 0x00000004cb007824 */ /* 0x004fe200078e00ff */
[----:B------:R-:W-:Y:S01]  /*337e0*/  @!PT LDS RZ, [RZ] ;  /* 0x00000000fffff984 */ /* 0x000fe20000000800 */
[----:B------:R-:W-:Y:S01]  /*337f0*/  @!PT LDS RZ, [RZ] ;  /* 0x00000000fffff984 */ /* 0x000fe20000000800 */
[----:B------:R-:W-:Y:S01]  /*33800*/  @!PT LDS RZ, [RZ] ;  /* 0x00000000fffff984 */ /* 0x000fe20000000800 */
[----:B---3--:R-:W-:Y:S02]  /*33810*/  LDGSTS.E [R239+0x20000], desc[UR30][R220.64], !P1 ;  /* 0x20000000dcef7fae */ /* 0x008fe4000c9a101e */
[----:B------:R-:W-:-:S02]  /*33820*/  ISETP.GE.U32.AND P2, PT, R238, 0x7fffffd8, PT ;  /* 0x7fffffd8ee00780c */ /* 0x000fc40003f46070 */
[----:B------:R-:W-:Y:S01]  /*33830*/  LDGSTS.E [R239+0x20080], desc[UR30][R234.64], !P1 ;  /* 0x20080000eaef7fae */ /* 0x000fe2000c9a101e */
[----:B------:R-:W-:-:S03]  /*33840*/  IMAD.WIDE R210, R0, 0x4, R220 ;  /* 0x0000000400d27825 */ /* 0x000fc600078e02dc */
        /* <DEDUP_REMOVED lines=12> */
[----:B------:R1:W-:Y:S01]  /*33910*/  STL.64 [R1+0x1270], R210 ;  /* 0x001270d201007387 */ /* 0x0003e20000100a00 */
[----:B------:R-:W-:Y:S02]  /*33920*/  IMAD.SHL.U32 R238, R203, 0x8, RZ ;  /* 0x00000008cbee7824 */ /* 0x000fe400078e00ff */
[----:B------:R-:W-:Y:S01]  /*33930*/  IMAD.WIDE R204, R0, 0x4, R228 ;  /* 0x0000000400cc7825 */ /* 0x000fe200078e02e4 */
[----:B------:R1:W-:Y:S04]  /*33940*/  LDGSTS.E [R239+0x21000], desc[UR30][R210.64], !P6 ;  /* 0x21000000d2ef7fae */ /* 0x0003e8000f1a101e */
[----:B------:R-:W-:Y:S01]  /*33950*/  STL.64 [R1+0xca8], R192 ;  /* 0x000ca8c001007387 */ /* 0x000fe20000100a00 */
[----:B------:R-:W-:-:S03]  /*33960*/  VIADD R240, R217, 0xfffffff3 ;  /* 0xfffffff3d9f07836 */ /* 0x000fc60000000000 */
[----:B------:R-:W-:Y:S01]  /*33970*/  LDGSTS.E [R239+0x21080], desc[UR30][R244.64], !P6 ;  /* 0x21080000f4ef7fae */ /* 0x000fe2000f1a101e */
[----:B------:R-:W-:-:S03]  /*33980*/  IMAD.WIDE R212, R238, 0x4, R220 ;  /* 0x00000004eed47825 */ /* 0x000fc600078e02dc */
[----:B------:R-:W-:Y:S01]  /*33990*/  STL.64 [R1+0xca0], R194 ;  /* 0x000ca0c201007387 */ /* 0x000fe20000100a00 */
[----:B-1----:R-:W-:-:S03]  /*339a0*/  IMAD.WIDE R210, R238, 0x4, R234 ;  /* 0x00000004eed27825 */ /* 0x002fc600078e02ea */
[----:B------:R1:W-:Y:S04]  /*339b0*/  LDGSTS.E [R239+0x21100], desc[UR30][R208.64], !P6 ;  /* 0x21100000d0ef7fae */ /* 0x0003e8000f1a101e */
[----:B------:R-:W-:Y:S04]  /*339c0*/  STL.64 [R1+0xc98], R196 ;  /* 0x000c98c401007387 */ /* 0x000fe80000100a00 */
[----:B------:R2:W-:Y:S04]  /*339d0*/  LDGSTS.E [R239+0x21180], desc[UR30][R206.64], !P6 ;  /* 0x21180000ceef7fae */ /* 0x0005e8000f1a101e */
[----:B------:R1:W-:Y:S04]  /*339e0*/  STL.64 [R1+0x400], R208 ;  /* 0x000400d001007387 */ /* 0x0003e80000100a00 */
[----:B------:R-:W-:Y:S01]  /*339f0*/  LDGSTS.E [R239+0x21200], desc[UR30][R204.64], !P6 ;  /* 0x21200000ccef7fae */ /* 0x000fe2000f1a101e */
[----:B------:R-:W-:-:S03]  /*33a00*/  ISETP.GE.U32.AND P1, PT, R240, 0x7fffffd4, PT ;  /* 0x7fffffd4f000780c */ /* 0x000fc60003f26070 */
[----:B------:R2:W-:Y:S04]  /*33a10*/  STL.64 [R1+0xc88], R206 ;  /* 0x000c88ce01007387 */ /* 0x0005e80000100a00 */
[----:B------:R3:W-:Y:S01]  /*33a20*/  LDGSTS.E [R239+0x21280], desc[UR30][R196.64], !P6 ;  /* 0x21280000c4ef7fae */ /* 0x0007e2000f1a101e */
[----:B-1----:R-:W-:-:S03]  /*33a30*/  IMAD.WIDE R208, R238, 0x4, R232 ;  /* 0x00000004eed07825 */ /* 0x002fc600078e02e8 */
[----:B------:R1:W-:Y:S04]  /*33a40*/  STL.64 [R1+0xc90], R204 ;  /* 0x000c90cc01007387 */ /* 0x0003e80000100a00 */
[----:B------:R4:W-:Y:S01]  /*33a50*/  LDGSTS.E [R239+0x21300], desc[UR30][R194.64], !P6 ;  /* 0x21300000c2ef7fae */ /* 0x0009e2000f1a101e */
[----:B--2---:R-:W-:-:S03]  /*33a60*/  IMAD.WIDE R206, R238, 0x4, R230 ;  /* 0x00000004eece7825 */ /* 0x004fc600078e02e6 */
[----:B------:R2:W-:Y:S01]  /*33a70*/  LDGSTS.E [R239+0x21380], desc[UR30][R192.64], !P6 ;  /* 0x21380000c0ef7fae */ /* 0x0005e2000f1a101e */
[----:B---3--:R-:W-:-:S03]  /*33a80*/  IMAD.WIDE R196, R238, 0x4, R226 ;  /* 0x00000004eec47825 */ /* 0x008fc600078e02e2 */
[----:B------:R3:W-:Y:S01]  /*33a90*/  LDGSTS.E [R239+0x22000], desc[UR30][R212.64], !P2 ;  /* 0x22000000d4ef7fae */ /* 0x0007e2000d1a101e */
[----:B-1----:R-:W-:-:S03]  /*33aa0*/  IMAD.WIDE R204, R238, 0x4, R228 ;  /* 0x00000004eecc7825 */ /* 0x002fc600078e02e4 */
[----:B------:R-:W-:Y:S01]  /*33ab0*/  LDGSTS.E [R239+0x22080], desc[UR30][R210.64], !P2 ;  /* 0x22080000d2ef7fae */ /* 0x000fe2000d1a101e */
[----:B----4-:R-:W-:-:S03]  /*33ac0*/  IMAD.WIDE R194, R238, 0x4, R224 ;  /* 0x00000004eec27825 */ /* 0x010fc600078e02e0 */
[----:B------:R-:W-:Y:S01]  /*33ad0*/  LDGSTS.E [R239+0x22100], desc[UR30][R208.64], !P2 ;  /* 0x22100000d0ef7fae */ /* 0x000fe2000d1a101e */
[----:B--2---:R-:W-:-:S03]  /*33ae0*/  IMAD.WIDE R192, R238, 0x4, R222 ;  /* 0x00000004eec07825 */ /* 0x004fc600078e02de */
[----:B------:R-:W-:Y:S01]  /*33af0*/  LDGSTS.E [R239+0x22180], desc[UR30][R206.64], !P2 ;  /* 0x22180000ceef7fae */ /* 0x000fe2000d1a101e */
[----:B------:R-:W-:Y:S02]  /*33b00*/  VIADD R240, R217, 0xffffffef ;  /* 0xffffffefd9f07836 */ /* 0x000fe40000000000 */
[----:B------:R-:W-:Y:S01]  /*33b10*/  IMAD R0, R203, 0xc, RZ ;  /* 0x0000000ccb007824 */ /* 0x000fe200078e02ff */
[----:B------:R3:W-:Y:S04]  /*33b20*/  STL.64 [R1+0xcb0], R212 ;  /* 0x000cb0d401007387 */ /* 0x0007e80000100a00 */
[----:B------:R-:W-:Y:S04]  /*33b30*/  LDGSTS.E [R239+0x22200], desc[UR30][R204.64], !P2 ;  /* 0x22200000ccef7fae */ /* 0x000fe8000d1a101e */
[----:B------:R-:W-:Y:S04]  /*33b40*/  STL.64 [R1+0xce8], R192 ;  /* 0x000ce8c001007387 */ /* 0x000fe80000100a00 */
[----:B------:R-:W-:Y:S01]  /*33b50*/  LDGSTS.E [R239+0x22280], desc[UR30][R196.64], !P2 ;  /* 0x22280000c4ef7fae */ /* 0x000fe2000d1a101e */
[----:B---3--:R-:W-:-:S03]  /*33b60*/  IMAD.WIDE R212, R0, 0x4, R220 ;  /* 0x0000000400d47825 */ /* 0x008fc600078e02dc */
[----:B------:R1:W-:Y:S04]  /*33b70*/  STL.64 [R1+0xce0], R194 ;  /* 0x000ce0c201007387 */ /* 0x0003e80000100a00 */
[----:B------:R1:W-:Y:S04]  /*33b80*/  LDGSTS.E [R239+0x22300], desc[UR30][R194.64], !P2 ;  /* 0x22300000c2ef7fae */ /* 0x0003e8000d1a101e */
[----:B------:R2:W-:Y:S04]  /*33b90*/  STL.64 [R1+0xcd8], R196 ;  /* 0x000cd8c401007387 */ /* 0x0005e80000100a00 */
[----:B------:R3:W-:Y:S01]  /*33ba0*/  LDGSTS.E [R239+0x22380], desc[UR30][R192.64], !P2 ;  /* 0x22380000c0ef7fae */ /* 0x0007e2000d1a101e */
[----:B------:R-:W-:-:S03]  /*33bb0*/  ISETP.GE.U32.AND P2, PT, R240, 0x7fffffd0, PT ;  /* 0x7fffffd0f000780c */ /* 0x000fc60003f46070 */
[----:B------:R4:W-:Y:S01]  /*33bc0*/  STL.64 [R1+0xcb8], R210 ;  /* 0x000cb8d201007387 */ /* 0x0009e20000100a00 */
[----:B-1----:R-:W-:-:S03]  /*33bd0*/  IMAD.WIDE R194, R0, 0x4, R224 ;  /* 0x0000000400c27825 */ /* 0x002fc600078e02e0 */
[----:B------:R1:W-:Y:S01]  /*33be0*/  STL.64 [R1+0xcc0], R208 ;  /* 0x000cc0d001007387 */ /* 0x0003e20000100a00 */
[----:B--2---:R-:W-:-:S04]  /*33bf0*/  IMAD.WIDE R196, R0, 0x4, R226 ;  /* 0x0000000400c47825 */ /* 0x004fc800078e02e2 */
[C---:B---3--:R-:W-:Y:S01]  /*33c00*/  IMAD.WIDE R192, R0.reuse, 0x4, R222 ;  /* 0x0000000400c07825 */ /* 0x048fe200078e02de */
[----:B------:R2:W-:Y:S03]  /*33c10*/  STL.64 [R1+0xcc8], R206 ;  /* 0x000cc8ce01007387 */ /* 0x0005e60000100a00 */
[C---:B----4-:R-:W-:Y:S01]  /*33c20*/  IMAD.WIDE R210, R0.reuse, 0x4, R234 ;  /* 0x0000000400d27825 */ /* 0x050fe200078e02ea */
[----:B------:R3:W-:Y:S03]  /*33c30*/  STL.64 [R1+0xcd0], R204 ;  /* 0x000cd0cc01007387 */ /* 0x0007e60000100a00 */
[C---:B-1----:R-:W-:Y:S01]  /*33c40*/  IMAD.WIDE R208, R0.reuse, 0x4, R232 ;  /* 0x0000000400d07825 */ /* 0x042fe200078e02e8 */
[----:B------:R1:W-:Y:S03]  /*33c50*/  STL.64 [R1+0xcf0], R212 ;  /* 0x000cf0d401007387 */ /* 0x0003e60000100a00 */
[----:B------:R-:W-:Y:S01]  /*33c60*/  IMAD.SHL.U32 R238, R203, 0x10, RZ ;  /* 0x00000010cbee7824 */ /* 0x000fe200078e00ff */
[----:B------:R1:W-:Y:S01]  /*33c70*/  LDGSTS.E [R239+0x23000], desc[UR30][R212.64], !P1 ;  /* 0x23000000d4ef7fae */ /* 0x0003e2000c9a101e */
[----:B--2---:R-:W-:-:S03]  /*33c80*/  IMAD.WIDE R206, R0, 0x4, R230 ;  /* 0x0000000400ce7825 */ /* 0x004fc600078e02e6 */
[----:B------:R-:W-:Y:S01]  /*33c90*/  STL.64 [R1+0xd28], R192 ;  /* 0x000d28c001007387 */ /* 0x000fe20000100a00 */
[----:B---3--:R-:W-:-:S03]  /*33ca0*/  IMAD.WIDE R204, R0, 0x4, R228 ;  /* 0x0000000400cc7825 */ /* 0x008fc600078e02e4 */
[----:B------:R-:W-:Y:S01]  /*33cb0*/  STL.64 [R1+0xd20], R194 ;  /* 0x000d20c201007387 */ /* 0x000fe20000100a00 */
[----:B------:R-:W-:-:S03]  /*33cc0*/  VIADD R240, R217, 0xffffffeb ;  /* 0xffffffebd9f07836 */ /* 0x000fc60000000000 */
[----:B------:R2:W-:Y:S01]  /*33cd0*/  LDGSTS.E [R239+0x23080], desc[UR30][R210.64], !P1 ;  /* 0x23080000d2ef7fae */ /* 0x0005e2000c9a101e */
[----:B-1----:R-:W-:-:S03]  /*33ce0*/  IMAD.WIDE R212, R238, 0x4, R220 ;  /* 0x00000004eed47825 */ /* 0x002fc600078e02dc */
[----:B------:R-:W-:Y:S04]  /*33cf0*/  STL.64 [R1+0xd18], R196 ;  /* 0x000d18c401007387 */ /* 0x000fe80000100a00 */
[----:B------:R1:W-:Y:S04]  /*33d00*/  LDGSTS.E [R239+0x23100], desc[UR30][R208.64], !P1 ;  /* 0x23100000d0ef7fae */ /* 0x0003e8000c9a101e */
[----:B------:R2:W-:Y:S04]  /*33d10*/  STL.64 [R1+0xcf8], R210 ;  /* 0x000cf8d201007387 */ /* 0x0005e80000100a00 */
[----:B------:R3:W-:Y:S04]  /*33d20*/  LDGSTS.E [R239+0x23180], desc[UR30][R206.64], !P1 ;  /* 0x23180000ceef7fae */ /* 0x0007e8000c9a101e */
[----:B------:R1:W-:Y:S04]  /*33d30*/  STL.64 [R1+0xd00], R208 ;  /* 0x000d00d001007387 */ /* 0x0003e80000100a00 */
[----:B------:R-:W-:Y:S01]  /*33d40*/  LDGSTS.E [R239+0x23200], desc[UR30][R204.64], !P1 ;  /* 0x23200000ccef7fae */ /* 0x000fe2000c9a101e */
[----:B--2---:R-:W-:-:S03]  /*33d50*/  IMAD.WIDE R210, R238, 0x4, R234 ;  /* 0x00000004eed27825 */ /* 0x004fc600078e02ea */
[----:B------:R3:W-:Y:S04]  /*33d60*/  STL.64 [R1+0xd08], R206 ;  /* 0x000d08ce01007387 */ /* 0x0007e80000100a00 */
[----:B------:R2:W-:Y:S01]  /*33d70*/  LDGSTS.E [R239+0x23280], desc[UR30][R196.64], !P1 ;  /* 0x23280000c4ef7fae */ /* 0x0005e2000c9a101e */
[----:B-1----:R-:W-:-:S03]  /*33d80*/  IMAD.WIDE R208, R238, 0x4, R232 ;  /* 0x00000004eed07825 */ /* 0x002fc600078e02e8 */
[----:B------:R1:W-:Y:S04]  /*33d90*/  STL.64 [R1+0xd10], R204 ;  /* 0x000d10cc01007387 */ /* 0x0003e80000100a00 */
[----:B------:R4:W-:Y:S01]  /*33da0*/  LDGSTS.E [R239+0x23300], desc[UR30][R194.64], !P1 ;  /* 0x23300000c2ef7fae */ /* 0x0009e2000c9a101e */
[----:B---3--:R-:W-:-:S03]  /*33db0*/  IMAD.WIDE R206, R238, 0x4, R230 ;  /* 0x00000004eece7825 */ /* 0x008fc600078e02e6 */
[----:B------:R3:W-:Y:S01]  /*33dc0*/  LDGSTS.E [R239+0x23380], desc[UR30][R192.64], !P1 ;  /* 0x23380000c0ef7fae */ /* 0x0007e2000c9a101e */
[----:B------:R-:W-:Y:S01]  /*33dd0*/  ISETP.GE.U32.AND P1, PT, R240, 0x7fffffcc, PT ;  /* 0x7fffffccf000780c */ /* 0x000fe20003f26070 */
[C---:B--2---:R-:W-:Y:S02]  /*33de0*/  IMAD.WIDE R196, R238.reuse, 0x4, R226 ;  /* 0x00000004eec47825 */ /* 0x044fe400078e02e2 */
[----:B------:R2:W-:Y:S02]  /*33df0*/  LDGSTS.E [R239+0x24000], desc[UR30][R212.64], !P2 ;  /* 0x24000000d4ef7fae */ /* 0x0005e4000d1a101e */
[C---:B-1----:R-:W-:Y:S02]  /*33e00*/  IMAD.WIDE R204, R238.reuse, 0x4, R228 ;  /* 0x00000004eecc7825 */ /* 0x042fe400078e02e4 */
[----:B------:R-:W-:Y:S02]  /*33e10*/  LDGSTS.E [R239+0x24080], desc[UR30][R210.64], !P2 ;  /* 0x24080000d2ef7fae */ /* 0x000fe4000d1a101e */
[----:B----4-:R-:W-:-:S02]  /*33e20*/  IMAD.WIDE R194, R238, 0x4, R224 ;  /* 0x00000004eec27825 */ /* 0x010fc400078e02e0 */
[----:B------:R-:W-:Y:S02]  /*33e30*/  LDGSTS.E [R239+0x24100], desc[UR30][R208.64], !P2 ;  /* 0x24100000d0ef7fae */ /* 0x000fe4000d1a101e */
[----:B---3--:R-:W-:Y:S02]  /*33e40*/  IMAD.WIDE R192, R238, 0x4, R222 ;  /* 0x00000004eec07825 */ /* 0x008fe400078e02de */
[----:B------:R-:W-:Y:S02]  /*33e50*/  LDGSTS.E [R239+0x24180], desc[UR30][R206.64], !P2 ;  /* 0x24180000ceef7fae */ /* 0x000fe4000d1a101e */
[----:B------:R-:W-:Y:S02]  /*33e60*/  VIADD R240, R217, 0xffffffe7 ;  /* 0xffffffe7d9f07836 */ /* 0x000fe40000000000 */
[----:B------:R-:W-:Y:S01]  /*33e70*/  IMAD R0, R203, 0x14, RZ ;  /* 0x00000014cb007824 */ /* 0x000fe200078e02ff */
[----:B------:R2:W-:Y:S04]  /*33e80*/  STL.64 [R1+0xd30], R212 ;  /* 0x000d30d401007387 */ /* 0x0005e80000100a00 */
[----:B------:R-:W-:Y:S04]  /*33e90*/  LDGSTS.E [R239+0x24200], desc[UR30][R204.64], !P2 ;  /* 0x24200000ccef7fae */ /* 0x000fe8000d1a101e */
[----:B------:R-:W-:Y:S04]  /*33ea0*/  STL.64 [R1+0xd68], R192 ;  /* 0x000d68c001007387 */ /* 0x000fe80000100a00 */
[----:B------:R-:W-:Y:S01]  /*33eb0*/  LDGSTS.E [R239+0x24280], desc[UR30][R196.64], !P2 ;  /* 0x24280000c4ef7fae */ /* 0x000fe2000d1a101e */
[----:B--2---:R-:W-:-:S03]  /*33ec0*/  IMAD.WIDE R212, R0, 0x4, R220 ;  /* 0x0000000400d47825 */ /* 0x004fc600078e02dc */
        /* <DEDUP_REMOVED lines=15> */
[----:B------:R-:W-:Y:S01]  /*33fc0*/  IMAD R238, R203, 0x18, RZ ;  /* 0x00000018cbee7824 */ /* 0x000fe200078e02ff */
        /* <DEDUP_REMOVED lines=44> */
[----:B-1----:R-:W-:Y:S01]  /*34290*/  IMAD.WIDE R194, R0, 0x4, R224 ;  /* 0x0000000400c27825 */ /* 0x002fe200078e02e0 */
[----:B------:R-:W-:Y:S02]  /*342a0*/  LOP3.LUT R191, R190, 0x20, RZ, 0x3c, !PT ;  /* 0x00000020bebf7812 */ /* 0x000fe400078e3cff */
        /* <DEDUP_REMOVED lines=8> */
[C---:B--2---:R-:W-:Y:S01]  /*34330*/  IMAD.WIDE R206, R0.reuse, 0x4, R230 ;  /* 0x0000000400ce7825 */ /* 0x044fe200078e02e6 */
[----:B------:R-:W-:Y:S03]  /*34340*/  STL.64 [R1+0xe28], R192 ;  /* 0x000e28c001007387 */ /* 0x000fe60000100a00 */
[----:B---3--:R-:W-:Y:S01]  /*34350*/  IMAD.WIDE R204, R0, 0x4, R228 ;  /* 0x0000000400cc7825 */ /* 0x008fe200078e02e4 */
[----:B------:R1:W-:Y:S04]  /*34360*/  LDGSTS.E [R239+0x27000], desc[UR30][R212.64], !P1 ;  /* 0x27000000d4ef7fae */ /* 0x0003e8000c9a101e */
[----:B------:R-:W-:Y:S01]  /*34370*/  STL.64 [R1+0xe20], R194 ;  /* 0x000e20c201007387 */ /* 0x000fe20000100a00 */
[----:B------:R-:W-:-:S03]  /*34380*/  VIADD R238, R217, 0xfffffffa ;  /* 0xfffffffad9ee7836 */ /* 0x000fc60000000000 */
[----:B------:R2:W-:Y:S01]  /*34390*/  LDGSTS.E [R239+0x27080], desc[UR30][R210.64], !P1 ;  /* 0x27080000d2ef7fae */ /* 0x0005e2000c9a101e */
[----:B------:R-:W-:-:S03]  /*343a0*/  VIADD R0, R191, UR4 ;  /* 0x00000004bf007c36 */ /* 0x000fc60008000000 */
[----:B------:R-:W-:Y:S01]  /*343b0*/  STL.64 [R1+0xe18], R196 ;  /* 0x000e18c401007387 */ /* 0x000fe20000100a00 */
[----:B-1----:R-:W-:-:S03]  /*343c0*/  IMAD.WIDE R212, R203, 0x4, R220 ;  /* 0x00000004cbd47825 */ /* 0x002fc600078e02dc */
        /* <DEDUP_REMOVED lines=157> */
[----:B------:R-:W-:Y:S04]  /*34da0*/  STL.64 [R1+0xfa0], R194 ;  /* 0x000fa0c201007387 */ /* 0x000fe80000100a00 */
        /* <DEDUP_REMOVED lines=16> */
[----:B--2---:R-:W-:-:S03]  /*34eb0*/  IMAD.WIDE R196, R240, 0x4, R226 ;  /* 0x00000004f0c47825 */ /* 0x004fc600078e02e2 */
[----:B------:R2:W-:Y:S01]  /*34ec0*/  LDGSTS.E [R0+0x26400], desc[UR30][R212.64], !P2 ;  /* 0x26400000d4007fae */ /* 0x0005e2000d1a101e */
[----:B-1----:R-:W-:-:S03]  /*34ed0*/  IMAD.WIDE R204, R240, 0x4, R228 ;  /* 0x00000004f0cc7825 */ /* 0x002fc600078e02e4 */
[----:B------:R-:W-:Y:S01]  /*34ee0*/  LDGSTS.E [R0+0x26480], desc[UR30][R210.64], !P2 ;  /* 0x26480000d2007fae */ /* 0x000fe2000d1a101e */
[----:B----4-:R-:W-:-:S03]  /*34ef0*/  IMAD.WIDE R194, R240, 0x4, R224 ;  /* 0x00000004f0c27825 */ /* 0x010fc600078e02e0 */
[----:B------:R-:W-:Y:S01]  /*34f00*/  LDGSTS.E [R0+0x26500], desc[UR30][R208.64], !P2 ;  /* 0x26500000d0007fae */ /* 0x000fe2000d1a101e */
[----:B---3--:R-:W-:-:S03]  /*34f10*/  IMAD.WIDE R192, R240, 0x4, R222 ;  /* 0x00000004f0c07825 */ /* 0x008fc600078e02de */
[----:B------:R-:W-:Y:S01]  /*34f20*/  LDGSTS.E [R0+0x26580], desc[UR30][R206.64], !P2 ;  /* 0x26580000ce007fae */ /* 0x000fe2000d1a101e */
[----:B------:R-:W-:-:S03]  /*34f30*/  VIADD R238, R217, 0xffffffe2 ;  /* 0xffffffe2d9ee7836 */ /* 0x000fc60000000000 */
[----:B------:R-:W-:Y:S04]  /*34f40*/  LDGSTS.E [R0+0x26600], desc[UR30][R204.64], !P2 ;  /* 0x26600000cc007fae */ /* 0x000fe8000d1a101e */
[----:B------:R-:W-:Y:S04]  /*34f50*/  LDGSTS.E [R0+0x26680], desc[UR30][R196.64], !P2 ;  /* 0x26680000c4007fae */ /* 0x000fe8000d1a101e */
[----:B------:R1:W-:Y:S04]  /*34f60*/  LDGSTS.E [R0+0x26700], desc[UR30][R194.64], !P2 ;  /* 0x26700000c2007fae */ /* 0x0003e8000d1a101e */
[----:B------:R3:W-:Y:S01]  /*34f70*/  LDGSTS.E [R0+0x26780], desc[UR30][R192.64], !P2 ;  /* 0x26780000c0007fae */ /* 0x0007e2000d1a101e */
[----:B------:R-:W-:Y:S01]  /*34f80*/  ISETP.GE.U32.AND P2, PT, R238, 0x7fffffc3, PT ;  /* 0x7fffffc3ee00780c */ /* 0x000fe20003f46070 */
[----:B------:R-:W-:-:S02]  /*34f90*/  IMAD R238, R203, 0x1d, RZ ;  /* 0x0000001dcbee7824 */ /* 0x000fc400078e02ff */
[----:B------:R2:W-:Y:S01]  /*34fa0*/  STL.64 [R1+0xfb0], R212 ;  /* 0x000fb0d401007387 */ /* 0x0005e20000100a00 */
[----:B------:R-:W-:-:S03]  /*34fb0*/  VIADD R191, R217, 0xfffffffd ;  /* 0xfffffffdd9bf7836 */ /* 0x000fc60000000000 */
[----:B------:R-:W-:Y:S01]  /*34fc0*/  STL.64 [R1+0xfe8], R192 ;  /* 0x000fe8c001007387 */ /* 0x000fe20000100a00 */
[----:B------:R-:W-:-:S03]  /*34fd0*/  IMAD.WIDE R214, R238, 0x4, R220 ;  /* 0x00000004eed67825 */ /* 0x000fc600078e02dc */
[----:B------:R1:W-:Y:S04]  /*34fe0*/  STL.64 [R1+0xfe0], R194 ;  /* 0x000fe0c201007387 */ /* 0x0003e80000100a00 */
[----:B------:R4:W-:Y:S01]  /*34ff0*/  STL.64 [R1+0xfd8], R196 ;  /* 0x000fd8c401007387 */ /* 0x0009e20000100a00 */
[----:B------:R-:W-:-:S03]  /*35000*/  ISETP.GE.U32.AND P1, PT, R191, 0x7fffffde, PT ;  /* 0x7fffffdebf00780c */ /* 0x000fc60003f26070 */
[----:B------:R3:W-:Y:S01]  /*35010*/  STL.64 [R1+0xfb8], R210 ;  /* 0x000fb8d201007387 */ /* 0x0007e20000100a00 */
[----:B--2---:R-:W-:-:S03]  /*35020*/  IMAD.WIDE R212, R238, 0x4, R234 ;  /* 0x00000004eed47825 */ /* 0x004fc600078e02ea */
[----:B------:R2:W-:Y:S01]  /*35030*/  STL.64 [R1+0xfc0], R208 ;  /* 0x000fc0d001007387 */ /* 0x0005e20000100a00 */
[----:B-1----:R-:W-:-:S03]  /*35040*/  IMAD.WIDE R194, R238, 0x4, R222 ;  /* 0x00000004eec27825 */ /* 0x002fc600078e02de */
[----:B------:R-:W-:Y:S01]  /*35050*/  STL.64 [R1+0xfc8], R206 ;  /* 0x000fc8ce01007387 */ /* 0x000fe20000100a00 */
[----:B----4-:R-:W-:-:S03]  /*35060*/  IMAD.WIDE R196, R238, 0x4, R224 ;  /* 0x00000004eec47825 */ /* 0x010fc600078e02e0 */
[----:B------:R1:W-:Y:S01]  /*35070*/  STL.64 [R1+0xfd0], R204 ;  /* 0x000fd0cc01007387 */ /* 0x0003e20000100a00 */
[----:B---3--:R-:W-:Y:S01]  /*35080*/  IMAD.WIDE R210, R238, 0x4, R232 ;  /* 0x00000004eed27825 */ /* 0x008fe200078e02e8 */
[----:B------:R-:W-:Y:S02]  /*35090*/  LOP3.LUT R192, R190, 0x40, RZ, 0x3c, !PT ;  /* 0x00000040bec07812 */ /* 0x000fe400078e3cff */
[----:B------:R-:W-:Y:S01]  /*350a0*/  STL.64 [R1+0xff0], R214 ;  /* 0x000ff0d601007387 */ /* 0x000fe20000100a00 */
[----:B--2---:R-:W-:-:S03]  /*350b0*/  IMAD.WIDE R208, R238, 0x4, R230 ;  /* 0x00000004eed07825 */ /* 0x004fc600078e02e6 */
[----:B------:R-:W-:Y:S01]  /*350c0*/  STL.64 [R1+0x1028], R194 ;  /* 0x001028c201007387 */ /* 0x000fe20000100a00 */
[----:B------:R-:W-:Y:S02]  /*350d0*/  IMAD.SHL.U32 R240, R203, 0x2, RZ ;  /* 0x00000002cbf07824 */ /* 0x000fe400078e00ff */
[C---:B-1----:R-:W-:Y:S01]  /*350e0*/  IMAD.WIDE R204, R238.reuse, 0x4, R226 ;  /* 0x00000004eecc7825 */ /* 0x042fe200078e02e2 */
[----:B------:R-:W-:Y:S03]  /*350f0*/  STL.64 [R1+0x1020], R196 ;  /* 0x001020c401007387 */ /* 0x000fe60000100a00 */
[----:B------:R-:W-:Y:S01]  /*35100*/  IMAD.WIDE R206, R238, 0x4, R228 ;  /* 0x00000004eece7825 */ /* 0x000fe200078e02e4 */
[----:B------:R-:W-:Y:S04]  /*35110*/  LDGSTS.E [R0+0x27400], desc[UR30][R214.64], !P2 ;  /* 0x27400000d6007fae */ /* 0x000fe8000d1a101e */
[----:B------:R-:W-:Y:S01]  /*35120*/  STL.64 [R1+0x1018], R204 ;  /* 0x001018cc01007387 */ /* 0x000fe20000100a00 */
[----:B------:R-:W-:-:S03]  /*35130*/  VIADD R191, R217, 0xfffffff9 ;  /* 0xfffffff9d9bf7836 */ /* 0x000fc60000000000 */
[----:B------:R1:W-:Y:S01]  /*35140*/  LDGSTS.E [R0+0x27480], desc[UR30][R212.64], !P2 ;  /* 0x27480000d4007fae */ /* 0x0003e2000d1a101e */
[----:B------:R-:W-:-:S03]  /*35150*/  VIADD R238, R192, UR4 ;  /* 0x00000004c0ee7c36 */ /* 0x000fc60008000000 */
[----:B------:R1:W-:Y:S04]  /*35160*/  STL.64 [R1+0xff8], R212 ;  /* 0x000ff8d401007387 */ /* 0x0003e80000100a00 */
[----:B------:R2:W-:Y:S04]  /*35170*/  LDGSTS.E [R0+0x27500], desc[UR30][R210.64], !P2 ;  /* 0x27500000d2007fae */ /* 0x0005e8000d1a101e */
[----:B------:R2:W-:Y:S04]  /*35180*/  STL.64 [R1+0x1000], R210 ;  /* 0x001000d201007387 */ /* 0x0005e80000100a00 */
[----:B------:R3:W-:Y:S01]  /*35190*/  LDGSTS.E [R0+0x27580], desc[UR30][R208.64], !P2 ;  /* 0x27580000d0007fae */ /* 0x0007e2000d1a101e */
[----:B-1----:R-:W-:-:S03]  /*351a0*/  IMAD.WIDE R212, R240, 0x4, R220 ;  /* 0x00000004f0d47825 */ /* 0x002fc600078e02dc */
[----:B------:R3:W-:Y:S04]  /*351b0*/  STL.64 [R1+0x1008], R208 ;  /* 0x001008d001007387 */ /* 0x0007e80000100a00 */
[----:B------:R1:W-:Y:S01]  /*351c0*/  LDGSTS.E [R0+0x27600], desc[UR30][R206.64], !P2 ;  /* 0x27600000ce007fae */ /* 0x0003e2000d1a101e */
[----:B--2---:R-:W-:-:S03]  /*351d0*/  IMAD.WIDE R210, R240, 0x4, R234 ;  /* 0x00000004f0d27825 */ /* 0x004fc600078e02ea */
[----:B------:R1:W-:Y:S01]  /*351e0*/  STL.64 [R1+0x1010], R206 ;  /* 0x001010ce01007387 */ /* 0x0003e20000100a00 */
[----:B------:R-:W-:-:S03]  /*351f0*/  IMAD.WIDE R192, R240, 0x4, R222 ;  /* 0x00000004f0c07825 */ /* 0x000fc600078e02de */
[----:B------:R2:W-:Y:S01]  /*35200*/  LDGSTS.E [R0+0x27680], desc[UR30][R204.64], !P2 ;  /* 0x27680000cc007fae */ /* 0x0005e2000d1a101e */
[----:B---3--:R-:W-:-:S03]  /*35210*/  IMAD.WIDE R208, R240, 0x4, R232 ;  /* 0x00000004f0d07825 */ /* 0x008fc600078e02e8 */
[----:B------:R3:W-:Y:S01]  /*35220*/  LDGSTS.E [R0+0x27700], desc[UR30][R196.64], !P2 ;  /* 0x27700000c4007fae */ /* 0x0007e2000d1a101e */
[----:B-1----:R-:W-:-:S03]  /*35230*/  IMAD.WIDE R206, R240, 0x4, R230 ;  /* 0x00000004f0ce7825 */ /* 0x002fc600078e02e6 */
[----:B------:R1:W-:Y:S01]  /*35240*/  LDGSTS.E [R0+0x27780], desc[UR30][R194.64], !P2 ;  /* 0x27780000c2007fae */ /* 0x0003e2000d1a101e */
[----:B------:R-:W-:Y:S01]  /*35250*/  ISETP.GE.U32.AND P2, PT, R191, 0x7fffffda, PT ;  /* 0x7fffffdabf00780c */ /* 0x000fe20003f46070 */
[C---:B--2---:R-:W-:Y:S02]  /*35260*/  IMAD.WIDE R204, R240.reuse, 0x4, R228 ;  /* 0x00000004f0cc7825 */ /* 0x044fe400078e02e4 */
[----:B------:R2:W-:Y:S02]  /*35270*/  LDGSTS.E [R238+0x20800], desc[UR30][R212.64], !P1 ;  /* 0x20800000d4ee7fae */ /* 0x0005e4000c9a101e */
[C---:B---3--:R-:W-:Y:S02]  /*35280*/  IMAD.WIDE R196, R240.reuse, 0x4, R226 ;  /* 0x00000004f0c47825 */ /* 0x048fe400078e02e2 */
[----:B------:R-:W-:Y:S02]  /*35290*/  LDGSTS.E [R238+0x20880], desc[UR30][R210.64], !P1 ;  /* 0x20880000d2ee7fae */ /* 0x000fe4000c9a101e */
[----:B-1----:R-:W-:-:S02]  /*352a0*/  IMAD.WIDE R194, R240, 0x4, R224 ;  /* 0x00000004f0c27825 */ /* 0x002fc400078e02e0 */
[----:B------:R-:W-:Y:S02]  /*352b0*/  LDGSTS.E [R238+0x20900], desc[UR30][R208.64], !P1 ;  /* 0x20900000d0ee7fae */ /* 0x000fe4000c9a101e */
[----:B------:R-:W-:Y:S02]  /*352c0*/  VIADD R191, R217, 0xfffffff5 ;  /* 0xfffffff5d9bf7836 */ /* 0x000fe40000000000 */
[----:B------:R-:W-:Y:S01]  /*352d0*/  LDGSTS.E [R238+0x20980], desc[UR30][R206.64], !P1 ;  /* 0x20980000ceee7fae */ /* 0x000fe2000c9a101e */
[----:B------:R-:W-:-:S03]  /*352e0*/  IMAD R199, R203, 0x6, RZ ;  /* 0x00000006cbc77824 */ /* 0x000fc600078e02ff */
        /* <DEDUP_REMOVED lines=18> */
[----:B-1----:R-:W-:Y:S01]  /*35410*/  IMAD.WIDE R208, R199, 0x4, R232 ;  /* 0x00000004c7d07825 */ /* 0x002fe200078e02e8 */
        /* <DEDUP_REMOVED lines=117> */
[----:B------:R-:W-:Y:S01]  /*35b70*/  STL.64 [R1+0x1198], R196 ;  /* 0x001198c401007387 */ /* 0x000fe20000100a00 */
[----:B------:R-:W-:-:S03]  /*35b80*/  VIADD R191, R217, 0xfffffffc ;  /* 0xfffffffcd9bf7836 */ /* 0x000fc60000000000 */
        /* <DEDUP_REMOVED lines=13> */
[C---:B--2---:R-:W-:Y:S01]  /*35c60*/  IMAD.WIDE R196, R240.reuse, 0x4, R226 ;  /* 0x00000004f0c47825 */ /* 0x044fe200078e02e2 */
[----:B------:R-:W-:Y:S02]  /*35c70*/  ISETP.GE.U32.AND P2, PT, R191, 0x7fffffdd, PT ;  /* 0x7fffffddbf00780c */ /* 0x000fe40003f46070 */
[----:B------:R-:W-:Y:S01]  /*35c80*/  LDGSTS.E [R238+0x26800], desc[UR30][R212.64], !P1 ;  /* 0x26800000d4ee7fae */ /* 0x000fe2000c9a101e */
        /* <DEDUP_REMOVED lines=9> */
[----:B------:R-:W-:Y:S04]  /*35d20*/  LDGSTS.E [R238+0x26b00], desc[UR30][R194.64], !P1 ;  /* 0x26b00000c2ee7fae */ /* 0x000fe8000c9a101e */
[----:B------:R1:W-:Y:S01]  /*35d30*/  LDGSTS.E [R238+0x26b80], desc[UR30][R192.64], !P1 ;  /* 0x26b80000c0ee7fae */ /* 0x0003e2000c9a101e */
[----:B------:R-:W-:Y:S01]  /*35d40*/  ISETP.GE.U32.AND P1, PT, R191, 0x7fffffc2, PT ;  /* 0x7fffffc2bf00780c */ /* 0x000fe20003f26070 */
[----:B------:R-:W-:-:S02]  /*35d50*/  IMAD R240, R203, 0x1e, RZ ;  /* 0x0000001ecbf07824 */ /* 0x000fc400078e02ff */
[----:B------:R-:W-:Y:S04]  /*35d60*/  STL.64 [R1+0x11b0], R212 ;  /* 0x0011b0d401007387 */ /* 0x000fe80000100a00 */
[----:B------:R1:W-:Y:S04]  /*35d70*/  STL.64 [R1+0x11e8], R192 ;  /* 0x0011e8c001007387 */ /* 0x0003e80000100a00 */
[----:B------:R-:W-:Y:S04]  /*35d80*/  STL.64 [R1+0x11e0], R194 ;  /* 0x0011e0c201007387 */ /* 0x000fe80000100a00 */
[----:B------:R2:W-:Y:S01]  /*35d90*/  STL.64 [R1+0x11d8], R196 ;  /* 0x0011d8c401007387 */ /* 0x0005e20000100a00 */
[----:B------:R-:W-:-:S03]  /*35da0*/  IMAD.WIDE R214, R240, 0x4, R232 ;  /* 0x00000004f0d67825 */ /* 0x000fc600078e02e8 */
[----:B------:R3:W-:Y:S01]  /*35db0*/  STL.64 [R1+0x11b8], R210 ;  /* 0x0011b8d201007387 */ /* 0x0007e20000100a00 */
[----:B-1----:R-:W-:-:S03]  /*35dc0*/  IMAD.WIDE R192, R240, 0x4, R234 ;  /* 0x00000004f0c07825 */ /* 0x002fc600078e02ea */
[----:B------:R1:W-:Y:S01]  /*35dd0*/  STL.64 [R1+0x11c0], R208 ;  /* 0x0011c0d001007387 */ /* 0x0003e20000100a00 */
[----:B--2---:R-:W-:Y:S01]  /*35de0*/  LOP3.LUT R196, R190, 0x60, RZ, 0x3c, !PT ;  /* 0x00000060bec47812 */ /* 0x004fe200078e3cff */
[C---:B------:R-:W-:Y:S02]  /*35df0*/  IMAD.WIDE R190, R240.reuse, 0x4, R220 ;  /* 0x00000004f0be7825 */ /* 0x040fe400078e02dc */
[----:B------:R2:W-:Y:S02]  /*35e00*/  STL.64 [R1+0x11c8], R206 ;  /* 0x0011c8ce01007387 */ /* 0x0005e40000100a00 */
[C---:B------:R-:W-:Y:S02]  /*35e10*/  IMAD.WIDE R212, R240.reuse, 0x4, R230 ;  /* 0x00000004f0d47825 */ /* 0x040fe400078e02e6 */
[----:B------:R4:W-:Y:S02]  /*35e20*/  STL.64 [R1+0x11d0], R204 ;  /* 0x0011d0cc01007387 */ /* 0x0009e40000100a00 */
[----:B---3--:R-:W-:-:S02]  /*35e30*/  IMAD.WIDE R210, R240, 0x4, R228 ;  /* 0x00000004f0d27825 */ /* 0x008fc400078e02e4 */
[----:B------:R-:W-:Y:S02]  /*35e40*/  LDGSTS.E [R238+0x27800], desc[UR30][R190.64], !P1 ;  /* 0x27800000beee7fae */ /* 0x000fe4000c9a101e */
[C---:B-1----:R-:W-:Y:S02]  /*35e50*/  IMAD.WIDE R208, R240.reuse, 0x4, R226 ;  /* 0x00000004f0d07825 */ /* 0x042fe400078e02e2 */
[----:B------:R-:W-:Y:S02]  /*35e60*/  LDGSTS.E [R238+0x27880], desc[UR30][R192.64], !P1 ;  /* 0x27880000c0ee7fae */ /* 0x000fe4000c9a101e */
[C---:B--2---:R-:W-:Y:S02]  /*35e70*/  IMAD.WIDE R206, R240.reuse, 0x4, R224 ;  /* 0x00000004f0ce7825 */ /* 0x044fe400078e02e0 */
[----:B------:R-:W-:Y:S02]  /*35e80*/  LDGSTS.E [R238+0x27900], desc[UR30][R214.64], !P1 ;  /* 0x27900000d6ee7fae */ /* 0x000fe4000c9a101e */
[----:B----4-:R-:W-:-:S02]  /*35e90*/  IMAD.WIDE R204, R240, 0x4, R222 ;  /* 0x00000004f0cc7825 */ /* 0x010fc400078e02de */
[----:B------:R1:W-:Y:S02]  /*35ea0*/  STL.64 [R1+0x11f0], R190 ;  /* 0x0011f0be01007387 */ /* 0x0003e40000100a00 */
[----:B------:R-:W-:Y:S02]  /*35eb0*/  VIADD R194, R217, 0xfffffff4 ;  /* 0xfffffff4d9c27836 */ /* 0x000fe40000000000 */
[----:B------:R-:W-:Y:S01]  /*35ec0*/  LDGSTS.E [R238+0x27980], desc[UR30][R212.64], !P1 ;  /* 0x27980000d4ee7fae */ /* 0x000fe2000c9a101e */
[----:B------:R-:W-:-:S03]  /*35ed0*/  IMAD R195, R203, 0x3, RZ ;  /* 0x00000003cbc37824 */ /* 0x000fc600078e02ff */
[----:B------:R-:W-:Y:S04]  /*35ee0*/  STL.64 [R1+0x1228], R204 ;  /* 0x001228cc01007387 */ /* 0x000fe80000100a00 */
[----:B------:R-:W-:Y:S04]  /*35ef0*/  LDGSTS.E [R238+0x27a00], desc[UR30][R210.64], !P1 ;  /* 0x27a00000d2ee7fae */ /* 0x000fe8000c9a101e */
[----:B------:R-:W-:Y:S04]  /*35f00*/  STL.64 [R1+0x1220], R206 ;  /* 0x001220ce01007387 */ /* 0x000fe80000100a00 */
[----:B------:R2:W-:Y:S04]  /*35f10*/  LDGSTS.E [R238+0x27a80], desc[UR30][R208.64], !P1 ;  /* 0x27a80000d0ee7fae */ /* 0x0005e8000c9a101e */
[----:B------:R-:W-:Y:S04]  /*35f20*/  STL.64 [R1+0x1218], R208 ;  /* 0x001218d001007387 */ /* 0x000fe80000100a00 */
[----:B------:R3:W-:Y:S01]  /*35f30*/  LDGSTS.E [R238+0x27b00], desc[UR30][R206.64], !P1 ;  /* 0x27b00000ceee7fae */ /* 0x0007e2000c9a101e */
[----:B------:R-:W-:-:S03]  /*35f40*/  VIADD R240, R196, UR4 ;  /* 0x00000004c4f07c36 */ /* 0x000fc60008000000 */
[----:B------:R4:W-:Y:S04]  /*35f50*/  STL.64 [R1+0x11f8], R192 ;  /* 0x0011f8c001007387 */ /* 0x0009e80000100a00 */
[----:B------:R2:W-:Y:S01]  /*35f60*/  LDGSTS.E [R238+0x27b80], desc[UR30][R204.64], !P1 ;  /* 0x27b80000ccee7fae */ /* 0x0005e2000c9a101e */
[----:B------:R-:W-:Y:S01]  /*35f70*/  ISETP.GE.U32.AND P1, PT, R194, 0x7fffffd5, PT ;  /* 0x7fffffd5c200780c */ /* 0x000fe20003f26070 */
[----:B------:R-:W-:Y:S02]  /*35f80*/  VIADD R194, R217, 0xfffffff8 ;  /* 0xfffffff8d9c27836 */ /* 0x000fe40000000000 */
[----:B-1----:R-:W3:Y:S01]  /*35f90*/  LDL.LU.64 R190, [R1+0x7a78] ;  /* 0x007a780001be7983 */ /* 0x002ee20000300a00 */
[----:B------:R-:W-:-:S03]  /*35fa0*/  IMAD.WIDE R216, R195, 0x4, R220 ;  /* 0x00000004c3d87825 */ /* 0x000fc600078e02dc */
[----:B------:R1:W-:Y:S04]  /*35fb0*/  STL.64 [R1+0x1200], R214 ;  /* 0x001200d601007387 */ /* 0x0003e80000100a00 */
[----:B----4-:R-:W4:Y:S01]  /*35fc0*/  LDL.LU.64 R192, [R1+0x7a70] ;  /* 0x007a700001c07983 */ /* 0x010f220000300a00 */
[----:B--2---:R-:W-:-:S03]  /*35fd0*/  IMAD.WIDE R208, R195, 0x4, R228 ;  /* 0x00000004c3d07825 */ /* 0x004fc600078e02e4 */
[----:B------:R2:W-:Y:S01]  /*35fe0*/  STL.64 [R1+0x1208], R212 ;  /* 0x001208d401007387 */ /* 0x0005e20000100a00 */
[----:B-1----:R-:W-:-:S03]  /*35ff0*/  IMAD.WIDE R214, R195, 0x4, R234 ;  /* 0x00000004c3d67825 */ /* 0x002fc600078e02ea */
[----:B------:R1:W-:Y:S01]  /*36000*/  STL.64 [R1+0x1210], R210 ;  /* 0x001210d201007387 */ /* 0x0003e20000100a00 */
[----:B---3--:R-:W-:-:S03]  /*36010*/  IMAD.WIDE R206, R195, 0x4, R226 ;  /* 0x00000004c3ce7825 */ /* 0x008fc600078e02e2 */
[----:B------:R3:W-:Y:S01]  /*36020*/  LDGSTS.E [R240+0x20c00], desc[UR30][R216.64], !P2 ;  /* 0x20c00000d8f07fae */ /* 0x0007e2000d1a101e */
[----:B--2---:R-:W-:-:S03]  /*36030*/  IMAD.WIDE R212, R195, 0x4, R232 ;  /* 0x00000004c3d47825 */ /* 0x004fc600078e02e8 */
[----:B------:R-:W-:Y:S01]  /*36040*/  LDGSTS.E [R240+0x20c80], desc[UR30][R214.64], !P2 ;  /* 0x20c80000d6f07fae */ /* 0x000fe2000d1a101e */
[----:B-1----:R-:W-:-:S03]  /*36050*/  IMAD.WIDE R210, R195, 0x4, R230 ;  /* 0x00000004c3d27825 */ /* 0x002fc600078e02e6 */
[----:B------:R-:W-:Y:S01]  /*36060*/  LDGSTS.E [R240+0x20d00], desc[UR30][R212.64], !P2 ;  /* 0x20d00000d4f07fae */ /* 0x000fe2000d1a101e */
[----:B------:R-:W-:-:S03]  /*36070*/  IMAD.WIDE R204, R195, 0x4, R224 ;  /* 0x00000004c3cc7825 */ /* 0x000fc600078e02e0 */
[----:B------:R-:W-:Y:S01]  /*36080*/  LDGSTS.E [R240+0x20d80], desc[UR30][R210.64], !P2 ;  /* 0x20d80000d2f07fae */ /* 0x000fe2000d1a101e */
[----:B------:R-:W-:-:S03]  /*36090*/  IMAD.WIDE R196, R195, 0x4, R222 ;  /* 0x00000004c3c47825 */ /* 0x000fc600078e02de */
[----:B------:R-:W-:Y:S04]  /*360a0*/  LDGSTS.E [R240+0x20e00], desc[UR30][R208.64], !P2 ;  /* 0x20e00000d0f07fae */ /* 0x000fe8000d1a101e */
[----:B------:R-:W-:Y:S04]  /*360b0*/  LDGSTS.E [R240+0x20e80], desc[UR30][R206.64], !P2 ;  /* 0x20e80000cef07fae */ /* 0x000fe8000d1a101e */
[----:B------:R-:W-:Y:S04]  /*360c0*/  LDGSTS.E [R240+0x20f00], desc[UR30][R204.64], !P2 ;  /* 0x20f00000ccf07fae */ /* 0x000fe8000d1a101e */
[----:B------:R1:W-:Y:S01]  /*360d0*/  LDGSTS.E [R240+0x20f80], desc[UR30][R196.64], !P2 ;  /* 0x20f80000c4f07fae */ /* 0x0003e2000d1a101e */
[----:B------:R-:W-:Y:S01]  /*360e0*/  ISETP.GE.U32.AND P2, PT, R194, 0x7fffffd9, PT ;  /* 0x7fffffd9c200780c */ /* 0x000fe20003f46070 */
[----:B------:R-:W-:-:S02]  /*360f0*/  IMAD R201, R203, 0x7, RZ ;  /* 0x00000007cbc97824 */ /* 0x000fc400078e02ff */
[----:B------:R3:W-:Y:S04]  /*36100*/  STL.64 [R1+0x1230], R216 ;  /* 0x001230d801007387 */ /* 0x0007e80000100a00 */
[----:B------:R1:W-:Y:S01]  /*36110*/  STL.64 [R1+0x1268], R196 ;  /* 0x001268c401007387 */ /* 0x0003e20000100a00 */
[----:B------:R-:W-:-:S03]  /*36120*/  IMAD.WIDE R194, R201, 0x4, R220 ;  /* 0x00000004c9c27825 */ /* 0x000fc600078e02dc */
[----:B------:R2:W-:Y:S04]  /*36130*/  STL.64 [R1+0x1260], R204 ;  /* 0x001260cc01007387 */ /* 0x0005e80000100a00 */
[----:B------:R3:W-:Y:S02]  /*36140*/  STL.64 [R1+0x1258], R206 ;  /* 0x001258ce01007387 */ /* 0x0007e40000100a00 */
[----:B---3--:R-:W-:Y:S02]  /*36150*/  IMAD.WIDE R216, R201, 0x4, R234 ;  /* 0x00000004c9d87825 */ /* 0x008fe400078e02ea */
[----:B------:R3:W-:Y:S02]  /*36160*/  STL.64 [R1+0x1238], R214 ;  /* 0x001238d601007387 */ /* 0x0007e40000100a00 */
[C---:B------:R-:W-:Y:S01]  /*36170*/  IMAD R199, R203.reuse, 0xb, RZ ;  /* 0x0000000bcbc77824 */ /* 0x040fe200078e02ff */
[----:B------:R-:W-:Y:S01]  /*36180*/  ISETP.GT.AND P6, PT, R200, 0x3f, PT ;  /* 0x0000003fc800780c */ /* 0x000fe20003fc4270 */
[----:B-1----:R-:W-:Y:S01]  /*36190*/  IMAD R197, R203, 0xf, RZ ;  /* 0x0000000fcbc57824 */ /* 0x002fe200078e02ff */
[----:B------:R1:W-:Y:S01]  /*361a0*/  STL.64 [R1+0x1240], R212 ;  /* 0x001240d401007387 */ /* 0x0003e20000100a00 */
[C---:B--2---:R-:W-:Y:S01]  /*361b0*/  IMAD.WIDE R204, R201.reuse, 0x4, R222 ;  /* 0x00000004c9cc7825 */ /* 0x044fe200078e02de */
[----:B------:R-:W2:Y:S02]  /*361c0*/  LDC R196, c[0x0][0x3a0] ;  /* 0x0000e800ffc47b82 */ /* 0x000ea40000000800 */
[----:B------:R3:W-:Y:S01]  /*361d0*/  STL.64 [R1+0x1248], R210 ;  /* 0x001248d201007387 */ /* 0x0007e20000100a00 */
[----:B------:R-:W-:-:S03]  /*361e0*/  IMAD.WIDE R206, R201, 0x4, R224 ;  /* 0x00000004c9ce7825 */ /* 0x000fc600078e02e0 */
[----:B------:R3:W-:Y:S02]  /*361f0*/  STL.64 [R1+0x1250], R208 ;  /* 0x001250d001007387 */ /* 0x0007e40000100a00 */
[C---:B---3--:R-:W-:Y:S02]  /*36200*/  IMAD.WIDE R214, R201.reuse, 0x4, R232 ;  /* 0x00000004c9d67825 */ /* 0x048fe400078e02e8 */
[----:B------:R-:W-:Y:S02]  /*36210*/  LDGSTS.E [R240+0x21c00], desc[UR30][R194.64], !P2 ;  /* 0x21c00000c2f07fae */ /* 0x000fe4000d1a101e */
[----:B-1----:R-:W-:-:S04]  /*36220*/  IMAD.WIDE R212, R201, 0x4, R230 ;  /* 0x00000004c9d47825 */ /* 0x002fc800078e02e6 */
[C---:B------:R-:W-:Y:S01]  /*36230*/  IMAD.WIDE R210, R201.reuse, 0x4, R228 ;  /* 0x00000004c9d27825 */ /* 0x040fe200078e02e4 */
[----:B------:R-:W-:Y:S03]  /*36240*/  STL.64 [R1+0x1278], R194 ;  /* 0x001278c201007387 */ /* 0x000fe60000100a00 */
[----:B------:R-:W-:Y:S01]  /*36250*/  IMAD.WIDE R208, R201, 0x4, R226 ;  /* 0x00000004c9d07825 */ /* 0x000fe200078e02e2 */
[----:B------:R1:W-:Y:S04]  /*36260*/  LDGSTS.E [R240+0x21c80], desc[UR30][R216.64], !P2 ;  /* 0x21c80000d8f07fae */ /* 0x0003e8000d1a101e */
[----:B------:R-:W-:Y:S04]  /*36270*/  STL.64 [R1+0x12b0], R204 ;  /* 0x0012b0cc01007387 */ /* 0x000fe80000100a00 */
[----:B------:R-:W-:Y:S04]  /*36280*/  LDGSTS.E [R240+0x21d00], desc[UR30][R214.64], !P2 ;  /* 0x21d00000d6f07fae */ /* 0x000fe8000d1a101e */
[----:B------:R-:W-:Y:S04]  /*36290*/  STL.64 [R1+0x12a8], R206 ;  /* 0x0012a8ce01007387 */ /* 0x000fe80000100a00 */
[----:B------:R-:W-:Y:S01]  /*362a0*/  LDGSTS.E [R240+0x21d80], desc[UR30][R212.64], !P2 ;  /* 0x21d80000d4f07fae */ /* 0x000fe2000d1a101e */
[----:B------:R-:W-:-:S03]  /*362b0*/  IMAD.WIDE R200, R199, 0x4, R222 ;  /* 0x00000004c7c87825 */ /* 0x000fc600078e02de */
[----:B------:R-:W-:Y:S04]  /*362c0*/  STL.64 [R1+0x12a0], R208 ;  /* 0x0012a0d001007387 */ /* 0x000fe80000100a00 */
[----:B------:R-:W-:Y:S04]  /*362d0*/  LDGSTS.E [R240+0x21e00], desc[UR30][R210.64], !P2 ;  /* 0x21e00000d2f07fae */ /* 0x000fe8000d1a101e */
[----:B------:R1:W-:Y:S04]  /*362e0*/  STL.64 [R1+0x1280], R216 ;  /* 0x001280d801007387 */ /* 0x0003e80000100a00 */
[----:B------:R-:W-:Y:S04]  /*362f0*/  LDGSTS.E [R240+0x21e80], desc[UR30][R208.64], !P2 ;  /* 0x21e80000d0f07fae */ /* 0x000fe8000d1a101e */
[----:B------:R3:W-:Y:S01]  /*36300*/  LDGSTS.E [R240+0x21f00], desc[UR30][R206.64], !P2 ;  /* 0x21f00000cef07fae */ /* 0x0007e2000d1a101e */
[----:B-1----:R-:W-:-:S03]  /*36310*/  IMAD.WIDE R216, R199, 0x4, R220 ;  /* 0x00000004c7d87825 */ /* 0x002fc600078e02dc */
[----:B------:R-:W4:Y:S04]  /*36320*/  LDL.LU.64 R194, [R1+0x7a68] ;  /* 0x007a680001c27983 */ /* 0x000f280000300a00 */
[----:B------:R1:W-:Y:S01]  /*36330*/  LDGSTS.E [R240+0x21f80], desc[UR30][R204.64], !P2 ;  /* 0x21f80000ccf07fae */ /* 0x0003e2000d1a101e */
[----:B---3--:R-:W-:-:S03]  /*36340*/  IMAD.WIDE R206, R199, 0x4, R226 ;  /* 0x00000004c7ce7825 */ /* 0x008fc600078e02e2 */
[----:B------:R3:W-:Y:S04]  /*36350*/  STL.64 [R1+0x1288], R214 ;  /* 0x001288d601007387 */ /* 0x0007e80000100a00 */
[----:B------:R2:W-:Y:S01]  /*36360*/  STL.64 [R1+0x1290], R212 ;  /* 0x001290d401007387 */ /* 0x0005e20000100a00 */
[----:B-1----:R-:W-:-:S03]  /*36370*/  IMAD.WIDE R204, R199, 0x4, R224 ;  /* 0x00000004c7cc7825 */ /* 0x002fc600078e02e0 */
[----:B------:R1:W-:Y:S01]  /*36380*/  STL.64 [R1+0x1298], R210 ;  /* 0x001298d201007387 */ /* 0x0003e20000100a00 */
[----:B---3--:R-:W-:-:S03]  /*36390*/  IMAD.WIDE R214, R199, 0x4, R234 ;  /* 0x00000004c7d67825 */ /* 0x008fc600078e02ea */
[----:B------:R-:W-:Y:S01]  /*363a0*/  STL.64 [R1+0x12b8], R216 ;  /* 0x0012b8d801007387 */ /* 0x000fe20000100a00 */
[----:B--2---:R-:W-:-:S03]  /*363b0*/  IMAD.WIDE R212, R199, 0x4, R232 ;  /* 0x00000004c7d47825 */ /* 0x004fc600078e02e8 */
[----:B------:R-:W-:Y:S01]  /*363c0*/  STL.64 [R1+0x12f0], R200 ;  /* 0x0012f0c801007387 */ /* 0x000fe20000100a00 */
[----:B------:R-:W-:-:S03]  /*363d0*/  IMAD.WIDE R208, R199, 0x4, R228 ;  /* 0x00000004c7d07825 */ /* 0x000fc600078e02e4 */
[----:B------:R-:W-:Y:S01]  /*363e0*/  STL.64 [R1+0x12e8], R204 ;  /* 0x0012e8cc01007387 */ /* 0x000fe20000100a00 */
[----:B-1----:R-:W-:-:S03]  /*363f0*/  IMAD.WIDE R210, R199, 0x4, R230 ;  /* 0x00000004c7d27825 */ /* 0x002fc600078e02e6 */
[----:B------:R-:W-:Y:S04]  /*36400*/  LDGSTS.E [R240+0x22c00], desc[UR30][R216.64], !P1 ;  /* 0x22c00000d8f07fae */ /* 0x000fe8000c9a101e */
[----:B------:R-:W-:Y:S04]  /*36410*/  STL.64 [R1+0x12e0], R206 ;  /* 0x0012e0ce01007387 */ /* 0x000fe80000100a00 */
[----:B------:R1:W-:Y:S04]  /*36420*/  LDGSTS.E [R240+0x22c80], desc[UR30][R214.64], !P1 ;  /* 0x22c80000d6f07fae */ /* 0x0003e8000c9a101e */
        /* <DEDUP_REMOVED lines=8> */
[----:B------:R1:W-:Y:S04]  /*364b0*/  STL.64 [R1+0x12d8], R208 ;  /* 0x0012d8d001007387 */ /* 0x0003e80000100a00 */
[----:B------:R2:W-:Y:S01]  /*364c0*/  LDGSTS.E [R240+0x22e80], desc[UR30][R206.64], !P1 ;  /* 0x22e80000cef07fae */ /* 0x0005e2000c9a101e */
[----:B---3--:R-:W-:-:S03]  /*364d0*/  IMAD.WIDE R210, R197, 0x4, R232 ;  /* 0x00000004c5d27825 */ /* 0x008fc600078e02e8 */
[----:B------:R3:W-:Y:S01]  /*364e0*/  LDGSTS.E [R240+0x22f00], desc[UR30][R204.64], !P1 ;  /* 0x22f00000ccf07fae */ /* 0x0007e2000c9a101e */
[----:B-1----:R-:W-:-:S03]  /*364f0*/  IMAD.WIDE R208, R197, 0x4, R230 ;  /* 0x00000004c5d07825 */ /* 0x002fc600078e02e6 */
[----:B------:R1:W-:Y:S01]  /*36500*/  LDGSTS.E [R240+0x22f80], desc[UR30][R200.64], !P1 ;  /* 0x22f80000c8f07fae */ /* 0x0003e2000c9a101e */
[----:B------:R-:W-:Y:S01]  /*36510*/  ISETP.GE.U32.AND P1, PT, R198, 0x7fffffc1, PT ;  /* 0x7fffffc1c600780c */ /* 0x000fe20003f26070 */
[C---:B--2---:R-:W-:Y:S02]  /*36520*/  IMAD.WIDE R206, R197.reuse, 0x4, R228 ;  /* 0x00000004c5ce7825 */ /* 0x044fe400078e02e4 */
[----:B------:R-:W-:Y:S02]  /*36530*/  LDGSTS.E [R240+0x23c00], desc[UR30][R214.64], !P0 ;  /* 0x23c00000d6f07fae */ /* 0x000fe4000c1a101e */
[C---:B---3--:R-:W-:Y:S02]  /*36540*/  IMAD.WIDE R204, R197.reuse, 0x4, R226 ;  /* 0x00000004c5cc7825 */ /* 0x048fe400078e02e2 */
[----:B------:R-:W-:Y:S02]  /*36550*/  LDGSTS.E [R240+0x23c80], desc[UR30][R212.64], !P0 ;  /* 0x23c80000d4f07fae */ /* 0x000fe4000c1a101e */
[----:B------:R-:W-:-:S02]  /*36560*/  IMAD.WIDE R198, R197, 0x4, R222 ;  /* 0x00000004c5c67825 */ /* 0x000fc400078e02de */
[----:B------:R-:W-:Y:S02]  /*36570*/  LDGSTS.E [R240+0x23d00], desc[UR30][R210.64], !P0 ;  /* 0x23d00000d2f07fae */ /* 0x000fe4000c1a101e */
[----:B-1----:R-:W-:Y:S02]  /*36580*/  IMAD.WIDE R200, R197, 0x4, R224 ;  /* 0x00000004c5c87825 */ /* 0x002fe400078e02e0 */
[----:B------:R-:W-:Y:S04]  /*36590*/  LDGSTS.E [R240+0x23d80], desc[UR30][R208.64], !P0 ;  /* 0x23d80000d0f07fae */ /* 0x000fe8000c1a101e */
[----:B------:R-:W-:Y:S04]  /*365a0*/  LDGSTS.E [R240+0x23e00], desc[UR30][R206.64], !P0 ;  /* 0x23e00000cef07fae */ /* 0x000fe8000c1a101e */
[----:B------:R-:W-:Y:S04]  /*365b0*/  LDGSTS.E [R240+0x23e80], desc[UR30][R204.64], !P0 ;  /* 0x23e80000ccf07fae */ /* 0x000fe8000c1a101e */
[----:B------:R-:W-:Y:S04]  /*365c0*/  STL.64 [R1+0x12f8], R214 ;  /* 0x0012f8d601007387 */ /* 0x000fe80000100a00 */
[----:B------:R-:W-:Y:S04]  /*365d0*/  LDGSTS.E [R240+0x23f00], desc[UR30][R200.64], !P0 ;  /* 0x23f00000c8f07fae */ /* 0x000fe8000c1a101e */
[----:B------:R1:W-:Y:S04]  /*365e0*/  STL.64 [R1+0x1330], R198 ;  /* 0x001330c601007387 */ /* 0x0003e80000100a00 */
[----:B------:R1:W-:Y:S01]  /*365f0*/  LDGSTS.E [R240+0x23f80], desc[UR30][R198.64], !P0 ;  /* 0x23f80000c6f07fae */ /* 0x0003e2000c1a101e */
[----:B------:R-:W-:Y:S01]  /*36600*/  SEL R252, R252, RZ, P6 ;  /* 0x000000fffcfc7207 */ /* 0x000fe20003000000 */
[----:B-1----:R-:W1:Y:S01]  /*36610*/  LDC R198, c[0x0][0x3a0] ;  /* 0x0000e800ffc67b82 */ /* 0x002e620000000800 */
[----:B------:R-:W-:Y:S01]  /*36620*/  ISETP.NE.U32.AND P2, PT, R241, RZ, PT ;  /* 0x000000fff100720c */ /* 0x000fe20003f45070 */
[----:B------:R2:W-:Y:S01]  /*36630*/  STL.64 [R1+0x1328], R200 ;  /* 0x001328c801007387 */ /* 0x0005e20000100a00 */
[----:B------:R-:W-:Y:S01]  /*36640*/  IMAD R241, R203, 0x13, RZ ;  /* 0x00000013cbf17824 */ /* 0x000fe200078e02ff */
[----:B------:R-:W-:-:S02]  /*36650*/  ISETP.NE.U32.AND P0, PT, R252, RZ, PT ;  /* 0x000000fffc00720c */ /* 0x000fc40003f05070 */
[----:B------:R3:W-:Y:S01]  /*36660*/  STL.64 [R1+0x1320], R204 ;  /* 0x001320cc01007387 */ /* 0x0007e20000100a00 */
[----:B------:R-:W-:-:S03]  /*36670*/  VIADD R252, R196, 0xffffffdf ;  /* 0xffffffdfc4fc7836 */ /* 0x000fc60000000000 */
[----:B------:R-:W-:Y:S01]  /*36680*/  STL.64 [R1+0x1300], R212 ;  /* 0x001300d401007387 */ /* 0x000fe20000100a00 */
[----:B------:R-:W-:-:S03]  /*36690*/  IMAD.WIDE R196, R241, 0x4, R220 ;  /* 0x00000004f1c47825 */ /* 0x000fc600078e02dc */
[----:B------:R-:W-:Y:S01]  /*366a0*/  STL.64 [R1+0x1308], R210 ;  /* 0x001308d201007387 */ /* 0x000fe20000100a00 */
[----:B--2---:R-:W2:Y:S03]  /*366b0*/  LDC R200, c[0x0][0x3a0] ;  /* 0x0000e800ffc87b82 */ /* 0x004ea60000000800 */
[----:B------:R3:W-:Y:S02]  /*366c0*/  STL.64 [R1+0x1310], R208 ;  /* 0x001310d001007387 */ /* 0x0007e40000100a00 */
[C---:B---3--:R-:W-:Y:S02]  /*366d0*/  IMAD.WIDE R204, R241.reuse, 0x4, R222 ;  /* 0x00000004f1cc7825 */ /* 0x048fe400078e02de */
[----:B------:R3:W-:Y:S02]  /*366e0*/  STL.64 [R1+0x1318], R206 ;  /* 0x001318ce01007387 */ /* 0x0007e40000100a00 */
[----:B------:R-:W-:-:S02]  /*366f0*/  IMAD.WIDE R216, R241, 0x4, R234 ;  /* 0x00000004f1d87825 */ /* 0x000fc400078e02ea */
[----:B------:R1:W-:Y:S02]  /*36700*/  STL.64 [R1+0x1338], R196 ;  /* 0x001338c401007387 */ /* 0x0003e40000100a00 */
[C---:B------:R-:W-:Y:S02]  /*36710*/  IMAD.WIDE R214, R241.reuse, 0x4, R232 ;  /* 0x00000004f1d67825 */ /* 0x040fe400078e02e8 */
[----:B------:R-:W-:Y:S02]  /*36720*/  LDGSTS.E [R240+0x24c00], desc[UR30][R196.64], !P3 ;  /* 0x24c00000c4f07fae */ /* 0x000fe4000d9a101e */
[----:B------:R-:W-:-:S04]  /*36730*/  IMAD.WIDE R208, R241, 0x4, R226 ;  /* 0x00000004f1d07825 */ /* 0x000fc800078e02e2 */
[C---:B---3--:R-:W-:Y:S01]  /*36740*/  IMAD.WIDE R206, R241.reuse, 0x4, R224 ;  /* 0x00000004f1ce7825 */ /* 0x048fe200078e02e0 */
[----:B------:R-:W-:Y:S03]  /*36750*/  STL.64 [R1+0x1370], R204 ;  /* 0x001370cc01007387 */ /* 0x000fe60000100a00 */
[C---:B------:R-:W-:Y:S01]  /*36760*/  IMAD.WIDE R212, R241.reuse, 0x4, R230 ;  /* 0x00000004f1d47825 */ /* 0x040fe200078e02e6 */
[----:B------:R-:W-:Y:S03]  /*36770*/  STL.64 [R1+0x1368], R206 ;  /* 0x001368ce01007387 */ /* 0x000fe60000100a00 */
[----:B------:R-:W-:Y:S01]  /*36780*/  IMAD.WIDE R210, R241, 0x4, R228 ;  /* 0x00000004f1d27825 */ /* 0x000fe200078e02e4 */
[----:B------:R-:W-:Y:S03]  /*36790*/  STL.64 [R1+0x1360], R208 ;  /* 0x001360d001007387 */ /* 0x000fe60000100a00 */
[----:B------:R-:W-:Y:S01]  /*367a0*/  IMAD R241, R203, 0x17, RZ ;  /* 0x00000017cbf17824 */ /* 0x000fe200078e02ff */
[----:B------:R3:W-:Y:S01]  /*367b0*/  LDGSTS.E [R240+0x24c80], desc[UR30][R216.64], !P3 ;  /* 0x24c80000d8f07fae */ /* 0x0007e2000d9a101e */
[----:B-1----:R-:W-:-:S02]  /*367c0*/  VIADD R201, R198, 0xffffffdb ;  /* 0xffffffdbc6c97836 */ /* 0x002fc40000000000 */
[C---:B------:R-:W-:Y:S01]  /*367d0*/  IMAD.WIDE R198, R241.reuse, 0x4, R220 ;  /* 0x00000004f1c67825 */ /* 0x040fe200078e02dc */
[----:B------:R3:W-:Y:S04]  /*367e0*/  STL.64 [R1+0x1340], R216 ;  /* 0x001340d801007387 */ /* 0x0007e80000100a00 */
[----:B------:R1:W-:Y:S04]  /*367f0*/  LDGSTS.E [R240+0x24d00], desc[UR30][R214.64], !P3 ;  /* 0x24d00000d6f07fae */ /* 0x0003e8000d9a101e */
[----:B------:R-:W4:Y:S04]  /*36800*/  LDL.LU.64 R196, [R1+0x7a60] ;  /* 0x007a600001c47983 */ /* 0x000f280000300a00 */
[----:B------:R1:W-:Y:S01]  /*36810*/  LDGSTS.E [R240+0x24d80], desc[UR30][R212.64], !P3 ;  /* 0x24d80000d4f07fae */ /* 0x0003e2000d9a101e */
[----:B---3--:R-:W-:-:S03]  /*36820*/  IMAD.WIDE R216, R241, 0x4, R234 ;  /* 0x00000004f1d87825 */ /* 0x008fc600078e02ea */
[----:B------:R1:W-:Y:S04]  /*36830*/  STL.64 [R1+0x1348], R214 ;  /* 0x001348d601007387 */ /* 0x0003e80000100a00 */
[----:B------:R-:W-:Y:S04]  /*36840*/  LDGSTS.E [R240+0x24e00], desc[UR30][R210.64], !P3 ;  /* 0x24e00000d2f07fae */ /* 0x000fe8000d9a101e */
        /* <DEDUP_REMOVED lines=8> */
[----:B------:R-:W-:Y:S01]  /*368d0*/  LDGSTS.E [R240+0x25c00], desc[UR30][R198.64], !P4 ;  /* 0x25c00000c6f07fae */ /* 0x000fe2000e1a101e */
[----:B-1----:R-:W-:-:S03]  /*368e0*/  IMAD.WIDE R210, R241, 0x4, R228 ;  /* 0x00000004f1d27825 */ /* 0x002fc600078e02e4 */
[----:B------:R1:W-:Y:S01]  /*368f0*/  LDGSTS.E [R240+0x25c80], desc[UR30][R216.64], !P4 ;  /* 0x25c80000d8f07fae */ /* 0x0003e2000e1a101e */
[----:B------:R-:W-:-:S04]  /*36900*/  IMAD.WIDE R206, R241, 0x4, R224 ;  /* 0x00000004f1ce7825 */ /* 0x000fc800078e02e0 */
[----:B---3--:R-:W-:Y:S01]  /*36910*/  IMAD.WIDE R204, R241, 0x4, R222 ;  /* 0x00000004f1cc7825 */ /* 0x008fe200078e02de */
[----:B------:R2:W-:Y:S01]  /*36920*/  LDGSTS.E [R240+0x25d00], desc[UR30][R214.64], !P4 ;  /* 0x25d00000d6f07fae */ /* 0x0005e2000e1a101e */
[----:B------:R-:W-:-:S03]  /*36930*/  ISETP.GE.U32.AND P3, PT, R252, 0x7fffffc0, PT ;  /* 0x7fffffc0fc00780c */ /* 0x000fc60003f66070 */
[----:B------:R3:W-:Y:S01]  /*36940*/  LDGSTS.E [R240+0x25d80], desc[UR30][R212.64], !P4 ;  /* 0x25d80000d4f07fae */ /* 0x0007e2000e1a101e */
[----:B------:R-:W-:-:S03]  /*36950*/  IMAD R252, R203, 0x1b, RZ ;  /* 0x0000001bcbfc7824 */ /* 0x000fc600078e02ff */
[----:B------:R1:W-:Y:S04]  /*36960*/  STL.64 [R1+0x1378], R198 ;  /* 0x001378c601007387 */ /* 0x0003e80000100a00 */
[----:B------:R1:W-:Y:S01]  /*36970*/  LDGSTS.E [R240+0x25e00], desc[UR30][R210.64], !P4 ;  /* 0x25e00000d2f07fae */ /* 0x0003e2000e1a101e */
[----:B------:R-:W-:-:S03]  /*36980*/  VIADD R241, R200, 0xffffffd7 ;  /* 0xffffffd7c8f17836 */ /* 0x000fc60000000000 */
[----:B------:R-:W-:Y:S04]  /*36990*/  STL.64 [R1+0x13b0], R204 ;  /* 0x0013b0cc01007387 */ /* 0x000fe80000100a00 */
[----:B------:R1:W-:Y:S04]  /*369a0*/  LDGSTS.E [R240+0x25e80], desc[UR30][R208.64], !P4 ;  /* 0x25e80000d0f07fae */ /* 0x0003e8000e1a101e */
[----:B------:R-:W-:Y:S04]  /*369b0*/  STL.64 [R1+0x13a8], R206 ;  /* 0x0013a8ce01007387 */ /* 0x000fe80000100a00 */
[----:B------:R1:W-:Y:S04]  /*369c0*/  LDGSTS.E [R240+0x25f00], desc[UR30][R206.64], !P4 ;  /* 0x25f00000cef07fae */ /* 0x0003e8000e1a101e */
[----:B------:R-:W-:Y:S04]  /*369d0*/  STL.64 [R1+0x13a0], R208 ;  /* 0x0013a0d001007387 */ /* 0x000fe80000100a00 */
[----:B------:R2:W-:Y:S01]  /*369e0*/  LDGSTS.E [R240+0x25f80], desc[UR30][R204.64], !P4 ;  /* 0x25f80000ccf07fae */ /* 0x0005e2000e1a101e */
[----:B------:R-:W-:Y:S01]  /*369f0*/  ISETP.GE.U32.AND P4, PT, R201, 0x7fffffbc, PT ;  /* 0x7fffffbcc900780c */ /* 0x000fe20003f86070 */
[----:B------:R-:W-:-:S02]  /*36a00*/  IMAD.WIDE R200, R252, 0x4, R220 ;  /* 0x00000004fcc87825 */ /* 0x000fc400078e02dc */
[----:B------:R2:W-:Y:S04]  /*36a10*/  STL.64 [R1+0x1380], R216 ;  /* 0x001380d801007387 */ /* 0x0005e80000100a00 */
[----:B-1----:R-:W4:Y:S04]  /*36a20*/  LDL.LU.64 R198, [R1+0x7a58] ;  /* 0x007a580001c67983 */ /* 0x002f280000300a00 */
[----:B------:R1:W-:Y:S01]  /*36a30*/  STL.64 [R1+0x1388], R214 ;  /* 0x001388d601007387 */ /* 0x0003e20000100a00 */
[----:B--2---:R-:W-:-:S03]  /*36a40*/  IMAD.WIDE R216, R252, 0x4, R234 ;  /* 0x00000004fcd87825 */ /* 0x004fc600078e02ea */
[----:B------:R3:W-:Y:S04]  /*36a50*/  STL.64 [R1+0x1390], R212 ;  /* 0x001390d401007387 */ /* 0x0007e80000100a00 */
[----:B------:R2:W-:Y:S01]  /*36a60*/  STL.64 [R1+0x1398], R210 ;  /* 0x001398d201007387 */ /* 0x0005e20000100a00 */
[----:B-1----:R-:W-:-:S03]  /*36a70*/  IMAD.WIDE R214, R252, 0x4, R232 ;  /* 0x00000004fcd67825 */ /* 0x002fc600078e02e8 */
[----:B------:R-:W-:Y:S01]  /*36a80*/  LDGSTS.E [R240+0x26c00], desc[UR30][R200.64], !P5 ;  /* 0x26c00000c8f07fae */ /* 0x000fe2000e9a101e */
[----:B---3--:R-:W-:-:S03]  /*36a90*/  IMAD.WIDE R212, R252, 0x4, R230 ;  /* 0x00000004fcd47825 */ /* 0x008fc600078e02e6 */
[----:B------:R-:W-:Y:S01]  /*36aa0*/  LDGSTS.E [R240+0x26c80], desc[UR30][R216.64], !P5 ;  /* 0x26c80000d8f07fae */ /* 0x000fe2000e9a101e */
[----:B--2---:R-:W-:-:S03]  /*36ab0*/  IMAD.WIDE R210, R252, 0x4, R228 ;  /* 0x00000004fcd27825 */ /* 0x004fc600078e02e4 */
[----:B------:R-:W-:Y:S01]  /*36ac0*/  LDGSTS.E [R240+0x26d00], desc[UR30][R214.64], !P5 ;  /* 0x26d00000d6f07fae */ /* 0x000fe2000e9a101e */
[----:B------:R-:W-:-:S03]  /*36ad0*/  IMAD.WIDE R208, R252, 0x4, R226 ;  /* 0x00000004fcd07825 */ /* 0x000fc600078e02e2 */
[----:B------:R-:W-:Y:S01]  /*36ae0*/  LDGSTS.E [R240+0x26d80], desc[UR30][R212.64], !P5 ;  /* 0x26d80000d4f07fae */ /* 0x000fe2000e9a101e */
[----:B------:R-:W-:-:S03]  /*36af0*/  IMAD.WIDE R206, R252, 0x4, R224 ;  /* 0x00000004fcce7825 */ /* 0x000fc600078e02e0 */
[----:B------:R-:W-:Y:S01]  /*36b00*/  LDGSTS.E [R240+0x26e00], desc[UR30][R210.64], !P5 ;  /* 0x26e00000d2f07fae */ /* 0x000fe2000e9a101e */
[----:B------:R-:W-:-:S03]  /*36b10*/  IMAD.WIDE R204, R252, 0x4, R222 ;  /* 0x00000004fccc7825 */ /* 0x000fc600078e02de */
[----:B------:R-:W-:Y:S04]  /*36b20*/  LDGSTS.E [R240+0x26e80], desc[UR30][R208.64], !P5 ;  /* 0x26e80000d0f07fae */ /* 0x000fe8000e9a101e */
[----:B------:R-:W-:Y:S04]  /*36b30*/  LDGSTS.E [R240+0x26f00], desc[UR30][R206.64], !P5 ;  /* 0x26f00000cef07fae */ /* 0x000fe8000e9a101e */
[----:B------:R1:W-:Y:S01]  /*36b40*/  LDGSTS.E [R240+0x26f80], desc[UR30][R204.64], !P5 ;  /* 0x26f80000ccf07fae */ /* 0x0003e2000e9a101e */
[----:B------:R-:W-:Y:S01]  /*36b50*/  ISETP.GE.U32.AND P5, PT, R241, 0x7fffffb8, PT ;  /* 0x7fffffb8f100780c */ /* 0x000fe20003fa6070 */
[----:B------:R-:W-:-:S02]  /*36b60*/  IMAD R241, R203, 0x1f, RZ ;  /* 0x0000001fcbf17824 */ /* 0x000fc400078e02ff */
[----:B------:R2:W-:Y:S01]  /*36b70*/  STL.64 [R1+0x13b8], R200 ;  /* 0x0013b8c801007387 */ /* 0x0005e20000100a00 */
[----:B------:R-:W-:-:S03]  /*36b80*/  VIADD R252, R202, 0xffffffcf ;  /* 0xffffffcfcafc7836 */ /* 0x000fc60000000000 */
[----:B------:R1:W-:Y:S01]  /*36b90*/  STL.64 [R1+0x13f0], R204 ;  /* 0x0013f0cc01007387 */ /* 0x0003e20000100a00 */
[----:B------:R-:W-:-:S03]  /*36ba0*/  IMAD.WIDE R202, R241, 0x4, R220 ;  /* 0x00000004f1ca7825 */ /* 0x000fc600078e02dc */
[----:B------:R-:W-:Y:S04]  /*36bb0*/  STL.64 [R1+0x13e8], R206 ;  /* 0x0013e8ce01007387 */ /* 0x000fe80000100a00 */
[----:B------:R-:W-:Y:S04]  /*36bc0*/  STL.64 [R1+0x13e0], R208 ;  /* 0x0013e0d001007387 */ /* 0x000fe80000100a00 */
[----:B------:R3:W-:Y:S04]  /*36bd0*/  STL.64 [R1+0x13c0], R216 ;  /* 0x0013c0d801007387 */ /* 0x0007e80000100a00 */
[----:B--2---:R-:W2:Y:S01]  /*36be0*/  LDL.LU.64 R200, [R1+0x7a50] ;  /* 0x007a500001c87983 */ /* 0x004ea20000300a00 */
[----:B-1----:R-:W-:-:S03]  /*36bf0*/  IMAD.WIDE R204, R241, 0x4, R234 ;  /* 0x00000004f1cc7825 */ /* 0x002fc600078e02ea */
[----:B------:R1:W-:Y:S01]  /*36c00*/  STL.64 [R1+0x13c8], R214 ;  /* 0x0013c8d601007387 */ /* 0x0003e20000100a00 */
[----:B---3--:R-:W-:-:S03]  /*36c10*/  IMAD.WIDE R216, R241, 0x4, R222 ;  /* 0x00000004f1d87825 */ /* 0x008fc600078e02de */
[----:B------:R3:W-:Y:S04]  /*36c20*/  STL.64 [R1+0x13d0], R212 ;  /* 0x0013d0d401007387 */ /* 0x0007e80000100a00 */
[----:B------:R3:W-:Y:S01]  /*36c30*/  STL.64 [R1+0x13d8], R210 ;  /* 0x0013d8d201007387 */ /* 0x0007e20000100a00 */
[----:B-1----:R-:W-:-:S03]  /*36c40*/  IMAD.WIDE R214, R241, 0x4, R224 ;  /* 0x00000004f1d67825 */ /* 0x002fc600078e02e0 */
[----:B------:R1:W-:Y:S01]  /*36c50*/  STL.64 [R1+0x13f8], R202 ;  /* 0x0013f8ca01007387 */ /* 0x0003e20000100a00 */
[----:B---3--:R-:W-:-:S03]  /*36c60*/  IMAD.WIDE R212, R241, 0x4, R226 ;  /* 0x00000004f1d47825 */ /* 0x008fc600078e02e2 */
[----:B------:R-:W-:Y:S01]  /*36c70*/  STL.64 [R1+0x1430], R216 ;  /* 0x001430d801007387 */ /* 0x000fe20000100a00 */
[----:B------:R-:W-:-:S03]  /*36c80*/  IMAD.WIDE R206, R241, 0x4, R232 ;  /* 0x00000004f1ce7825 */ /* 0x000fc600078e02e8 */
[----:B------:R-:W-:Y:S01]  /*36c90*/  STL.64 [R1+0x1428], R214 ;  /* 0x001428d601007387 */ /* 0x000fe20000100a00 */
[----:B------:R-:W-:-:S03]  /*36ca0*/  IMAD.WIDE R208, R241, 0x4, R230 ;  /* 0x00000004f1d07825 */ /* 0x000fc600078e02e6 */
[----:B------:R-:W-:Y:S01]  /*36cb0*/  STL.64 [R1+0x1420], R212 ;  /* 0x001420d401007387 */ /* 0x000fe20000100a00 */
[----:B------:R-:W-:-:S03]  /*36cc0*/  IMAD.WIDE R210, R241, 0x4, R228 ;  /* 0x00000004f1d27825 */ /* 0x000fc600078e02e4 */
[----:B------:R3:W-:Y:S01]  /*36cd0*/  STL.64 [R1+0x1400], R204 ;  /* 0x001400cc01007387 */ /* 0x0007e20000100a00 */
[----:B------:R-:W3:Y:S03]  /*36ce0*/  LDC R241, c[0x0][0x3a0] ;  /* 0x0000e800fff17b82 */ /* 0x000ee60000000800 */
[----:B------:R-:W-:Y:S04]  /*36cf0*/  LDGSTS.E [R240+0x27c00], desc[UR30][R202.64], !P1 ;  /* 0x27c00000caf07fae */ /* 0x000fe8000c9a101e */
[----:B------:R-:W-:Y:S04]  /*36d00*/  LDGSTS.E [R240+0x27c80], desc[UR30][R204.64], !P1 ;  /* 0x27c80000ccf07fae */ /* 0x000fe8000c9a101e */
[----:B------:R-:W-:Y:S04]  /*36d10*/  LDGSTS.E [R240+0x27d00], desc[UR30][R206.64], !P1 ;  /* 0x27d00000cef07fae */ /* 0x000fe8000c9a101e */
[----:B-1----:R-:W2:Y:S04]  /*36d20*/  LDL.LU.64 R202, [R1+0x7a48] ;  /* 0x007a480001ca7983 */ /* 0x002ea80000300a00 */
[----:B------:R1:W-:Y:S04]  /*36d30*/  STL.64 [R1+0x1408], R206 ;  /* 0x001408ce01007387 */ /* 0x0003e80000100a00 */
[----:B---3--:R-:W3:Y:S04]  /*36d40*/  LDL.LU.64 R204, [R1+0x7a40] ;  /* 0x007a400001cc7983 */ /* 0x008ee80000300a00 */
[----:B------:R1:W-:Y:S04]  /*36d50*/  STL.64 [R1+0x1410], R208 ;  /* 0x001410d001007387 */ /* 0x0003e80000100a00 */
[----:B------:R1:W-:Y:S04]  /*36d60*/  STL.64 [R1+0x1418], R210 ;  /* 0x001418d201007387 */ /* 0x0003e80000100a00 */
[----:B-1----:R-:W2:Y:S04]  /*36d70*/  LDL.LU.64 R206, [R1+0x7a38] ;  /* 0x007a380001ce7983 */ /* 0x002ea80000300a00 */
[----:B------:R-:W-:Y:S04]  /*36d80*/  LDGSTS.E [R240+0x27d80], desc[UR30][R208.64], !P1 ;  /* 0x27d80000d0f07fae */ /* 0x000fe8000c9a101e */
[----:B------:R-:W-:Y:S04]  /*36d90*/  LDGSTS.E [R240+0x27e00], desc[UR30][R210.64], !P1 ;  /* 0x27e00000d2f07fae */ /* 0x000fe8000c9a101e */
[----:B------:R-:W-:Y:S04]  /*36da0*/  LDGSTS.E [R240+0x27e80], desc[UR30][R212.64], !P1 ;  /* 0x27e80000d4f07fae */ /* 0x000fe8000c9a101e */
[----:B------:R-:W2:Y:S04]  /*36db0*/  LDL.LU.64 R208, [R1+0x7a30] ;  /* 0x007a300001d07983 */ /* 0x000ea80000300a00 */
[----:B------:R-:W2:Y:S04]  /*36dc0*/  LDL.LU.64 R210, [R1+0x7a28] ;  /* 0x007a280001d27983 */ /* 0x000ea80000300a00 */
[----:B------:R-:W2:Y:S04]  /*36dd0*/  LDL.LU.64 R212, [R1+0x7a20] ;  /* 0x007a200001d47983 */ /* 0x000ea80000300a00 */
[----:B------:R-:W-:Y:S04]  /*36de0*/  LDGSTS.E [R240+0x27f00], desc[UR30][R214.64], !P1 ;  /* 0x27f00000d6f07fae */ /* 0x000fe8000c9a101e */
[----:B------:R-:W-:Y:S04]  /*36df0*/  LDGSTS.E [R240+0x27f80], desc[UR30][R216.64], !P1 ;  /* 0x27f80000d8f07fae */ /* 0x000fe8000c9a101e */
[----:B------:R-:W2:Y:S04]  /*36e00*/  LDL.LU.64 R214, [R1+0x7a18] ;  /* 0x007a180001d67983 */ /* 0x000ea80000300a00 */
[----:B------:R-:W2:Y:S01]  /*36e10*/  LDL.LU.64 R216, [R1+0x7a10] ;  /* 0x007a100001d87983 */ /* 0x000ea20000300a00 */
[----:B------:R-:W-:Y:S01]  /*36e20*/  VIADD R241, R241, 0xffffffd3 ;  /* 0xffffffd3f1f17836 */ /* 0x000fe20000000000 */
[----:B------:R-:W-:-:S04]  /*36e30*/  ISETP.GE.U32.AND P1, PT, R252, 0x7fffffb0, PT ;  /* 0x7fffffb0fc00780c */ /* 0x000fc80003f26070 */
[----:B------:R-:W-:Y:S02]  /*36e40*/  ISETP.GE.U32.AND P6, PT, R241, 0x7fffffb4, PT ;  /* 0x7fffffb4f100780c */ /* 0x000fe40003fc6070 */
[----:B------:R-:W1:Y:S02]  /*36e50*/  S2R R241, SR_TID.X ;  /* 0x0000000000f17919 */ /* 0x000e640000002100 */
[----:B-1----:R-:W-:-:S05]  /*36e60*/  LOP3.LUT R241, R241, 0x1f, RZ, 0xc0, !PT ;  /* 0x0000001ff1f17812 */ /* 0x002fca00078ec0ff */
[----:B------:R-:W-:-:S05]  /*36e70*/  IMAD.SHL.U32 R241, R241, 0x4, RZ ;  /* 0x00000004f1f17824 */ /* 0x000fca00078e00ff */
[C---:B------:R-:W-:Y:S02]  /*36e80*/  LOP3.LUT R252, R241.reuse, 0x10, RZ, 0x3c, !PT ;  /* 0x00000010f1fc7812 */ /* 0x040fe400078e3cff */
[C---:B------:R-:W-:Y:S02]  /*36e90*/  LOP3.LUT R252, R241.reuse, 0x30, RZ, 0x3c, !PT ;  /* 0x00000030f1fc7812 */ /* 0x040fe400078e3cff */
[C---:B------:R-:W-:Y:S02]  /*36ea0*/  LOP3.LUT R252, R241.reuse, 0x50, RZ, 0x3c, !PT ;  /* 0x00000050f1fc7812 */ /* 0x040fe400078e3cff */
[----:B------:R-:W-:Y:S01]  /*36eb0*/  LOP3.LUT R241, R241, 0x70, RZ, 0x3c, !PT ;  /* 0x00000070f1f17812 */ /* 0x000fe200078e3cff */
[----:B------:R1:W-:Y:S02]  /*36ec0*/  STL.64 [R1+0x7dd0], R18 ;  /* 0x007dd01201007387 */ /* 0x0003e40000100a00 */
[----:B------:R-:W-:Y:S02]  /*36ed0*/  VIADD R252, R252, UR4 ;  /* 0x00000004fcfc7c36 */ /* 0x000fe40008000000 */
[----:B------:R-:W-:Y:S01]  /*36ee0*/  VIADD R241, R241, UR4 ;  /* 0x00000004f1f17c36 */ /* 0x000fe20008000000 */
[----:B------:R-:W-:Y:S04]  /*36ef0*/  STL.64 [R1+0x7dc8], R2 ;  /* 0x007dc80201007387 */ /* 0x000fe80000100a00 */
[----:B------:R-:W-:Y:S01]  /*36f00*/  STL.64 [R1+0x7dc0], R248 ;  /* 0x007dc0f801007387 */ /* 0x000fe20000100a00 */
[----:B-1----:R-:W1:Y:S03]  /*36f10*/  S2R R19, SR_TID.X ;  /* 0x0000000000137919 */ /* 0x002e660000002100 */
[----:B------:R-:W-:Y:S04]  /*36f20*/  STL.64 [R1+0x7db8], R128 ;  /* 0x007db88001007387 */ /* 0x000fe80000100a00 */
[----:B------:R-:W-:Y:S04]  /*36f30*/  STL.64 [R1+0x7db0], R112 ;  /* 0x007db07001007387 */ /* 0x000fe80000100a00 */
[----:B------:R-:W-:Y:S04]  /*36f40*/  STL.64 [R1+0x7da8], R96 ;  /* 0x007da86001007387 */ /* 0x000fe80000100a00 */
[----:B------:R-:W-:Y:S04]  /*36f50*/  STL.64 [R1+0x7da0], R80 ;  /* 0x007da05001007387 */ /* 0x000fe80000100a00 */
[----:B------:R-:W-:Y:S04]  /*36f60*/  STL.64 [R1+0x7d98], R64 ;  /* 0x007d984001007387 */ /* 0x000fe80000100a00 */
[----:B------:R-:W-:Y:S04]  /*36f70*/  STL.64 [R1+0x7d90], R48 ;  /* 0x007d903001007387 */ /* 0x000fe80000100a00 */
[----:B------:R4:W-:Y:S04]  /*36f80*/  STL [R1+0x7d88], R226 ;  /* 0x007d88e201007387 */ /* 0x0009e80000100800 */
[----:B------:R-:W-:Y:S01]  /*36f90*/  STL.64 [R1+0x7d80], R32 ;  /* 0x007d802001007387 */ /* 0x000fe20000100a00 */
[----:B-1----:R-:W-:-:S03]  /*36fa0*/  LOP3.LUT R19, R19, 0x1f, RZ, 0xc0, !PT ;  /* 0x0000001f13137812 */ /* 0x002fc600078ec0ff */
[----:B------:R-:W-:Y:S02]  /*36fb0*/  STL.64 [R1+0x7d78], R16 ;  /* 0x007d781001007387 */ /* 0x000fe40000100a00 */
[----:B------:R-:W-:Y:S02]  /*36fc0*/  IMAD.SHL.U32 R19, R19, 0x4, RZ ;  /* 0x0000000413137824 */ /* 0x000fe400078e00ff */
[----:B------:R-:W-:Y:S03]  /*36fd0*/  STL.64 [R1+0x7d70], R218 ;  /* 0x007d70da01007387 */ /* 0x000fe60000100a00 */
[C---:B------:R-:W-:Y:S01]  /*36fe0*/  LOP3.LUT R18, R19.reuse, 0x10, RZ, 0x3c, !PT ;  /* 0x0000001013127812 */ /* 0x040fe200078e3cff */
[----:B------:R-:W-:Y:S01]  /*36ff0*/  STL.64 [R1+0x7d68], R246 ;  /* 0x007d68f601007387 */ /* 0x000fe20000100a00 */
[----:B------:R-:W-:-:S03]  /*37000*/  LOP3.LUT R19, R19, 0x30, RZ, 0x3c, !PT ;  /* 0x0000003013137812 */ /* 0x000fc600078e3cff */
[----:B------:R-:W-:Y:S01]  /*37010*/  STL.64 [R1+0x7d60], R126 ;  /* 0x007d607e01007387 */ /* 0x000fe20000100a00 */
[----:B----4-:R-:W-:-:S03]  /*37020*/  VIADD R226, R18, UR4 ;  /* 0x0000000412e27c36 */ /* 0x010fc60008000000 */
[----:B------:R-:W-:Y:S04]  /*37030*/  STL.64 [R1+0x7d58], R110 ;  /* 0x007d586e01007387 */ /* 0x000fe80000100a00 */
        /* <DEDUP_REMOVED lines=12> */
[----:B------:R1:W-:Y:S04]  /*37100*/  STL [R1+0x7cf0], R227 ;  /* 0x007cf0e301007387 */ /* 0x0003e80000100800 */
[----:B------:R-:W-:Y:S04]  /*37110*/  STL.64 [R1+0x7ce8], R224 ;  /* 0x007ce8e001007387 */ /* 0x000fe80000100a00 */
[----:B------:R-:W-:Y:S01]  /*37120*/  STL.64 [R1+0x7ce0], R222 ;  /* 0x007ce0de01007387 */ /* 0x000fe20000100a00 */
[----:B-1----:R-:W-:-:S03]  /*37130*/  VIADD R227, R19, UR4 ;  /* 0x0000000413e37c36 */ /* 0x002fc60008000000 */
[----:B------:R1:W-:Y:S04]  /*37140*/  STL.64 [R1+0x7cd8], R244 ;  /* 0x007cd8f401007387 */ /* 0x0003e80000100a00 */
[----:B------:R-:W4:Y:S04]  /*37150*/  LDL.64 R78, [R1+0x4a8] ;  /* 0x0004a800014e7983 */ /* 0x000f280000100a00 */
        /* <DEDUP_REMOVED lines=16> */
[----:B------:R-:W0:Y:S04]  /*37260*/  LDGDEPBAR ;  /* 0x00000000000079af */ /* 0x000e280000000000 */
[----:B--2---:R-:W-:Y:S04]  /*37270*/  LDGSTS.E [R239], desc[UR30][R216.64], P2 ;  /* 0x00000000d8ef7fae */ /* 0x004fe800091a101e */
[----:B------:R-:W-:Y:S04]  /*37280*/  LDGSTS.E [R239+0x400], desc[UR30][R140.64], P2 ;  /* 0x004000008cef7fae */ /* 0x000fe800091a101e */
        /* <DEDUP_REMOVED lines=29> */
[----:B------:R-:W-:Y:S04]  /*37460*/  STL [R1+0x1438], R226 ;  /* 0x001438e201007387 */ /* 0x000fe80000100800 */
[----:B------:R-:W-:Y:S04]  /*37470*/  LDGSTS.E [R239+0x7c00], desc[UR30][R200.64], P2 ;  /* 0x07c00000c8ef7fae */ /* 0x000fe800091a101e */
[----:B------:R-:W-:Y:S04]  /*37480*/  STL [R1+0xa0], R227 ;  /* 0x0000a0e301007387 */ /* 0x000fe80000100800 */
[----:B------:R-:W-:Y:S04]  /*37490*/  LDGSTS.E [R239+0x8000], desc[UR30][R202.64], P2 ;  /* 0x08000000caef7fae */ /* 0x000fe800091a101e */
[----:B---3--:R-:W-:Y:S04]  /*374a0*/  LDGSTS.E [R239+0x8400], desc[UR30][R204.64], P2 ;  /* 0x08400000ccef7fae */ /* 0x008fe800091a101e */
[----:B------:R-:W2:Y:S04]  /*374b0*/  LDL.64 R220, [R1+0xc50] ;  /* 0x000c500001dc7983 */ /* 0x000ea80000100a00 */
[----:B------:R-:W-:Y:S04]  /*374c0*/  LDGSTS.E [R239+0x8800], desc[UR30][R206.64], P2 ;  /* 0x08800000ceef7fae */ /* 0x000fe800091a101e */
[----:B------:R-:W3:Y:S04]  /*374d0*/  LDL.64 R138, [R1+0xc18] ;  /* 0x000c1800018a7983 */ /* 0x000ee80000100a00 */
[----:B------:R-:W-:Y:S04]  /*374e0*/  LDGSTS.E [R239+0x8c00], desc[UR30][R208.64], P2 ;  /* 0x08c00000d0ef7fae */ /* 0x000fe800091a101e */
[----:B------:R-:W3:Y:S04]  /*374f0*/  LDL.64 R14, [R1+0xbe0] ;  /* 0x000be000010e7983 */ /* 0x000ee80000100a00 */
[----:B------:R-:W3:Y:S04]  /*37500*/  LDL.64 R30, [R1+0xba8] ;  /* 0x000ba800011e7983 */ /* 0x000ee80000100a00 */
[----:B------:R-:W3:Y:S04]  /*37510*/  LDL.64 R46, [R1+0xb70] ;  /* 0x000b7000012e7983 */ /* 0x000ee80000100a00 */
[----:B------:R-:W3:Y:S04]  /*37520*/  LDL.64 R62, [R1+0xb38] ;  /* 0x000b3800013e7983 */ /* 0x000ee80000100a00 */
[----:B----4-:R-:W-:Y:S04]  /*37530*/  LDGSTS.E [R239+0x9000], desc[UR30][R78.64], P2 ;  /* 0x090000004eef7fae */ /* 0x010fe800091a101e */
[----:B------:R-:W-:Y:S04]  /*37540*/  LDGSTS.E [R239+0x9400], desc[UR30][R210.64], P2 ;  /* 0x09400000d2ef7fae */ /* 0x000fe800091a101e */
[----:B------:R-:W-:Y:S04]  /*37550*/  LDGSTS.E [R239+0x9800], desc[UR30][R212.64], P2 ;  /* 0x09800000d4ef7fae */ /* 0x000fe800091a101e */
[----:B------:R-:W-:Y:S04]  /*37560*/  LDGSTS.E [R239+0x9c00], desc[UR30][R94.64], P2 ;  /* 0x09c000005eef7fae */ /* 0x000fe800091a101e */
[----:B------:R-:W4:Y:S04]  /*37570*/  LDL.64 R78, [R1+0xb00] ;  /* 0x000b0000014e7983 */ /* 0x000f280000100a00 */
        /* <DEDUP_REMOVED lines=41> */
[----:B------:R1:W-:Y:S04]  /*37810*/  STL.64 [R1+0x7c08], R214 ;  /* 0x007c08d601007387 */ /* 0x0003e80000100a00 */
[----:B-1----:R-:W4:Y:S04]  /*37820*/  LDL.64 R244, [R1+0x518] ;  /* 0x0005180001f47983 */ /* 0x002f280000100a00 */
[----:B------:R-:W4:Y:S04]  /*37830*/  LDL.64 R222, [R1+0x4e0] ;  /* 0x0004e00001de7983 */ /* 0x000f280000100a00 */
[----:B------:R-:W4:Y:S04]  /*37840*/  LDL.64 R214, [R1+0x550] ;  /* 0x0005500001d67983 */ /* 0x000f280000100a00 */
[----:B------:R-:W4:Y:S04]  /*37850*/  LDL.64 R224, [R1+0x4a0] ;  /* 0x0004a00001e07983 */ /* 0x000f280000100a00 */
[----:B------:R-:W4:Y:S04]  /*37860*/  LDL.64 R228, [R1+0x468] ;  /* 0x0004680001e47983 */ /* 0x000f280000100a00 */
[----:B------:R-:W4:Y:S04]  /*37870*/  LDL.64 R230, [R1+0x430] ;  /* 0x0004300001e67983 */ /* 0x000f280000100a00 */
[----:B------:R-:W4:Y:S04]  /*37880*/  LDL.64 R232, [R1+0x3e8] ;  /* 0x0003e80001e87983 */ /* 0x000f280000100a00 */
[----:B--2---:R-:W-:Y:S04]  /*37890*/  LDGSTS.E [R226+0x480], desc[UR30][R220.64], P2 ;  /* 0x00480000dce27fae */ /* 0x004fe800091a101e */
[----:B------:R-:W2:Y:S04]  /*378a0*/  LDL.64 R234, [R1+0x3a8] ;  /* 0x0003a80001ea7983 */ /* 0x000ea80000100a00 */
[----:B---3--:R-:W-:Y:S04]  /*378b0*/  LDGSTS.E [R226+0x880], desc[UR30][R138.64], P2 ;  /* 0x008800008ae27fae */ /* 0x008fe800091a101e */
[----:B------:R-:W3:Y:S04]  /*378c0*/  LDL.64 R220, [R1+0x368] ;  /* 0x0003680001dc7983 */ /* 0x000ee80000100a00 */
[----:B------:R-:W-:Y:S04]  /*378d0*/  LDGSTS.E [R226+0xc80], desc[UR30][R14.64], P2 ;  /* 0x00c800000ee27fae */ /* 0x000fe800091a101e */
[----:B------:R-:W-:Y:S04]  /*378e0*/  LDGSTS.E [R226+0x1080], desc[UR30][R30.64], P2 ;  /* 0x010800001ee27fae */ /* 0x000fe800091a101e */
[----:B------:R-:W-:Y:S04]  /*378f0*/  LDGSTS.E [R226+0x1480], desc[UR30][R46.64], P2 ;  /* 0x014800002ee27fae */ /* 0x000fe800091a101e */
[----:B------:R-:W-:Y:S04]  /*37900*/  LDGSTS.E [R226+0x1880], desc[UR30][R62.64], P2 ;  /* 0x018800003ee27fae */ /* 0x000fe800091a101e */
[----:B------:R-:W2:Y:S04]  /*37910*/  LDL.64 R138, [R1+0x328] ;  /* 0x00032800018a7983 */ /* 0x000ea80000100a00 */
[----:B------:R-:W2:Y:S04]  /*37920*/  LDL.64 R14, [R1+0x2e8] ;  /* 0x0002e800010e7983 */ /* 0x000ea80000100a00 */
[----:B------:R-:W2:Y:S04]  /*37930*/  LDL.64 R30, [R1+0x2a8] ;  /* 0x0002a800011e7983 */ /* 0x000ea80000100a00 */
[----:B------:R-:W2:Y:S04]  /*37940*/  LDL.64 R46, [R1+0x268] ;  /* 0x00026800012e7983 */ /* 0x000ea80000100a00 */
[----:B------:R-:W2:Y:S04]  /*37950*/  LDL.64 R62, [R1+0x228] ;  /* 0x00022800013e7983 */ /* 0x000ea80000100a00 */
[----:B----4-:R-:W-:Y:S04]  /*37960*/  LDGSTS.E [R226+0x1c80], desc[UR30][R78.64], P2 ;  /* 0x01c800004ee27fae */ /* 0x010fe800091a101e */
[----:B------:R-:W-:Y:S04]  /*37970*/  LDGSTS.E [R226+0x2080], desc[UR30][R94.64], P2 ;  /* 0x020800005ee27fae */ /* 0x000fe800091a101e */
[----:B------:R-:W4:Y:S04]  /*37980*/  LDL.64 R78, [R1+0x1e8] ;  /* 0x0001e800014e7983 */ /* 0x000f280000100a00 */
[----:B------:R-:W-:Y:S04]  /*37990*/  LDGSTS.E [R226+0x2480], desc[UR30][R110.64], P2 ;  /* 0x024800006ee27fae */ /* 0x000fe800091a101e */
[----:B------:R-:W2:Y:S04]  /*379a0*/  LDL.64 R94, [R1+0x1a8] ;  /* 0x0001a800015e7983 */ /* 0x000ea80000100a00 */
        /* <DEDUP_REMOVED lines=28> */
[----:B------:R-:W2:Y:S04]  /*37b70*/  LDL.64 R18, [R1+0x748] ;  /* 0x0007480001127983 */ /* 0x000ea80000100a00 */
[----:B--2---:R-:W-:Y:S04]  /*37b80*/  LDGSTS.E [R226+0x6080], desc[UR30][R18.64], P2 ;  /* 0x0608000012e27fae */ /* 0x004fe800091a101e */
        /* <DEDUP_REMOVED lines=16> */
[----:B---3--:R-:W-:Y:S04]  /*37c90*/  LDGSTS.E [R226+0xa480], desc[UR30][R220.64], P2 ;  /* 0x0a480000dce27fae */ /* 0x008fe800091a101e */
[----:B------:R-:W-:Y:S04]  /*37ca0*/  LDGSTS.E [R226+0xa880], desc[UR30][R138.64], P2 ;  /* 0x0a8800008ae27fae */ /* 0x000fe800091a101e */
[----:B------:R-:W-:Y:S04]  /*37cb0*/  LDGSTS.E [R226+0xac80], desc[UR30][R14.64], P2 ;  /* 0x0ac800000ee27fae */ /* 0x000fe800091a101e */
[----:B------:R-:W-:Y:S04]  /*37cc0*/  LDGSTS.E [R226+0xb080], desc[UR30][R30.64], P2 ;  /* 0x0b0800001ee27fae */ /* 0x000fe800091a101e */
[----:B------:R-:W-:Y:S04]  /*37cd0*/  LDGSTS.E [R226+0xb480], desc[UR30][R46.64], P2 ;  /* 0x0b4800002ee27fae */ /* 0x000fe800091a101e */
[----:B------:R-:W2:Y:S04]  /*37ce0*/  LDL.LU.64 R18, [R1+0x7dd0] ;  /* 0x007dd00001127983 */ /* 0x000ea80000300a00 */
[----:B------:R-:W-:Y:S04]  /*37cf0*/  LDGSTS.E [R226+0xb880], desc[UR30][R62.64], P2 ;  /* 0x0b8800003ee27fae */ /* 0x000fe800091a101e */
[----:B------:R-:W3:Y:S04]  /*37d00*/  LDL.LU.64 R2, [R1+0x7dc8] ;  /* 0x007dc80001027983 */ /* 0x000ee80000300a00 */
[----:B----4-:R-:W-:Y:S04]  /*37d10*/  LDGSTS.E [R226+0xbc80], desc[UR30][R78.64], P2 ;  /* 0x0bc800004ee27fae */ /* 0x010fe800091a101e */
[----:B------:R-:W4:Y:S04]  /*37d20*/  LDL.LU.64 R248, [R1+0x7dc0] ;  /* 0x007dc00001f87983 */ /* 0x000f280000300a00 */
[----:B------:R-:W-:Y:S04]  /*37d30*/  LDGSTS.E [R226+0xc080], desc[UR30][R94.64], P2 ;  /* 0x0c0800005ee27fae */ /* 0x000fe800091a101e */
[----:B------:R-:W2:Y:S04]  /*37d40*/  LDL.LU.64 R128, [R1+0x7db8] ;  /* 0x007db80001807983 */ /* 0x000ea80000300a00 */
        /* <DEDUP_REMOVED lines=11> */
[----:B------:R-:W2:Y:S04]  /*37e00*/  LDL.64 R214, [R1+0xc10] ;  /* 0x000c100001d67983 */ /* 0x000ea80000100a00 */
        /* <DEDUP_REMOVED lines=21> */
[----:B------:R-:W-:Y:S04]  /*37f60*/  LDGSTS.E [R226+0xdc80], desc[UR30][R236.64], P2 ;  /* 0x0dc80000ece27fae */ /* 0x000fe800091a101e */
[----:B------:R1:W-:Y:S04]  /*37f70*/  STL.64 [R1+0x7c10], R236 ;  /* 0x007c10ec01007387 */ /* 0x0003e80000100a00 */
[----:B------:R-:W-:Y:S04]  /*37f80*/  LDGSTS.E [R226+0xe080], desc[UR30][R122.64], P2 ;  /* 0x0e0800007ae27fae */ /* 0x000fe800091a101e */
[----:B------:R-:W-:Y:S04]  /*37f90*/  LDGSTS.E [R226+0xe480], desc[UR30][R106.64], P2 ;  /* 0x0e4800006ae27fae */ /* 0x000fe800091a101e */
[----:B-1----:R-:W2:Y:S04]  /*37fa0*/  LDL.64 R236, [R1+0xc48] ;  /* 0x000c480001ec7983 */ /* 0x002ea80000100a00 */
[----:B------:R1:W-:Y:S04]  /*37fb0*/  STL.64 [R1+0x7c18], R122 ;  /* 0x007c187a01007387 */ /* 0x0003e80000100a00 */
[----:B------:R-:W-:Y:S04]  /*37fc0*/  LDGSTS.E [R226+0xe880], desc[UR30][R90.64], P2 ;  /* 0x0e8800005ae27fae */ /* 0x000fe800091a101e */
[----:B------:R-:W-:Y:S04]  /*37fd0*/  LDGSTS.E [R226+0xec80], desc[UR30][R74.64], P2 ;  /* 0x0ec800004ae27fae */ /* 0x000fe800091a101e */
[----:B-1----:R-:W2:Y:S04]  /*37fe0*/  LDL.64 R122, [R1+0xc80] ;  /* 0x000c8000017a7983 */ /* 0x002ea80000100a00 */
[----:B------:R-:W-:Y:S04]  /*37ff0*/  LDGSTS.E [R226+0xf080], desc[UR30][R58.64], P2 ;  /* 0x0f0800003ae27fae */ /* 0x000fe800091a101e */
[----:B------:R-:W-:Y:S04]  /*38000*/  LDGSTS.E [R226+0xf480], desc[UR30][R42.64], P2 ;  /* 0x0f4800002ae27fae */ /* 0x000fe800091a101e */
[----:B------:R-:W-:Y:S04]  /*38010*/  LDGSTS.E [R226+0xf880], desc[UR30][R26.64], P2 ;  /* 0x0f8800001ae27fae */ /* 0x000fe800091a101e */
[----:B------:R-:W-:Y:S04]  /*38020*/  LDGSTS.E [R226+0xfc80], desc[UR30][R10.64], P2 ;  /* 0x0fc800000ae27fae */ /* 0x000fe800091a101e */
[----:B------:R-:W-:Y:S04]  /*38030*/  STL.64 [R1+0x7c20], R106 ;  /* 0x007c206a01007387 */ /* 0x000fe80000100a00 */
[----:B------:R-:W-:Y:S04]  /*38040*/  STL.64 [R1+0x7c28], R90 ;  /* 0x007c285a01007387 */ /* 0x000fe80000100a00 */
[----:B------:R-:W-:Y:S04]  /*38050*/  STL.64 [R1+0x7c30], R74 ;  /* 0x007c304a01007387 */ /* 0x000fe80000100a00 */
[----:B------:R-:W-:Y:S04]  /*38060*/  STL.64 [R1+0x7c38], R58 ;  /* 0x007c383a01007387 */ /* 0x000fe80000100a00 */
[----:B------:R-:W-:Y:S04]  /*38070*/  STL.64 [R1+0x7c40], R42 ;  /* 0x007c402a01007387 */ /* 0x000fe80000100a00 */
[----:B------:R1:W-:Y:S04]  /*38080*/  STL.64 [R1+0x7c48], R26 ;  /* 0x007c481a01007387 */ /* 0x0003e80000100a00 */
[----:B------:R-:W3:Y:S04]  /*38090*/  LDL.LU R226, [R1+0x7d88] ;  /* 0x007d880001e27983 */ /* 0x000ee80000300800 */
[----:B------:R1:W-:Y:S04]  /*380a0*/  STL.64 [R1+0x7c50], R10 ;  /* 0x007c500a01007387 */ /* 0x0003e80000100a00 */
[----:B-1----:R-:W3:Y:S04]  /*380b0*/  LDL.64 R26, [R1+0x510] ;  /* 0x00051000011a7983 */ /* 0x002ee80000100a00 */
[----:B------:R-:W3:Y:S04]  /*380c0*/  LDL.64 R42, [R1+0x4d8] ;  /* 0x0004d800012a7983 */ /* 0x000ee80000100a00 */
[----:B------:R-:W3:Y:S04]  /*380d0*/  LDL.64 R10, [R1+0x548] ;  /* 0x00054800010a7983 */ /* 0x000ee80000100a00 */
[----:B------:R-:W3:Y:S04]  /*380e0*/  LDL.64 R58, [R1+0x498] ;  /* 0x00049800013a7983 */ /* 0x000ee80000100a00 */
[----:B------:R-:W3:Y:S04]  /*380f0*/  LDL.64 R74, [R1+0x460] ;  /* 0x00046000014a7983 */ /* 0x000ee80000100a00 */
[----:B------:R-:W3:Y:S04]  /*38100*/  LDL.64 R90, [R1+0x428] ;  /* 0x00042800015a7983 */ /* 0x000ee80000100a00 */
[----:B------:R-:W3:Y:S04]  /*38110*/  LDL.64 R106, [R1+0x3e0] ;  /* 0x0003e000016a7983 */ /* 0x000ee80000100a00 */
        /* <DEDUP_REMOVED lines=24> */
[----:B------:R-:W2:Y:S04]  /*382a0*/  LDL.64 R218, [R1+0x6d0] ;  /* 0x0006d00001da7983 */ /* 0x000ea80000100a00 */
[----:B------:R-:W2:Y:S04]  /*382b0*/  LDL.64 R16, [R1+0x708] ;  /* 0x0007080001107983 */ /* 0x000ea80000100a00 */
[----:B------:R-:W2:Y:S04]  /*382c0*/  LDL.64 R32, [R1+0x740] ;  /* 0x0007400001207983 */ /* 0x000ea80000100a00 */
[----:B------:R-:W3:Y:S04]  /*382d0*/  LDL.64 R246, [R1+0x698] ;  /* 0x0006980001f67983 */ /* 0x000ee80000100a00 */
[----:B------:R-:W3:Y:S04]  /*382e0*/  LDL.64 R126, [R1+0x660] ;  /* 0x00066000017e7983 */ /* 0x000ee80000100a00 */
[----:B------:R-:W3:Y:S04]  /*382f0*/  LDL.64 R110, [R1+0x628] ;  /* 0x00062800016e7983 */ /* 0x000ee80000100a00 */
        /* <DEDUP_REMOVED lines=18> */
[----:B--2---:R-:W-:Y:S04]  /*38420*/  LDGSTS.E [R0+0x6100], desc[UR30][R32.64], P2 ;  /* 0x0610000020007fae */ /* 0x004fe800091a101e */
[----:B------:R-:W-:Y:S04]  /*38430*/  LDGSTS.E [R0+0x6500], desc[UR30][R16.64], P2 ;  /* 0x0650000010007fae */ /* 0x000fe800091a101e */
[----:B------:R-:W-:Y:S04]  /*38440*/  LDGSTS.E [R0+0x6900], desc[UR30][R218.64], P2 ;  /* 0x06900000da007fae */ /* 0x000fe800091a101e */
[----:B---3--:R-:W-:Y:S04]  /*38450*/  LDGSTS.E [R0+0x6d00], desc[UR30][R246.64], P2 ;  /* 0x06d00000f6007fae */ /* 0x008fe800091a101e */
[----:B------:R-:W-:Y:S04]  /*38460*/  LDGSTS.E [R0+0x7100], desc[UR30][R126.64], P2 ;  /* 0x071000007e007fae */ /* 0x000fe800091a101e */
[----:B------:R-:W-:Y:S04]  /*38470*/  LDGSTS.E [R0+0x7500], desc[UR30][R110.64], P2 ;  /* 0x075000006e007fae */ /* 0x000fe800091a101e */
[----:B----4-:R-:W-:Y:S04]  /*38480*/  LDGSTS.E [R0+0x7900], desc[UR30][R94.64], P2 ;  /* 0x079000005e007fae */ /* 0x010fe800091a101e */
        /* <DEDUP_REMOVED lines=15> */
[----:B------:R-:W2:Y:S04]  /*38580*/  LDL.LU.64 R32, [R1+0x7d80] ;  /* 0x007d800001207983 */ /* 0x000ea80000300a00 */
[----:B------:R-:W-:Y:S04]  /*38590*/  LDGSTS.E [R0+0xb900], desc[UR30][R228.64], P2 ;  /* 0x0b900000e4007fae */ /* 0x000fe800091a101e */
[----:B------:R-:W3:Y:S04]  /*385a0*/  LDL.LU.64 R16, [R1+0x7d78] ;  /* 0x007d780001107983 */ /* 0x000ee80000300a00 */
[----:B------:R-:W-:Y:S04]  /*385b0*/  LDGSTS.E [R0+0xbd00], desc[UR30][R230.64], P2 ;  /* 0x0bd00000e6007fae */ /* 0x000fe800091a101e */
        /* <DEDUP_REMOVED lines=53> */
[----:B------:R1:W-:Y:S04]  /*38910*/  STL.64 [R1+0x7be8], R40 ;  /* 0x007be82801007387 */ /* 0x0003e80000100a00 */
[----:B------:R1:W-:Y:S04]  /*38920*/  STL.64 [R1+0x7bf0], R24 ;  /* 0x007bf01801007387 */ /* 0x0003e80000100a00 */
        /* <DEDUP_REMOVED lines=193> */
[----:B------:R-:W4:Y:S04]  /*39540*/  LDL.64 R214, [R1] ;  /* 0x0000000001d67983 */ /* 0x000f280000100a00 */
[----:B--2---:R-:W-:Y:S04]  /*39550*/  LDGSTS.E [R238+0x6200], desc[UR30][R224.64], P2 ;  /* 0x06200000e0ee7fae */ /* 0x004fe800091a101e */
[----:B------:R-:W-:Y:S04]  /*39560*/  LDGSTS.E [R238+0x6600], desc[UR30][R222.64], P2 ;  /* 0x06600000deee7fae */ /* 0x000fe800091a101e */
[----:B------:R-:W-:Y:S04]  /*39570*/  LDGSTS.E [R238+0x6a00], desc[UR30][R244.64], P2 ;  /* 0x06a00000f4ee7fae */ /* 0x000fe800091a101e */
[----:B---3--:R-:W-:Y:S04]  /*39580*/  LDGSTS.E [R238+0x6e00], desc[UR30][R6.64], P2 ;  /* 0x06e0000006ee7fae */ /* 0x008fe800091a101e */
[----:B------:R-:W-:Y:S04]  /*39590*/  LDGSTS.E [R238+0x7200], desc[UR30][R22.64], P2 ;  /* 0x0720000016ee7fae */ /* 0x000fe800091a101e */
[----:B------:R-:W-:Y:S04]  /*395a0*/  LDGSTS.E [R238+0x7600], desc[UR30][R38.64], P2 ;  /* 0x0760000026ee7fae */ /* 0x000fe800091a101e */
[----:B------:R-:W2:Y:S04]  /*395b0*/  LDL.LU.64 R224, [R1+0x7ce8] ;  /* 0x007ce80001e07983 */ /* 0x000ea80000300a00 */
[----:B------:R-:W-:Y:S04]  /*395c0*/  LDGSTS.E [R238+0x7a00], desc[UR30][R54.64], P2 ;  /* 0x07a0000036ee7fae */ /* 0x000fe800091a101e */
[----:B------:R-:W3:Y:S04]  /*395d0*/  LDL.LU.64 R222, [R1+0x7ce0] ;  /* 0x007ce00001de7983 */ /* 0x000ee80000300a00 */
[----:B------:R-:W-:Y:S04]  /*395e0*/  LDGSTS.E [R238+0x7e00], desc[UR30][R70.64], P2 ;  /* 0x07e0000046ee7fae */ /* 0x000fe800091a101e */
[----:B------:R-:W2:Y:S04]  /*395f0*/  LDL.LU.64 R244, [R1+0x7cd8] ;  /* 0x007cd80001f47983 */ /* 0x000ea80000300a00 */
[----:B------:R-:W-:Y:S04]  /*39600*/  LDGSTS.E [R238+0x8200], desc[UR30][R86.64], P2 ;  /* 0x0820000056ee7fae */ /* 0x000fe800091a101e */
[----:B------:R-:W-:Y:S04]  /*39610*/  LDGSTS.E [R238+0x8600], desc[UR30][R102.64], P2 ;  /* 0x0860000066ee7fae */ /* 0x000fe800091a101e */
[----:B------:R-:W-:Y:S04]  /*39620*/  LDGSTS.E [R238+0x8a00], desc[UR30][R118.64], P2 ;  /* 0x08a0000076ee7fae */ /* 0x000fe800091a101e */
[----:B------:R-:W2:Y:S04]  /*39630*/  LDL.64 R86, [R1+0xc68] ;  /* 0x000c680001567983 */ /* 0x000ea80000100a00 */
[----:B------:R-:W3:Y:S04]  /*39640*/  LDL.64 R102, [R1+0xc30] ;  /* 0x000c300001667983 */ /* 0x000ee80000100a00 */
[----:B------:R-:W-:Y:S04]  /*39650*/  LDGSTS.E [R238+0x8e00], desc[UR30][R134.64], P2 ;  /* 0x08e0000086ee7fae */ /* 0x000fe800091a101e */
[----:B------:R-:W3:Y:S04]  /*39660*/  LDL.64 R118, [R1+0xbf8] ;  /* 0x000bf80001767983 */ /* 0x000ee80000100a00 */
[----:B------:R-:W-:Y:S04]  /*39670*/  LDGSTS.E [R238+0x9200], desc[UR30][R8.64], P2 ;  /* 0x0920000008ee7fae */ /* 0x000fe800091a101e */
[----:B------:R-:W3:Y:S04]  /*39680*/  LDL.64 R134, [R1+0xbc0] ;  /* 0x000bc00001867983 */ /* 0x000ee80000100a00 */
[----:B----4-:R-:W-:Y:S04]  /*39690*/  LDGSTS.E [R238+0x9600], desc[UR30][R24.64], P2 ;  /* 0x0960000018ee7fae */ /* 0x010fe800091a101e */
        /* <DEDUP_REMOVED lines=37> */
[----:B------:R-:W-:Y:S04]  /*398f0*/  STL.64 [R1+0x7b38], R132 ;  /* 0x007b388401007387 */ /* 0x000fe80000100a00 */
[----:B------:R-:W-:Y:S04]  /*39900*/  STL.64 [R1+0x7b40], R116 ;  /* 0x007b407401007387 */ /* 0x000fe80000100a00 */
[----:B------:R1:W-:Y:S04]  /*39910*/  STL.64 [R1+0x7b48], R100 ;  /* 0x007b486401007387 */ /* 0x0003e80000100a00 */
[----:B------:R-:W-:Y:S04]  /*39920*/  STL.64 [R1+0x7b50], R84 ;  /* 0x007b505401007387 */ /* 0x000fe80000100a00 */
[----:B------:R-:W-:Y:S04]  /*39930*/  STL.64 [R1+0x7b58], R68 ;  /* 0x007b584401007387 */ /* 0x000fe80000100a00 */
[----:B------:R-:W-:Y:S04]  /*39940*/  STL.64 [R1+0x7b60], R52 ;  /* 0x007b603401007387 */ /* 0x000fe80000100a00 */
[----:B------:R-:W-:Y:S04]  /*39950*/  STL.64 [R1+0x7b68], R36 ;  /* 0x007b682401007387 */ /* 0x000fe80000100a00 */
[----:B------:R-:W-:Y:S04]  /*39960*/  LDGSTS.E [R238+0xe200], desc[UR30][R116.64], P2 ;  /* 0x0e20000074ee7fae */ /* 0x000fe800091a101e */
[----:B------:R-:W-:Y:S04]  /*39970*/  STL.64 [R1+0x7b70], R20 ;  /* 0x007b701401007387 */ /* 0x000fe80000100a00 */
[----:B------:R-:W-:Y:S04]  /*39980*/  LDGSTS.E [R238+0xe600], desc[UR30][R100.64], P2 ;  /* 0x0e60000064ee7fae */ /* 0x000fe800091a101e */
[----:B------:R-:W-:Y:S04]  /*39990*/  STL.64 [R1+0x7c58], R4 ;  /* 0x007c580401007387 */ /* 0x000fe80000100a00 */
[----:B------:R-:W-:Y:S04]  /*399a0*/  LDGSTS.E [R238+0xea00], desc[UR30][R84.64], P2 ;  /* 0x0ea0000054ee7fae */ /* 0x000fe800091a101e */
[----:B-1----:R-:W4:Y:S04]  /*399b0*/  LDL.64 R100, [R1+0x760] ;  /* 0x0007600001647983 */ /* 0x002f280000100a00 */
        /* <DEDUP_REMOVED lines=11> */
[----:B------:R-:W4:Y:S04]  /*39a70*/  LDL.64 R70, [R1+0x5d8] ;  /* 0x0005d80001467983 */ /* 0x000f280000100a00 */
[----:B--2---:R-:W-:Y:S04]  /*39a80*/  LDGSTS.E [R252+0x280], desc[UR30][R86.64], P2 ;  /* 0x0028000056fc7fae */ /* 0x004fe800091a101e */
[----:B---3--:R-:W-:Y:S04]  /*39a90*/  LDGSTS.E [R252+0x680], desc[UR30][R102.64], P2 ;  /* 0x0068000066fc7fae */ /* 0x008fe800091a101e */
[----:B------:R-:W2:Y:S04]  /*39aa0*/  LDL.64 R86, [R1+0x5a0] ;  /* 0x0005a00001567983 */ /* 0x000ea80000100a00 */
        /* <DEDUP_REMOVED lines=51> */
[----:B--2---:R-:W-:Y:S04]  /*39de0*/  LDGSTS.E [R252+0x7e80], desc[UR30][R86.64], P2 ;  /* 0x07e8000056fc7fae */ /* 0x004fe800091a101e */
[----:B---3--:R-:W-:Y:S04]  /*39df0*/  LDGSTS.E [R252+0x8280], desc[UR30][R102.64], P2 ;  /* 0x0828000066fc7fae */ /* 0x008fe800091a101e */
[----:B------:R-:W2:Y:S04]  /*39e00*/  LDL.64 R86, [R1+0xc60] ;  /* 0x000c600001567983 */ /* 0x000ea80000100a00 */
        /* <DEDUP_REMOVED lines=52> */
[----:B------:R-:W-:Y:S04]  /*3a150*/  LDGSTS.E [R252+0xde80], desc[UR30][R130.64], P2 ;  /* 0x0de8000082fc7fae */ /* 0x000fe800091a101e */
[----:B------:R-:W-:Y:S04]  /*3a160*/  STL.64 [R1+0x7c98], R18 ;  /* 0x007c981201007387 */ /* 0x000fe80000100a00 */
[----:B------:R-:W-:Y:S04]  /*3a170*/  LDGSTS.E [R252+0xe280], desc[UR30][R114.64], P2 ;  /* 0x0e28000072fc7fae */ /* 0x000fe800091a101e */
[----:B------:R1:W-:Y:S04]  /*3a180*/  STL.64 [R1+0x7ca0], R2 ;  /* 0x007ca00201007387 */ /* 0x0003e80000100a00 */
        /* <DEDUP_REMOVED lines=12> */
[----:B------:R1:W-:Y:S04]  /*3a250*/  LDGSTS.E [R252+0xfe80], desc[UR30][R2.64], P2 ;  /* 0x0fe8000002fc7fae */ /* 0x0003e800091a101e */
[----:B------:R-:W4:Y:S04]  /*3a260*/  LDL.64 R54, [R1+0x608] ;  /* 0x0006080001367983 */ /* 0x000f280000100a00 */
[----:B------:R-:W4:Y:S01]  /*3a270*/  LDL.64 R70, [R1+0x5d0] ;  /* 0x0005d00001467983 */ /* 0x000f220000100a00 */
[----:B-1----:R-:W1:Y:S03]  /*3a280*/  LDC R2, c[0x0][0x3a0] ;  /* 0x0000e800ff027b82 */ /* 0x002e660000000800 */
[----:B--2---:R-:W-:Y:S04]  /*3a290*/  LDGSTS.E [R240+0x300], desc[UR30][R86.64], P2 ;  /* 0x0030000056f07fae */ /* 0x004fe800091a101e */
[----:B---3--:R-:W-:Y:S04]  /*3a2a0*/  LDGSTS.E [R240+0x700], desc[UR30][R102.64], P2 ;  /* 0x0070000066f07fae */ /* 0x008fe800091a101e */
[----:B------:R-:W2:Y:S04]  /*3a2b0*/  LDL.64 R86, [R1+0x598] ;  /* 0x0005980001567983 */ /* 0x000ea80000100a00 */
[----:B----4-:R-:W-:Y:S04]  /*3a2c0*/  LDGSTS.E [R240+0xb00], desc[UR30][R118.64], P2 ;  /* 0x00b0000076f07fae */ /* 0x010fe800091a101e */
[----:B------:R-:W3:Y:S04]  /*3a2d0*/  LDL.64 R102, [R1+0x560] ;  /* 0x0005600001667983 */ /* 0x000ee80000100a00 */
        /* <DEDUP_REMOVED lines=173> */
[----:B------:R-:W-:Y:S04]  /*3adb0*/  STL.64 [R1+0x7b10], R246 ;  /* 0x007b10f601007387 */ /* 0x000fe80000100a00 */
[----:B--2---:R-:W-:Y:S04]  /*3adc0*/  LDGSTS.E [R241+0x7f80], desc[UR30][R86.64], P2 ;  /* 0x07f8000056f17fae */ /* 0x004fe800091a101e */
[----:B---3--:R-:W-:Y:S04]  /*3add0*/  LDGSTS.E [R241+0x8380], desc[UR30][R102.64], P2 ;  /* 0x0838000066f17fae */ /* 0x008fe800091a101e */
        /* <DEDUP_REMOVED lines=20> */
[----:B------:R2:W-:Y:S04]  /*3af20*/  LDGSTS.E [R241+0xd780], desc[UR30][R214.64], P2 ;  /* 0x0d780000d6f17fae */ /* 0x0005e800091a101e */
[----:B------:R-:W-:Y:S01]  /*3af30*/  STL.64 [R1+0x7b18], R126 ;  /* 0x007b187e01007387 */ /* 0x000fe20000100a00 */
[----:B--2---:R-:W2:Y:S03]  /*3af40*/  LDC R214, c[0x0][0x3a0] ;  /* 0x0000e800ffd67b82 */ /* 0x004ea60000000800 */
[----:B------:R-:W-:Y:S04]  /*3af50*/  STL.64 [R1+0x7b20], R110 ;  /* 0x007b206e01007387 */ /* 0x000fe80000100a00 */
[----:B------:R-:W-:Y:S01]  /*3af60*/  STL.64 [R1+0x7b28], R94 ;  /* 0x007b285e01007387 */ /* 0x000fe20000100a00 */
[----:B------:R-:W3:Y:S03]  /*3af70*/  LDC R215, c[0x0][0x3a8] ;  /* 0x0000ea00ffd77b82 */ /* 0x000ee60000000800 */
[----:B------:R-:W4:Y:S04]  /*3af80*/  LDL.LU.64 R42, [R1+0x1270] ;  /* 0x00127000012a7983 */ /* 0x000f280000300a00 */
[----:B------:R-:W-:Y:S04]  /*3af90*/  LDGSTS.E [R241+0xdb80], desc[UR30][R246.64], P2 ;  /* 0x0db80000f6f17fae */ /* 0x000fe800091a101e */
[----:B------:R-:W-:Y:S04]  /*3afa0*/  LDGSTS.E [R241+0xdf80], desc[UR30][R126.64], P2 ;  /* 0x0df800007ef17fae */ /* 0x000fe800091a101e */
[----:B------:R-:W-:Y:S04]  /*3afb0*/  LDGSTS.E [R241+0xe380], desc[UR30][R110.64], P2 ;  /* 0x0e3800006ef17fae */ /* 0x000fe800091a101e */
[----:B------:R-:W4:Y:S01]  /*3afc0*/  LDL.LU.64 R90, [R1+0x400] ;  /* 0x00040000015a7983 */ /* 0x000f220000300a00 */
[----:B--2---:R-:W-:-:S02]  /*3afd0*/  VIADD R237, R214, 0xffffffcb ;  /* 0xffffffcbd6ed7836 */ /* 0x004fc40000000000 */
[----:B------:R-:W2:Y:S01]  /*3afe0*/  LDC R214, c[0x0][0x3a0] ;  /* 0x0000e800ffd67b82 */ /* 0x000ea20000000800 */
[----:B------:R-:W-:Y:S04]  /*3aff0*/  LDGSTS.E [R241+0xe780], desc[UR30][R94.64], P2 ;  /* 0x0e7800005ef17fae */ /* 0x000fe800091a101e */
[----:B------:R-:W-:Y:S04]  /*3b000*/  LDGSTS.E [R241+0xeb80], desc[UR30][R78.64], P2 ;  /* 0x0eb800004ef17fae */ /* 0x000fe800091a101e */
[----:B------:R-:W4:Y:S04]  /*3b010*/  LDL.LU.64 R10, [R1+0xc88] ;  /* 0x000c8800010a7983 */ /* 0x000f280000300a00 */
[----:B------:R-:W-:Y:S04]  /*3b020*/  LDGSTS.E [R241+0xef80], desc[UR30][R62.64], P2 ;  /* 0x0ef800003ef17fae */ /* 0x000fe800091a101e */
[----:B------:R-:W4:Y:S04]  /*3b030*/  LDL.LU.64 R58, [R1+0xc90] ;  /* 0x000c9000013a7983 */ /* 0x000f280000300a00 */
[----:B------:R-:W-:Y:S04]  /*3b040*/  LDGSTS.E [R241+0xf380], desc[UR30][R46.64], P2 ;  /* 0x0f3800002ef17fae */ /* 0x000fe800091a101e */
[----:B------:R-:W4:Y:S04]  /*3b050*/  LDL.LU.64 R106, [R1+0xc98] ;  /* 0x000c9800016a7983 */ /* 0x000f280000300a00 */
[----:B------:R-:W-:Y:S04]  /*3b060*/  LDGSTS.E [R241+0xf780], desc[UR30][R30.64], P2 ;  /* 0x0f7800001ef17fae */ /* 0x000fe800091a101e */
[----:B------:R-:W-:Y:S04]  /*3b070*/  LDGSTS.E [R241+0xfb80], desc[UR30][R14.64], P2 ;  /* 0x0fb800000ef17fae */ /* 0x000fe800091a101e */
[----:B------:R-:W-:Y:S01]  /*3b080*/  LDGSTS.E [R241+0xff80], desc[UR30][R138.64], P2 ;  /* 0x0ff800008af17fae */ /* 0x000fe200091a101e */
[----:B------:R-:W-:-:S03]  /*3b090*/  ISETP.GE.U32.AND P2, PT, R237, 0x7fffffac, PT ;  /* 0x7fffffaced00780c */ /* 0x000fc60003f46070 */
[----:B------:R-:W4:Y:S04]  /*3b0a0*/  LDL.LU.64 R74, [R1+0xca0] ;  /* 0x000ca000014a7983 */ /* 0x000f280000300a00 */
[----:B------:R-:W4:Y:S04]  /*3b0b0*/  LDL.LU.64 R236, [R1+0xca8] ;  /* 0x000ca80001ec7983 */ /* 0x000f280000300a00 */
[----:B------:R-:W0:Y:S01]  /*3b0c0*/  LDGDEPBAR ;  /* 0x00000000000079af */ /* 0x000e220000000000 */
[----:B---3--:R-:W-:-:S04]  /*3b0d0*/  IMAD.SHL.U32 R215, R215, 0x20, RZ ;  /* 0x00000020d7d77824 */ /* 0x008fc800078e00ff */
[C---:B------:R-:W-:Y:S01]  /*3b0e0*/  IMAD.WIDE R26, R215.reuse, 0x4, R220 ;  /* 0x00000004d71a7825 */ /* 0x040fe200078e02dc */
[----:B------:R-:W-:Y:S03]  /*3b0f0*/  BAR.SYNC.DEFER_BLOCKING 0x0 ;  /* 0x0000000000007b1d */ /* 0x000fe60000010000 */
[----:B------:R-:W-:-:S05]  /*3b100*/  IMAD.WIDE R24, R215, 0x4, R234 ;  /* 0x00000004d7187825 */ /* 0x000fca00078e02ea */
[----:B------:R-:W3:Y:S01]  /*3b110*/  LDC R221, c[0x0][0x3a0] ;  /* 0x0000e800ffdd7b82 */ /* 0x000ee20000000800 */
[C---:B------:R-:W-:Y:S01]  /*3b120*/  IMAD.WIDE R22, R215.reuse, 0x4, R232 ;  /* 0x00000004d7167825 */ /* 0x040fe200078e02e8 */
[----:B------:R-:W-:Y:S03]  /*3b130*/  STL.64 [R1+0x3838], R26 ;  /* 0x0038381a01007387 */ /* 0x000fe60000100a00 */
[C---:B------:R-:W-:Y:S01]  /*3b140*/  IMAD.WIDE R20, R215.reuse, 0x4, R230 ;  /* 0x00000004d7147825 */ /* 0x040fe200078e02e6 */
[----:B------:R-:W-:Y:S03]  /*3b150*/  STL.64 [R1+0x3850], R24 ;  /* 0x0038501801007387 */ /* 0x000fe60000100a00 */
[C---:B------:R-:W-:Y:S01]  /*3b160*/  IMAD.WIDE R18, R215.reuse, 0x4, R228 ;  /* 0x00000004d7127825 */ /* 0x040fe200078e02e4 */
[----:B------:R1:W-:Y:S03]  /*3b170*/  STL.64 [R1+0x3858], R22 ;  /* 0x0038581601007387 */ /* 0x0003e60000100a00 */
[C---:B------:R-:W-:Y:S01]  /*3b180*/  IMAD.WIDE R8, R215.reuse, 0x4, R226 ;  /* 0x00000004d7087825 */ /* 0x040fe200078e02e2 */
[----:B------:R1:W-:Y:S03]  /*3b190*/  STL.64 [R1+0x3860], R20 ;  /* 0x0038601401007387 */ /* 0x0003e60000100a00 */
[C---:B------:R-:W-:Y:S01]  /*3b1a0*/  IMAD.WIDE R6, R215.reuse, 0x4, R224 ;  /* 0x00000004d7067825 */ /* 0x040fe200078e02e0 */
[----:B------:R1:W-:Y:S01]  /*3b1b0*/  STL.64 [R1+0x3868], R18 ;  /* 0x0038681201007387 */ /* 0x0003e20000100a00 */
[----:B------:R-:W3:Y:S02]  /*3b1c0*/  LDC R225, c[0x0][0x3a0] ;  /* 0x0000e800ffe17b82 */ /* 0x000ee40000000800 */
[C---:B------:R-:W-:Y:S01]  /*3b1d0*/  IMAD.WIDE R4, R215.reuse, 0x4, R222 ;  /* 0x00000004d7047825 */ /* 0x040fe200078e02de */
[----:B------:R1:W-:Y:S04]  /*3b1e0*/  STL.64 [R1+0x3870], R8 ;  /* 0x0038700801007387 */ /* 0x0003e80000100a00 */
[----:B------:R-:W-:Y:S01]  /*3b1f0*/  @!PT LDS RZ, [RZ] ;  /* 0x00000000fffff984 */ /* 0x000fe20000000800 */
[----:B------:R-:W-:Y:S01]  /*3b200*/  @!PT LDS RZ, [RZ] ;  /* 0x00000000fffff984 */ /* 0x000fe20000000800 */
[----:B------:R-:W-:Y:S01]  /*3b210*/  @!PT LDS RZ, [RZ] ;  /* 0x00000000fffff984 */ /* 0x000fe20000000800 */
[----:B------:R-:W-:Y:S01]  /*3b220*/  LDGSTS.E [R239+0x28000], desc[UR30][R26.64], !P3 ;  /* 0x280000001aef7fae */ /* 0x000fe2000d9a101e */
[----:B--2---:R-:W-:Y:S01]  /*3b230*/  VIADD R3, R214, 0xffffffc7 ;  /* 0xffffffc7d6037836 */ /* 0x004fe20000000000 */
[----:B------:R-:W2:Y:S02]  /*3b240*/  LDC R222, c[0x0][0x3a0] ;  /* 0x0000e800ffde7b82 */ /* 0x000ea40000000800 */
[----:B------:R1:W-:Y:S04]  /*3b250*/  STL.64 [R1+0x3878], R6 ;  /* 0x0038780601007387 */ /* 0x0003e80000100a00 */
[----:B------:R-:W-:Y:S02]  /*3b260*/  LDGSTS.E [R239+0x28080], desc[UR30][R24.64], !P3 ;  /* 0x2808000018ef7fae */ /* 0x000fe4000d9a101e */
[----:B------:R-:W2:Y:S02]  /*3b270*/  LDC R214, c[0x0][0x3a0] ;  /* 0x0000e800ffd67b82 */ /* 0x000ea40000000800 */
[----:B------:R1:W-:Y:S04]  /*3b280*/  STL.64 [R1+0x3c30], R4 ;  /* 0x003c300401007387 */ /* 0x0003e80000100a00 */
[----:B------:R-:W3:Y:S02]  /*3b290*/  LDL.LU.64 R104, [R1+0xcb0] ;  /* 0x000cb00001687983 */ /* 0x000ee40000300a00 */
[----:B------:R-:W2:Y:S02]  /*3b2a0*/  LDC R223, c[0x0][0x3a0] ;  /* 0x0000e800ffdf7b82 */ /* 0x000ea40000000800 */
[----:B------:R1:W-:Y:S04]  /*3b2b0*/  LDGSTS.E [R239+0x28100], desc[UR30][R22.64], !P3 ;  /* 0x2810000016ef7fae */ /* 0x0003e8000d9a101e */
[----:B------:R-:W3:Y:S02]  /*3b2c0*/  LDL.LU.64 R122, [R1+0xcb8] ;  /* 0x000cb800017a7983 */ /* 0x000ee40000300a00 */
[----:B------:R-:W2:Y:S02]  /*3b2d0*/  LDC R224, c[0x0][0x3a0] ;  /* 0x0000e800ffe07b82 */ /* 0x000ea40000000800 */
[----:B------:R2:W-:Y:S04]  /*3b2e0*/  LDGSTS.E [R239+0x28180], desc[UR30][R20.64], !P3 ;  /* 0x2818000014ef7fae */ /* 0x0005e8000d9a101e */
[----:B------:R-:W3:Y:S01]  /*3b2f0*/  LDL.LU.64 R120, [R1+0xcc0] ;  /* 0x000cc00001787983 */ /* 0x000ee20000300a00 */
[----:B-1----:R-:W-:-:S03]  /*3b300*/  IMAD.WIDE R22, R215, 0x4, R244 ;  /* 0x00000004d7167825 */ /* 0x002fc600078e02f4 */
[----:B------:R-:W3:Y:S04]  /*3b310*/  LDL.LU.64 R26, [R1+0xcc8] ;  /* 0x000cc800011a7983 */ /* 0x000ee80000300a00 */
[----:B------:R1:W-:Y:S04]  /*3b320*/  LDGSTS.E [R239+0x28200], desc[UR30][R18.64], !P3 ;  /* 0x2820000012ef7fae */ /* 0x0003e8000d9a101e */
[----:B------:R1:W-:Y:S04]  /*3b330*/  LDGSTS.E [R239+0x28280], desc[UR30][R8.64], !P3 ;  /* 0x2828000008ef7fae */ /* 0x0003e8000d9a101e */
[----:B------:R1:W-:Y:S04]  /*3b340*/  LDGSTS.E [R239+0x28300], desc[UR30][R6.64], !P3 ;  /* 0x2830000006ef7fae */ /* 0x0003e8000d9a101e */
[----:B------:R1:W-:Y:S01]  /*3b350*/  LDGSTS.E [R239+0x28380], desc[UR30][R4.64], !P3 ;  /* 0x2838000004ef7fae */ /* 0x0003e2000d9a101e */
[----:B----4-:R-:W-:-:S05]  /*3b360*/  IMAD.WIDE R24, R215, 0x4, R42 ;  /* 0x00000004d7187825 */ /* 0x010fca00078e022a */
[----:B------:R-:W-:Y:S04]  /*3b370*/  STL.64 [R1+0x3178], R24 ;  /* 0x0031781801007387 */ /* 0x000fe80000100a00 */
[----:B------:R-:W4:Y:S04]  /*3b380*/  LDL.LU.64 R42, [R1+0xcd0] ;  /* 0x000cd000012a7983 */ /* 0x000f280000300a00 */
[----:B------:R3:W-:Y:S01]  /*3b390*/  LDGSTS.E [R239+0x29000], desc[UR30][R24.64], !P4 ;  /* 0x2900000018ef7fae */ /* 0x0007e2000e1a101e */
[----:B--2---:R-:W-:-:S03]  /*3b3a0*/  IMAD.WIDE R20, R215, 0x4, R90 ;  /* 0x00000004d7147825 */ /* 0x004fc600078e025a */
[----:B------:R2:W-:Y:S04]  /*3b3b0*/  LDGSTS.E [R239+0x29080], desc[UR30][R22.64], !P4 ;  /* 0x2908000016ef7fae */ /* 0x0005e8000e1a101e */
[----:B------:R-:W4:Y:S04]  /*3b3c0*/  LDL.LU.64 R90, [R1+0xcd8] ;  /* 0x000cd800015a7983 */ /* 0x000f280000300a00 */
[----:B------:R-:W-:Y:S01]  /*3b3d0*/  STL.64 [R1+0x3250], R22 ;  /* 0x0032501601007387 */ /* 0x000fe20000100a00 */
[----:B-1----:R-:W-:-:S03]  /*3b3e0*/  IMAD.WIDE R18, R215, 0x4, R10 ;  /* 0x00000004d7127825 */ /* 0x002fc600078e020a */
[----:B------:R-:W-:Y:S04]  /*3b3f0*/  STL.64 [R1+0x3258], R20 ;  /* 0x0032581401007387 */ /* 0x000fe80000100a00 */
[----:B------:R1:W-:Y:S01]  /*3b400*/  LDGSTS.E [R239+0x29100], desc[UR30][R20.64], !P4 ;  /* 0x2910000014ef7fae */ /* 0x0003e2000e1a101e */
[----:B------:R-:W-:-:S03]  /*3b410*/  IMAD.WIDE R10, R215, 0x4, R58 ;  /* 0x00000004d70a7825 */ /* 0x000fc600078e023a */
[----:B------:R1:W-:Y:S04]  /*3b420*/  LDGSTS.E [R239+0x29180], desc[UR30][R18.64], !P4 ;  /* 0x2918000012ef7fae */ /* 0x0003e8000e1a101e */
[----:B------:R-:W-:Y:S01]  /*3b430*/  LDGSTS.E [R239+0x29200], desc[UR30][R10.64], !P4 ;  /* 0x292000000aef7fae */ /* 0x000fe2000e1a101e */
[----:B------:R-:W-:-:S03]  /*3b440*/  IMAD.WIDE R8, R215, 0x4, R106 ;  /* 0x00000004d7087825 */ /* 0x000fc600078e026a */
[----:B------:R-:W4:Y:S04]  /*3b450*/  LDL.LU.64 R106, [R1+0xce0] ;  /* 0x000ce000016a7983 */ /* 0x000f280000300a00 */
[----:B------:R-:W-:Y:S04]  /*3b460*/  STL.64 [R1+0x3260], R18 ;  /* 0x0032601201007387 */ /* 0x000fe80000100a00 */
[----:B------:R1:W-:Y:S04]  /*3b470*/  STL.64 [R1+0x3268], R10 ;  /* 0x0032680a01007387 */ /* 0x0003e80000100a00 */
[----:B------:R4:W-:Y:S01]  /*3b480*/  STL.64 [R1+0x3270], R8 ;  /* 0x0032700801007387 */ /* 0x0009e20000100a00 */
[----:B------:R-:W-:-:S03]  /*3b490*/  IMAD.WIDE R6, R215, 0x4, R74 ;  /* 0x00000004d7067825 */ /* 0x000fc600078e024a */
[----:B------:R4:W-:Y:S01]  /*3b4a0*/  LDGSTS.E [R239+0x29280], desc[UR30][R8.64], !P4 ;  /* 0x2928000008ef7fae */ /* 0x0009e2000e1a101e */
[----:B------:R-:W-:-:S03]  /*3b4b0*/  IMAD.WIDE R4, R215, 0x4, R236 ;  /* 0x00000004d7047825 */ /* 0x000fc600078e02ec */
[----:B------:R-:W4:Y:S04]  /*3b4c0*/  LDL.LU.64 R236, [R1+0xce8] ;  /* 0x000ce80001ec7983 */ /* 0x000f280000300a00 */
[----:B------:R1:W-:Y:S04]  /*3b4d0*/  STL.64 [R1+0x3278], R6 ;  /* 0x0032780601007387 */ /* 0x0003e80000100a00 */
[----:B------:R1:W-:Y:S04]  /*3b4e0*/  STL.64 [R1+0x3280], R4 ;  /* 0x0032800401007387 */ /* 0x0003e80000100a00 */
[----:B------:R-:W4:Y:S04]  /*3b4f0*/  LDL.LU.64 R74, [R1+0xcf0] ;  /* 0x000cf000014a7983 */ /* 0x000f280000300a00 */
[----:B------:R-:W4:Y:S04]  /*3b500*/  LDL.LU.64 R136, [R1+0xcf8] ;  /* 0x000cf80001887983 */ /* 0x000f280000300a00 */
[----:B-1----:R-:W4:Y:S01]  /*3b510*/  LDL.LU.64 R10, [R1+0xd00] ;  /* 0x000d0000010a7983 */ /* 0x002f220000300a00 */
[----:B------:R-:W-:-:S03]  /*3b520*/  VIADD R220, R214, 0xffffffc3 ;  /* 0xffffffc3d6dc7836 */ /* 0x000fc60000000000 */
[----:B------:R-:W4:Y:S04]  /*3b530*/  LDL.LU.64 R58, [R1+0xd08] ;  /* 0x000d0800013a7983 */ /* 0x000f280000300a00 */
[----:B------:R1:W-:Y:S01]  /*3b540*/  LDGSTS.E [R239+0x29300], desc[UR30][R6.64], !P4 ;  /* 0x2930000006ef7fae */ /* 0x0003e2000e1a101e */
[----:B------:R-:W-:-:S03]  /*3b550*/  ISETP.GE.U32.AND P3, PT, R3, 0x7fffffa8, PT ;  /* 0x7fffffa80300780c */ /* 0x000fc60003f66070 */
[----:B------:R1:W-:Y:S01]  /*3b560*/  LDGSTS.E [R239+0x29380], desc[UR30][R4.64], !P4 ;  /* 0x2938000004ef7fae */ /* 0x0003e2000e1a101e */
[----:B------:R-:W-:Y:S01]  /*3b570*/  ISETP.GE.U32.AND P4, PT, R220, 0x7fffffa4, PT ;  /* 0x7fffffa4dc00780c */ /* 0x000fe20003f86070 */
[----:B------:R-:W-:Y:S02]  /*3b580*/  VIADD R220, R2, 0xffffffde ;  /* 0xffffffde02dc7836 */ /* 0x000fe40000000000 */
[----:B---3--:R-:W-:-:S05]  /*3b590*/  IMAD.WIDE R24, R215, 0x4, R104 ;  /* 0x00000004d7187825 */ /* 0x008fca00078e0268 */
[----:B------:R3:W-:Y:S01]  /*3b5a0*/  LDGSTS.E [R239+0x2a000], desc[UR30][R24.64], !P5 ;  /* 0x2a00000018ef7fae */ /* 0x0007e2000e9a101e */
[----:B--2---:R-:W-:-:S03]  /*3b5b0*/  IMAD.WIDE R22, R215, 0x4, R122 ;  /* 0x00000004d7167825 */ /* 0x004fc600078e027a */
[----:B------:R-:W2:Y:S01]  /*3b5c0*/  LDL.LU.64 R122, [R1+0xd10] ;  /* 0x000d1000017a7983 */ /* 0x000ea20000300a00 */
[----:B------:R-:W-:-:S03]  /*3b5d0*/  IMAD.WIDE R20, R215, 0x4, R120 ;  /* 0x00000004d7147825 */ /* 0x000fc600078e0278 */
[----:B------:R3:W-:Y:S01]  /*3b5e0*/  STL.64 [R1+0x3328], R24 ;  /* 0x0033281801007387 */ /* 0x0007e20000100a00 */
[----:B------:R-:W-:-:S03]  /*3b5f0*/  IMAD.WIDE R18, R215, 0x4, R26 ;  /* 0x00000004d7127825 */ /* 0x000fc600078e021a */
[----:B------:R1:W-:Y:S04]  /*3b600*/  STL.64 [R1+0x3330], R22 ;  /* 0x0033301601007387 */ /* 0x0003e80000100a00 */
[----:B------:R1:W-:Y:S04]  /*3b610*/  STL.64 [R1+0x3338], R20 ;  /* 0x0033381401007387 */ /* 0x0003e80000100a00 */
[----:B------:R1:W-:Y:S04]  /*3b620*/  LDGSTS.E [R239+0x2a080], desc[UR30][R22.64], !P5 ;  /* 0x2a08000016ef7fae */ /* 0x0003e8000e9a101e */
[----:B------:R1:W-:Y:S04]  /*3b630*/  LDGSTS.E [R239+0x2a100], desc[UR30][R20.64], !P5 ;  /* 0x2a10000014ef7fae */ /* 0x0003e8000e9a101e */
[----:B------:R1:W-:Y:S01]  /*3b640*/  LDGSTS.E [R239+0x2a180], desc[UR30][R18.64], !P5 ;  /* 0x2a18000012ef7fae */ /* 0x0003e2000e9a101e */
[----:B----4-:R-:W-:-:S05]  /*3b650*/  IMAD.WIDE R8, R215, 0x4, R42 ;  /* 0x00000004d7087825 */ /* 0x010fca00078e022a */
[----:B------:R2:W-:Y:S01]  /*3b660*/  LDGSTS.E [R239+0x2a200], desc[UR30][R8.64], !P5 ;  /* 0x2a20000008ef7fae */ /* 0x0005e2000e9a101e */
[----:B-1----:R-:W-:-:S03]  /*3b670*/  IMAD.WIDE R6, R215, 0x4, R90 ;  /* 0x00000004d7067825 */ /* 0x002fc600078e025a */
[----:B------:R-:W4:Y:S04]  /*3b680*/  LDL.LU.64 R90, [R1+0xd18] ;  /* 0x000d1800015a7983 */ /* 0x000f280000300a00 */
[----:B------:R1:W-:Y:S04]  /*3b690*/  STL.64 [R1+0x3340], R18 ;  /* 0x0033401201007387 */ /* 0x0003e80000100a00 */
[----:B------:R2:W-:Y:S04]  /*3b6a0*/  STL.64 [R1+0x3348], R8 ;  /* 0x0033480801007387 */ /* 0x0005e80000100a00 */
[----:B------:R4:W-:Y:S01]  /*3b6b0*/  LDGSTS.E [R239+0x2a280], desc[UR30][R6.64], !P5 ;  /* 0x2a28000006ef7fae */ /* 0x0009e2000e9a101e */
[----:B------:R-:W-:-:S03]  /*3b6c0*/  IMAD.WIDE R4, R215, 0x4, R106 ;  /* 0x00000004d7047825 */ /* 0x000fc600078e026a */
[----:B------:R-:W4:Y:S04]  /*3b6d0*/  LDL.LU.64 R106, [R1+0xd20] ;  /* 0x000d2000016a7983 */ /* 0x000f280000300a00 */
[----:B------:R4:W-:Y:S04]  /*3b6e0*/  STL.64 [R1+0x3350], R6 ;  /* 0x0033500601007387 */ /* 0x0009e80000100a00 */
[----:B------:R-:W-:Y:S01]  /*3b6f0*/  LDGSTS.E [R239+0x2a300], desc[UR30][R4.64], !P5 ;  /* 0x2a30000004ef7fae */ /* 0x000fe2000e9a101e */
[----:B------:R-:W-:-:S03]  /*3b700*/  IMAD.WIDE R2, R215, 0x4, R236 ;  /* 0x00000004d7027825 */ /* 0x000fc600078e02ec */
[----:B------:R-:W4:Y:S04]  /*3b710*/  LDL.LU.64 R236, [R1+0xd28] ;  /* 0x000d280001ec7983 */ /* 0x000f280000300a00 */
[----:B------:R-:W-:Y:S04]  /*3b720*/  STL.64 [R1+0x3358], R4 ;  /* 0x0033580401007387 */ /* 0x000fe80000100a00 */
[----:B------:R1:W-:Y:S01]  /*3b730*/  STL.64 [R1+0x3360], R2 ;  /* 0x0033600201007387 */ /* 0x0003e20000100a00 */
[----:B---3--:R-:W-:-:S03]  /*3b740*/  IMAD.WIDE R24, R215, 0x4, R74 ;  /* 0x00000004d7187825 */ /* 0x008fc600078e024a */
[----:B------:R-:W3:Y:S01]  /*3b750*/  LDL.LU.64 R26, [R1+0xd30] ;  /* 0x000d3000011a7983 */ /* 0x000ee20000300a00 */
[----:B------:R-:W-:-:S03]  /*3b760*/  IMAD.WIDE R22, R215, 0x4, R136 ;  /* 0x00000004d7167825 */ /* 0x000fc600078e0288 */
[----:B------:R-:W3:Y:S01]  /*3b770*/  LDL.LU.64 R42, [R1+0xd38] ;  /* 0x000d3800012a7983 */ /* 0x000ee20000300a00 */
[----:B------:R-:W-:-:S03]  /*3b780*/  IMAD.WIDE R20, R215, 0x4, R10 ;  /* 0x00000004d7147825 */ /* 0x000fc600078e020a */
[----:B------:R-:W3:Y:S01]  /*3b790*/  LDL.LU.64 R74, [R1+0xd40] ;  /* 0x000d4000014a7983 */ /* 0x000ee20000300a00 */
[----:B-1----:R-:W-:-:S03]  /*3b7a0*/  IMAD.WIDE R18, R215, 0x4, R58 ;  /* 0x00000004d7127825 */ /* 0x002fc600078e023a */
[----:B------:R-:W-:Y:S04]  /*3b7b0*/  STL.64 [R1+0x3408], R24 ;  /* 0x0034081801007387 */ /* 0x000fe80000100a00 */
[----:B------:R-:W3:Y:S04]  /*3b7c0*/  LDL.LU.64 R10, [R1+0xd48] ;  /* 0x000d4800010a7983 */ /* 0x000ee80000300a00 */
[----:B------:R3:W-:Y:S04]  /*3b7d0*/  STL.64 [R1+0x3410], R22 ;  /* 0x0034101601007387 */ /* 0x0007e80000100a00 */
[----:B------:R1:W-:Y:S04]  /*3b7e0*/  STL.64 [R1+0x3418], R20 ;  /* 0x0034181401007387 */ /* 0x0003e80000100a00 */
[----:B------:R-:W3:Y:S04]  /*3b7f0*/  LDL.LU.64 R58, [R1+0xd50] ;  /* 0x000d5000013a7983 */ /* 0x000ee80000300a00 */
[----:B------:R1:W-:Y:S04]  /*3b800*/  STL.64 [R1+0x3420], R18 ;  /* 0x0034201201007387 */ /* 0x0003e80000100a00 */
[----:B------:R1:W-:Y:S04]  /*3b810*/  LDGSTS.E [R239+0x2a380], desc[UR30][R2.64], !P5 ;  /* 0x2a38000002ef7fae */ /* 0x0003e8000e9a101e */
[----:B------:R-:W-:Y:S04]  /*3b820*/  LDGSTS.E [R239+0x2b000], desc[UR30][R24.64], !P6 ;  /* 0x2b00000018ef7fae */ /* 0x000fe8000f1a101e */
[----:B------:R3:W-:Y:S04]  /*3b830*/  LDGSTS.E [R239+0x2b080], desc[UR30][R22.64], !P6 ;  /* 0x2b08000016ef7fae */ /* 0x0007e8000f1a101e */
[----:B------:R1:W-:Y:S01]  /*3b840*/  LDGSTS.E [R239+0x2b100], desc[UR30][R20.64], !P6 ;  /* 0x2b10000014ef7fae */ /* 0x0003e2000f1a101e */
[----:B--2---:R-:W-:-:S03]  /*3b850*/  IMAD.WIDE R8, R215, 0x4, R122 ;  /* 0x00000004d7087825 */ /* 0x004fc600078e027a */
[----:B------:R2:W-:Y:S04]  /*3b860*/  LDGSTS.E [R239+0x2b180], desc[UR30][R18.64], !P6 ;  /* 0x2b18000012ef7fae */ /* 0x0005e8000f1a101e */
[----:B------:R-:W3:Y:S04]  /*3b870*/  LDL.LU.64 R122, [R1+0xd58] ;  /* 0x000d5800017a7983 */ /* 0x000ee80000300a00 */
[----:B------:R1:W-:Y:S04]  /*3b880*/  STL.64 [R1+0x3428], R8 ;  /* 0x0034280801007387 */ /* 0x0003e80000100a00 */
[----:B------:R1:W-:Y:S01]  /*3b890*/  LDGSTS.E [R239+0x2b200], desc[UR30][R8.64], !P6 ;  /* 0x2b20000008ef7fae */ /* 0x0003e2000f1a101e */
[----:B----4-:R-:W-:-:S03]  /*3b8a0*/  IMAD.WIDE R6, R215, 0x4, R90 ;  /* 0x00000004d7067825 */ /* 0x010fc600078e025a */
[----:B------:R-:W4:Y:S04]  /*3b8b0*/  LDL.LU.64 R90, [R1+0xd60] ;  /* 0x000d6000015a7983 */ /* 0x000f280000300a00 */
[----:B------:R1:W-:Y:S04]  /*3b8c0*/  STL.64 [R1+0x3430], R6 ;  /* 0x0034300601007387 */ /* 0x0003e80000100a00 */
[----:B------:R1:W-:Y:S02]  /*3b8d0*/  LDGSTS.E [R239+0x2b280], desc[UR30][R6.64], !P6 ;  /* 0x2b28000006ef7fae */ /* 0x0003e4000f1a101e */
[----:B-1----:R-:W-:-:S02]  /*3b8e0*/  IMAD.WIDE R2, R215, 0x4, R236 ;  /* 0x00000004d7027825 */ /* 0x002fc400078e02ec */
[----:B------:R-:W4:Y:S02]  /*3b8f0*/  LDL.LU.64 R236, [R1+0xd68] ;  /* 0x000d680001ec7983 */ /* 0x000f240000300a00 */
[----:B------:R-:W-:-:S05]  /*3b900*/  IMAD.WIDE R4, R215, 0x4, R106 ;  /* 0x00000004d7047825 */ /* 0x000fca00078e026a */
[----:B------:R-:W-:Y:S01]  /*3b910*/  STL.64 [R1+0x3438], R4 ;  /* 0x0034380401007387 */ /* 0x000fe20000100a00 */
[----:B---3--:R-:W-:-:S03]  /*3b920*/  IMAD.WIDE R22, R215, 0x4, R26 ;  /* 0x00000004d7167825 */ /* 0x008fc600078e021a */
[----:B------:R4:W-:Y:S01]  /*3b930*/  STL.64 [R1+0x3440], R2 ;  /* 0x0034400201007387 */ /* 0x0009e20000100a00 */
[----:B------:R-:W-:-:S03]  /*3b940*/  IMAD.WIDE R20, R215, 0x4, R42 ;  /* 0x00000004d7147825 */ /* 0x000fc600078e022a */
[----:B------:R-:W3:Y:S04]  /*3b950*/  LDL.LU.64 R104, [R1+0xd70] ;  /* 0x000d700001687983 */ /* 0x000ee80000300a00 */
[----:B------:R-:W3:Y:S01]  /*3b960*/  LDL.LU.64 R106, [R1+0xd78] ;  /* 0x000d7800016a7983 */ /* 0x000ee20000300a00 */
[----:B--2---:R-:W-:-:S03]  /*3b970*/  IMAD.WIDE R18, R215, 0x4, R74 ;  /* 0x00000004d7127825 */ /* 0x004fc600078e024a */
[----:B------:R-:W2:Y:S04]  /*3b980*/  LDL.LU.64 R120, [R1+0xd80] ;  /* 0x000d800001787983 */ /* 0x000ea80000300a00 */
[----:B------:R-:W2:Y:S01]  /*3b990*/  LDL.LU.64 R26, [R1+0xd88] ;  /* 0x000d8800011a7983 */ /* 0x000ea20000300a00 */
[----:B------:R-:W-:-:S03]  /*3b9a0*/  IMAD.WIDE R10, R215, 0x4, R10 ;  /* 0x00000004d70a7825 */ /* 0x000fc600078e020a */
[----:B------:R1:W-:Y:S04]  /*3b9b0*/  STL.64 [R1+0x34e8], R22 ;  /* 0x0034e81601007387 */ /* 0x0003e80000100a00 */
[----:B------:R-:W2:Y:S01]  /*3b9c0*/  LDL.LU.64 R42, [R1+0xd90] ;  /* 0x000d9000012a7983 */ /* 0x000ea20000300a00 */
[----:B------:R-:W-:-:S03]  /*3b9d0*/  IMAD.WIDE R8, R215, 0x4, R58 ;  /* 0x00000004d7087825 */ /* 0x000fc600078e023a */
[----:B------:R2:W-:Y:S04]  /*3b9e0*/  STL.64 [R1+0x34f0], R20 ;  /* 0x0034f01401007387 */ /* 0x0005e80000100a00 */
[----:B------:R-:W2:Y:S04]  /*3b9f0*/  LDL.LU.64 R74, [R1+0xd98] ;  /* 0x000d9800014a7983 */ /* 0x000ea80000300a00 */
[----:B------:R-:W-:Y:S04]  /*3ba00*/  STL.64 [R1+0x34f8], R18 ;  /* 0x0034f81201007387 */ /* 0x000fe80000100a00 */
[----:B------:R-:W-:Y:S04]  /*3ba10*/  LDGSTS.E [R239+0x2b300], desc[UR30][R4.64], !P6 ;  /* 0x2b30000004ef7fae */ /* 0x000fe8000f1a101e */
[----:B------:R4:W-:Y:S04]  /*3ba20*/  LDGSTS.E [R239+0x2b380], desc[UR30][R2.64], !P6 ;  /* 0x2b38000002ef7fae */ /* 0x0009e8000f1a101e */
[----:B------:R1:W-:Y:S04]  /*3ba30*/  LDGSTS.E [R239+0x2c000], desc[UR30][R22.64], !P1 ;  /* 0x2c00000016ef7fae */ /* 0x0003e8000c9a101e */
[----:B------:R2:W-:Y:S01]  /*3ba40*/  LDGSTS.E [R239+0x2c080], desc[UR30][R20.64], !P1 ;  /* 0x2c08000014ef7fae */ /* 0x0005e2000c9a101e */
[----:B------:R-:W-:-:S03]  /*3ba50*/  IMAD.WIDE R6, R215, 0x4, R122 ;  /* 0x00000004d7067825 */ /* 0x000fc600078e027a */
[----:B------:R1:W-:Y:S04]  /*3ba60*/  LDGSTS.E [R239+0x2c100], desc[UR30][R18.64], !P1 ;  /* 0x2c10000012ef7fae */ /* 0x0003e8000c9a101e */
[----:B------:R-:W2:Y:S04]  /*3ba70*/  LDL.LU.64 R122, [R1+0xda0] ;  /* 0x000da000017a7983 */ /* 0x000ea80000300a00 */
[----:B------:R1:W-:Y:S04]  /*3ba80*/  STL.64 [R1+0x3500], R10 ;  /* 0x0035000a01007387 */ /* 0x0003e80000100a00 */
[----:B------:R1:W-:Y:S04]  /*3ba90*/  STL.64 [R1+0x3508], R8 ;  /* 0x0035080801007387 */ /* 0x0003e80000100a00 */
[----:B------:R1:W-:Y:S04]  /*3baa0*/  STL.64 [R1+0x3510], R6 ;  /* 0x0035100601007387 */ /* 0x0003e80000100a00 */
[----:B------:R-:W-:Y:S04]  /*3bab0*/  LDGSTS.E [R239+0x2c180], desc[UR30][R10.64], !P1 ;  /* 0x2c1800000aef7fae */ /* 0x000fe8000c9a101e */
[----:B------:R1:W-:Y:S04]  /*3bac0*/  LDGSTS.E [R239+0x2c200], desc[UR30][R8.64], !P1 ;  /* 0x2c20000008ef7fae */ /* 0x0003e8000c9a101e */
[----:B------:R1:W-:Y:S01]  /*3bad0*/  LDGSTS.E [R239+0x2c280], desc[UR30][R6.64], !P1 ;  /* 0x2c28000006ef7fae */ /* 0x0003e2000c9a101e */
[----:B----4-:R-:W-:-:S03]  /*3bae0*/  IMAD.WIDE R2, R215, 0x4, R236 ;  /* 0x00000004d7027825 */ /* 0x010fc600078e02ec */
[----:B------:R-:W4:Y:S01]  /*3baf0*/  LDL.LU.64 R236, [R1+0xda8] ;  /* 0x000da80001ec7983 */ /* 0x000f220000300a00 */
[----:B------:R-:W-:-:S05]  /*3bb00*/  IMAD.WIDE R4, R215, 0x4, R90 ;  /* 0x00000004d7047825 */ /* 0x000fca00078e025a */
[----:B------:R2:W-:Y:S04]  /*3bb10*/  STL.64 [R1+0x3518], R4 ;  /* 0x0035180401007387 */ /* 0x0005e80000100a00 */
[----:B------:R4:W-:Y:S01]  /*3bb20*/  STL.64 [R1+0x3520], R2 ;  /* 0x0035200201007387 */ /* 0x0009e20000100a00 */
[----:B---3--:R-:W-:-:S03]  /*3bb30*/  IMAD.WIDE R24, R215, 0x4, R104 ;  /* 0x00000004d7187825 */ /* 0x008fc600078e0268 */
[----:B------:R-:W3:Y:S01]  /*3bb40*/  LDL.LU.64 R90, [R1+0xdb0] ;  /* 0x000db000015a7983 */ /* 0x000ee20000300a00 */
[----:B-1----:R-:W-:-:S03]  /*3bb50*/  IMAD.WIDE R22, R215, 0x4, R106 ;  /* 0x00000004d7167825 */ /* 0x002fc600078e026a */
[----:B------:R-:W3:Y:S01]  /*3bb60*/  LDL.LU.64 R136, [R1+0xdb8] ;  /* 0x000db80001887983 */ /* 0x000ee20000300a00 */
[----:B--2---:R-:W-:-:S03]  /*3bb70*/  IMAD.WIDE R20, R215, 0x4, R120 ;  /* 0x00000004d7147825 */ /* 0x004fc600078e0278 */
[----:B------:R-:W2:Y:S01]  /*3bb80*/  LDL.LU.64 R10, [R1+0xdc0] ;  /* 0x000dc000010a7983 */ /* 0x000ea20000300a00 */
[----:B------:R-:W-:-:S03]  /*3bb90*/  IMAD.WIDE R18, R215, 0x4, R26 ;  /* 0x00000004d7127825 */ /* 0x000fc600078e021a */
[----:B------:R-:W2:Y:S04]  /*3bba0*/  LDL.LU.64 R58, [R1+0xdc8] ;  /* 0x000dc800013a7983 */ /* 0x000ea80000300a00 */
[----:B------:R-:W2:Y:S01]  /*3bbb0*/  LDL.LU.64 R106, [R1+0xdd0] ;  /* 0x000dd000016a7983 */ /* 0x000ea20000300a00 */
[----:B------:R-:W-:-:S03]  /*3bbc0*/  IMAD.WIDE R8, R215, 0x4, R42 ;  /* 0x00000004d7087825 */ /* 0x000fc600078e022a */
[----:B------:R3:W-:Y:S04]  /*3bbd0*/  STL.64 [R1+0x35b8], R24 ;  /* 0x0035b81801007387 */ /* 0x0007e80000100a00 */
[----:B------:R1:W-:Y:S01]  /*3bbe0*/  STL.64 [R1+0x35c0], R22 ;  /* 0x0035c01601007387 */ /* 0x0003e20000100a00 */
[----:B------:R-:W-:-:S03]  /*3bbf0*/  IMAD.WIDE R6, R215, 0x4, R74 ;  /* 0x00000004d7067825 */ /* 0x000fc600078e024a */
[----:B------:R2:W-:Y:S04]  /*3bc00*/  STL.64 [R1+0x35c8], R20 ;  /* 0x0035c81401007387 */ /* 0x0005e80000100a00 */
[----:B------:R-:W2:Y:S04]  /*3bc10*/  LDL.LU.64 R74, [R1+0xdd8] ;  /* 0x000dd800014a7983 */ /* 0x000ea80000300a00 */
[----:B------:R1:W-:Y:S04]  /*3bc20*/  LDGSTS.E [R239+0x2c300], desc[UR30][R4.64], !P1 ;  /* 0x2c30000004ef7fae */ /* 0x0003e8000c9a101e */
[----:B------:R1:W-:Y:S04]  /*3bc30*/  STL.64 [R1+0x35d0], R18 ;  /* 0x0035d01201007387 */ /* 0x0003e80000100a00 */
[----:B------:R1:W-:Y:S04]  /*3bc40*/  STL.64 [R1+0x35d8], R8 ;  /* 0x0035d80801007387 */ /* 0x0003e80000100a00 */
[----:B------:R4:W-:Y:S04]  /*3bc50*/  LDGSTS.E [R239+0x2c380], desc[UR30][R2.64], !P1 ;  /* 0x2c38000002ef7fae */ /* 0x0009e8000c9a101e */
[----:B------:R3:W-:Y:S01]  /*3bc60*/  LDGSTS.E [R239+0x2d000], desc[UR30][R24.64], !P2 ;  /* 0x2d00000018ef7fae */ /* 0x0007e2000d1a101e */
[----:B-1----:R-:W-:-:S03]  /*3bc70*/  IMAD.WIDE R4, R215, 0x4, R122 ;  /* 0x00000004d7047825 */ /* 0x002fc600078e027a */
[----:B------:R1:W-:Y:S04]  /*3bc80*/  LDGSTS.E [R239+0x2d080], desc[UR30][R22.64], !P2 ;  /* 0x2d08000016ef7fae */ /* 0x0003e8000d1a101e */
[----:B------:R-:W2:Y:S04]  /*3bc90*/  LDL.LU.64 R122, [R1+0xde0] ;  /* 0x000de000017a7983 */ /* 0x000ea80000300a00 */
[----:B------:R1:W-:Y:S04]  /*3bca0*/  STL.64 [R1+0x35e0], R6 ;  /* 0x0035e00601007387 */ /* 0x0003e80000100a00 */
[----:B------:R2:W-:Y:S04]  /*3bcb0*/  LDGSTS.E [R239+0x2d100], desc[UR30][R20.64], !P2 ;  /* 0x2d10000014ef7fae */ /* 0x0005e8000d1a101e */
[----:B------:R1:W-:Y:S04]  /*3bcc0*/  LDGSTS.E [R239+0x2d180], desc[UR30][R18.64], !P2 ;  /* 0x2d18000012ef7fae */ /* 0x0003e8000d1a101e */
[----:B------:R1:W-:Y:S04]  /*3bcd0*/  LDGSTS.E [R239+0x2d200], desc[UR30][R8.64], !P2 ;  /* 0x2d20000008ef7fae */ /* 0x0003e8000d1a101e */
[----:B------:R1:W-:Y:S04]  /*3bce0*/  LDGSTS.E [R239+0x2d280], desc[UR30][R6.64], !P2 ;  /* 0x2d28000006ef7fae */ /* 0x0003e8000d1a101e */
[----:B------:R1:W-:Y:S01]  /*3bcf0*/  LDGSTS.E [R239+0x2d300], desc[UR30][R4.64], !P2 ;  /* 0x2d30000004ef7fae */ /* 0x0003e2000d1a101e */
[----:B----4-:R-:W-:-:S03]  /*3bd00*/  IMAD.WIDE R2, R215, 0x4, R236 ;  /* 0x00000004d7027825 */ /* 0x010fc600078e02ec */
[----:B------:R-:W4:Y:S04]  /*3bd10*/  LDL.LU.64 R236, [R1+0xde8] ;  /* 0x000de80001ec7983 */ /* 0x000f280000300a00 */
[----:B------:R1:W-:Y:S04]  /*3bd20*/  STL.64 [R1+0x35e8], R4 ;  /* 0x0035e80401007387 */ /* 0x0003e80000100a00 */
[----:B------:R4:W-:Y:S04]  /*3bd30*/  STL.64 [R1+0x35f0], R2 ;  /* 0x0035f00201007387 */ /* 0x0009e80000100a00 */
[----:B------:R-:W4:Y:S01]  /*3bd40*/  LDL.LU.64 R26, [R1+0xdf0] ;  /* 0x000df000011a7983 */ /* 0x000f220000300a00 */
[----:B---3--:R-:W-:-:S03]  /*3bd50*/  IMAD.WIDE R24, R215, 0x4, R90 ;  /* 0x00000004d7187825 */ /* 0x008fc600078e025a */
[----:B------:R-:W3:Y:S01]  /*3bd60*/  LDL.LU.64 R42, [R1+0xdf8] ;  /* 0x000df800012a7983 */ /* 0x000ee20000300a00 */
[----:B-1----:R-:W-:-:S03]  /*3bd70*/  IMAD.WIDE R22, R215, 0x4, R136 ;  /* 0x00000004d7167825 */ /* 0x002fc600078e0288 */
[----:B------:R-:W3:Y:S01]  /*3bd80*/  LDL.LU.64 R90, [R1+0xe00] ;  /* 0x000e0000015a7983 */ /* 0x000ee20000300a00 */
[----:B--2---:R-:W-:-:S03]  /*3bd90*/  IMAD.WIDE R20, R215, 0x4, R10 ;  /* 0x00000004d7147825 */ /* 0x004fc600078e020a */
[----:B------:R-:W-:Y:S01]  /*3bda0*/  STL.64 [R1+0x3678], R24 ;  /* 0x0036781801007387 */ /* 0x000fe20000100a00 */
[----:B------:R-:W-:-:S03]  /*3bdb0*/  IMAD.WIDE R18, R215, 0x4, R58 ;  /* 0x00000004d7127825 */ /* 0x000fc600078e023a */
[----:B------:R-:W2:Y:S01]  /*3bdc0*/  LDL.LU.64 R10, [R1+0xe08] ;  /* 0x000e0800010a7983 */ /* 0x000ea20000300a00 */
[----:B------:R-:W-:-:S03]  /*3bdd0*/  IMAD.WIDE R8, R215, 0x4, R106 ;  /* 0x00000004d7087825 */ /* 0x000fc600078e026a */
[----:B------:R1:W-:Y:S04]  /*3bde0*/  STL.64 [R1+0x3680], R22 ;  /* 0x0036801601007387 */ /* 0x0003e80000100a00 */
[----:B------:R3:W-:Y:S04]  /*3bdf0*/  STL.64 [R1+0x3688], R20 ;  /* 0x0036881401007387 */ /* 0x0007e80000100a00 */
[----:B------:R-:W2:Y:S04]  /*3be00*/  LDL.LU.64 R58, [R1+0xe10] ;  /* 0x000e1000013a7983 */ /* 0x000ea80000300a00 */
[----:B------:R1:W-:Y:S01]  /*3be10*/  STL.64 [R1+0x3690], R18 ;  /* 0x0036901201007387 */ /* 0x0003e20000100a00 */
[----:B------:R-:W-:-:S03]  /*3be20*/  IMAD.WIDE R6, R215, 0x4, R74 ;  /* 0x00000004d7067825 */ /* 0x000fc600078e024a */
[----:B------:R-:W2:Y:S04]  /*3be30*/  LDL.LU.64 R106, [R1+0xe18] ;  /* 0x000e1800016a7983 */ /* 0x000ea80000300a00 */
[----:B------:R1:W-:Y:S04]  /*3be40*/  STL.64 [R1+0x3698], R8 ;  /* 0x0036980801007387 */ /* 0x0003e80000100a00 */
[----:B------:R4:W-:Y:S04]  /*3be50*/  LDGSTS.E [R239+0x2d380], desc[UR30][R2.64], !P2 ;  /* 0x2d38000002ef7fae */ /* 0x0009e8000d1a101e */
[----:B------:R-:W2:Y:S04]  /*3be60*/  LDL.LU.64 R74, [R1+0xe20] ;  /* 0x000e2000014a7983 */ /* 0x000ea80000300a00 */
[----:B------:R1:W-:Y:S04]  /*3be70*/  STL.64 [R1+0x36b0], R6 ;  /* 0x0036b00601007387 */ /* 0x0003e80000100a00 */
[----:B------:R-:W-:Y:S04]  /*3be80*/  LDGSTS.E [R239+0x2e000], desc[UR30][R24.64], !P3 ;  /* 0x2e00000018ef7fae */ /* 0x000fe8000d9a101e */
[----:B------:R1:W-:Y:S01]  /*3be90*/  LDGSTS.E [R239+0x2e080], desc[UR30][R22.64], !P3 ;  /* 0x2e08000016ef7fae */ /* 0x0003e2000d9a101e */
[----:B------:R-:W-:-:S03]  /*3bea0*/  IMAD.WIDE R4, R215, 0x4, R122 ;  /* 0x00000004d7047825 */ /* 0x000fc600078e027a */
        /* <DEDUP_REMOVED lines=10> */
[----:B-1----:R-:W-:-:S03]  /*3bf50*/  IMAD.WIDE R22, R215, 0x4, R26 ;  /* 0x00000004d7167825 */ /* 0x002fc600078e021a */
[----:B------:R-:W4:Y:S01]  /*3bf60*/  LDL.LU.64 R122, [R1+0xe38] ;  /* 0x000e3800017a7983 */ /* 0x000f220000300a00 */
[----:B---3--:R-:W-:-:S03]  /*3bf70*/  IMAD.WIDE R20, R215, 0x4, R42 ;  /* 0x00000004d7147825 */ /* 0x008fc600078e022a */
[----:B------:R-:W3:Y:S01]  /*3bf80*/  LDL.LU.64 R120, [R1+0xe40] ;  /* 0x000e400001787983 */ /* 0x000ee20000300a00 */
[----:B------:R-:W-:-:S03]  /*3bf90*/  IMAD.WIDE R18, R215, 0x4, R90 ;  /* 0x00000004d7127825 */ /* 0x000fc600078e025a */
[----:B------:R-:W3:Y:S01]  /*3bfa0*/  LDL.LU.64 R26, [R1+0xe48] ;  /* 0x000e4800011a7983 */ /* 0x000ee20000300a00 */
[----:B--2---:R-:W-:-:S03]  /*3bfb0*/  IMAD.WIDE R10, R215, 0x4, R10 ;  /* 0x00000004d70a7825 */ /* 0x004fc600078e020a */
[----:B------:R-:W-:Y:S04]  /*3bfc0*/  STL.64 [R1+0x37c8], R22 ;  /* 0x0037c81601007387 */ /* 0x000fe80000100a00 */
[----:B------:R-:W2:Y:S04]  /*3bfd0*/  LDL.LU.64 R42, [R1+0xe50] ;  /* 0x000e5000012a7983 */ /* 0x000ea80000300a00 */
[----:B------:R-:W-:Y:S01]  /*3bfe0*/  STL.64 [R1+0x37e0], R20 ;  /* 0x0037e01401007387 */ /* 0x000fe20000100a00 */
[----:B------:R-:W-:-:S03]  /*3bff0*/  IMAD.WIDE R8, R215, 0x4, R58 ;  /* 0x00000004d7087825 */ /* 0x000fc600078e023a */
[----:B------:R-:W2:Y:S04]  /*3c000*/  LDL.LU.64 R90, [R1+0xe58] ;  /* 0x000e5800015a7983 */ /* 0x000ea80000300a00 */
[----:B------:R-:W-:Y:S01]  /*3c010*/  STL.64 [R1+0x37e8], R18 ;  /* 0x0037e81201007387 */ /* 0x000fe20000100a00 */
[----:B------:R-:W-:-:S03]  /*3c020*/  IMAD.WIDE R6, R215, 0x4, R106 ;  /* 0x00000004d7067825 */ /* 0x000fc600078e026a */
[----:B------:R-:W2:Y:S04]  /*3c030*/  LDL.LU.64 R106, [R1+0xe60] ;  /* 0x000e6000016a7983 */ /* 0x000ea80000300a00 */
[----:B------:R1:W-:Y:S04]  /*3c040*/  STL.64 [R1+0x3800], R10 ;  /* 0x0038000a01007387 */ /* 0x0003e80000100a00 */
[----:B------:R4:W-:Y:S04]  /*3c050*/  LDGSTS.E [R239+0x2e380], desc[UR30][R2.64], !P3 ;  /* 0x2e38000002ef7fae */ /* 0x0009e8000d9a101e */
[----:B------:R2:W-:Y:S04]  /*3c060*/  STL.64 [R1+0x3808], R8 ;  /* 0x0038080801007387 */ /* 0x0005e80000100a00 */
[----:B------:R1:W-:Y:S01]  /*3c070*/  STL.64 [R1+0x3810], R6 ;  /* 0x0038100601007387 */ /* 0x0003e20000100a00 */
[----:B------:R-:W-:-:S03]  /*3c080*/  IMAD.WIDE R4, R215, 0x4, R74 ;  /* 0x00000004d7047825 */ /* 0x000fc600078e024a */
[----:B------:R1:W-:Y:S04]  /*3c090*/  LDGSTS.E [R239+0x2f000], desc[UR30][R22.64], !P4 ;  /* 0x2f00000016ef7fae */ /* 0x0003e8000e1a101e */
[----:B------:R3:W-:Y:S04]  /*3c0a0*/  LDGSTS.E [R239+0x2f080], desc[UR30][R20.64], !P4 ;  /* 0x2f08000014ef7fae */ /* 0x0007e8000e1a101e */
[----:B------:R1:W-:Y:S04]  /*3c0b0*/  LDGSTS.E [R239+0x2f100], desc[UR30][R18.64], !P4 ;  /* 0x2f10000012ef7fae */ /* 0x0003e8000e1a101e */
[----:B------:R-:W-:Y:S04]  /*3c0c0*/  LDGSTS.E [R239+0x2f180], desc[UR30][R10.64], !P4 ;  /* 0x2f1800000aef7fae */ /* 0x000fe8000e1a101e */
[----:B------:R2:W-:Y:S04]  /*3c0d0*/  LDGSTS.E [R239+0x2f200], desc[UR30][R8.64], !P4 ;  /* 0x2f20000008ef7fae */ /* 0x0005e8000e1a101e */
[----:B------:R1:W-:Y:S04]  /*3c0e0*/  LDGSTS.E [R239+0x2f280], desc[UR30][R6.64], !P4 ;  /* 0x2f28000006ef7fae */ /* 0x0003e8000e1a101e */
[----:B------:R1:W-:Y:S01]  /*3c0f0*/  LDGSTS.E [R239+0x2f300], desc[UR30][R4.64], !P4 ;  /* 0x2f30000004ef7fae */ /* 0x0003e2000e1a101e */
[----:B----4-:R-:W-:-:S03]  /*3c100*/  IMAD.WIDE R2, R215, 0x4, R236 ;  /* 0x00000004d7027825 */ /* 0x010fc600078e02ec */
[----:B------:R-:W4:Y:S04]  /*3c110*/  LDL.LU.64 R236, [R1+0xe68] ;  /* 0x000e680001ec7983 */ /* 0x000f280000300a00 */
[----:B------:R1:W-:Y:S04]  /*3c120*/  STL.64 [R1+0x3818], R4 ;  /* 0x0038180401007387 */ /* 0x0003e80000100a00 */
[----:B------:R4:W-:Y:S04]  /*3c130*/  STL.64 [R1+0x3830], R2 ;  /* 0x0038300201007387 */ /* 0x0009e80000100a00 */
[----:B------:R-:W4:Y:S04]  /*3c140*/  LDL.LU.64 R74, [R1+0xe70] ;  /* 0x000e7000014a7983 */ /* 0x000f280000300a00 */
[----:B------:R-:W4:Y:S04]  /*3c150*/  LDL.LU.64 R136, [R1+0xe78] ;  /* 0x000e780001887983 */ /* 0x000f280000300a00 */
[----:B-1----:R-:W4:Y:S04]  /*3c160*/  LDL.LU.64 R10, [R1+0xe80] ;  /* 0x000e8000010a7983 */ /* 0x002f280000300a00 */
[----:B------:R-:W4:Y:S01]  /*3c170*/  LDL.LU.64 R58, [R1+0xe88] ;  /* 0x000e8800013a7983 */ /* 0x000f220000300a00 */
[----:B------:R-:W-:-:S03]  /*3c180*/  IMAD.WIDE R22, R215, 0x4, R122 ;  /* 0x00000004d7167825 */ /* 0x000fc600078e027a */
[----:B------:R-:W4:Y:S01]  /*3c190*/  LDL.LU.64 R122, [R1+0xe90] ;  /* 0x000e9000017a7983 */ /* 0x000f220000300a00 */
[----:B------:R-:W-:-:S03]  /*3c1a0*/  IMAD.WIDE R24, R215, 0x4, R104 ;  /* 0x00000004d7187825 */ /* 0x000fc600078e0268 */
[----:B------:R4:W-:Y:S01]  /*3c1b0*/  LDGSTS.E [R239+0x2f380], desc[UR30][R2.64], !P4 ;  /* 0x2f38000002ef7fae */ /* 0x0009e2000e1a101e */
[----:B---3--:R-:W-:-:S03]  /*3c1c0*/  IMAD.WIDE R20, R215, 0x4, R120 ;  /* 0x00000004d7147825 */ /* 0x008fc600078e0278 */
[----:B------:R1:W-:Y:S01]  /*3c1d0*/  STL.64 [R1+0x1918], R24 ;  /* 0x0019181801007387 */ /* 0x0003e20000100a00 */
[----:B------:R-:W-:-:S03]  /*3c1e0*/  IMAD.WIDE R18, R215, 0x4, R26 ;  /* 0x00000004d7127825 */ /* 0x000fc600078e021a */
[----:B------:R3:W-:Y:S01]  /*3c1f0*/  STL.64 [R1+0x1930], R22 ;  /* 0x0019301601007387 */ /* 0x0007e20000100a00 */
[----:B--2---:R-:W-:-:S03]  /*3c200*/  IMAD.WIDE R8, R215, 0x4, R42 ;  /* 0x00000004d7087825 */ /* 0x004fc600078e022a */
[----:B------:R2:W-:Y:S01]  /*3c210*/  STL.64 [R1+0x1938], R20 ;  /* 0x0019381401007387 */ /* 0x0005e20000100a00 */
[----:B------:R-:W-:-:S03]  /*3c220*/  IMAD.WIDE R6, R215, 0x4, R90 ;  /* 0x00000004d7067825 */ /* 0x000fc600078e025a */
[----:B------:R-:W2:Y:S01]  /*3c230*/  LDL.LU.64 R90, [R1+0xe98] ;  /* 0x000e9800015a7983 */ /* 0x000ea20000300a00 */
[----:B------:R-:W-:-:S03]  /*3c240*/  IMAD.WIDE R4, R215, 0x4, R106 ;  /* 0x00000004d7047825 */ /* 0x000fc600078e026a */
[----:B------:R1:W-:Y:S04]  /*3c250*/  STL.64 [R1+0x1950], R18 ;  /* 0x0019501201007387 */ /* 0x0003e80000100a00 */
[----:B------:R1:W-:Y:S04]  /*3c260*/  STL.64 [R1+0x1958], R8 ;  /* 0x0019580801007387 */ /* 0x0003e80000100a00 */
[----:B------:R-:W2:Y:S04]  /*3c270*/  LDL.LU.64 R106, [R1+0xea0] ;  /* 0x000ea000016a7983 */ /* 0x000ea80000300a00 */
[----:B------:R1:W-:Y:S01]  /*3c280*/  STL.64 [R1+0x1970], R6 ;  /* 0x0019700601007387 */ /* 0x0003e20000100a00 */
[----:B----4-:R-:W-:-:S03]  /*3c290*/  IMAD.WIDE R2, R215, 0x4, R236 ;  /* 0x00000004d7027825 */ /* 0x010fc600078e02ec */
[----:B------:R-:W4:Y:S01]  /*3c2a0*/  LDL.LU.64 R236, [R1+0xea8] ;  /* 0x000ea80001ec7983 */ /* 0x000f220000300a00 */
[----:B------:R-:W-:-:S03]  /*3c2b0*/  ISETP.GE.U32.AND P5, PT, R220, 0x7fffffbf, PT ;  /* 0x7fffffbfdc00780c */ /* 0x000fc60003fa6070 */
[----:B------:R-:W-:Y:S04]  /*3c2c0*/  STL.64 [R1+0x1978], R4 ;  /* 0x0019780401007387 */ /* 0x000fe80000100a00 */
[----:B------:R4:W-:Y:S04]  /*3c2d0*/  STL.64 [R1+0x1990], R2 ;  /* 0x0019900201007387 */ /* 0x0009e80000100a00 */
[----:B------:R-:W4:Y:S04]  /*3c2e0*/  LDL.LU.64 R26, [R1+0xeb0] ;  /* 0x000eb000011a7983 */ /* 0x000f280000300a00 */
[----:B------:R1:W-:Y:S04]  /*3c2f0*/  LDGSTS.E [R0+0x28400], desc[UR30][R24.64], !P5 ;  /* 0x2840000018007fae */ /* 0x0003e8000e9a101e */
[----:B------:R3:W-:Y:S04]  /*3c300*/  LDGSTS.E [R0+0x28480], desc[UR30][R22.64], !P5 ;  /* 0x2848000016007fae */ /* 0x0007e8000e9a101e */
[----:B------:R2:W-:Y:S01]  /*3c310*/  LDGSTS.E [R0+0x28500], desc[UR30][R20.64], !P5 ;  /* 0x2850000014007fae */ /* 0x0005e2000e9a101e */
[----:B-1----:R-:W-:-:S03]  /*3c320*/  IMAD.WIDE R24, R215, 0x4, R74 ;  /* 0x00000004d7187825 */ /* 0x002fc600078e024a */
[----:B------:R-:W4:Y:S01]  /*3c330*/  LDL.LU.64 R42, [R1+0xeb8] ;  /* 0x000eb800012a7983 */ /* 0x000f220000300a00 */
[----:B---3--:R-:W-:-:S03]  /*3c340*/  IMAD.WIDE R22, R215, 0x4, R136 ;  /* 0x00000004d7167825 */ /* 0x008fc600078e0288 */
[----:B------:R1:W-:Y:S01]  /*3c350*/  LDGSTS.E [R0+0x28580], desc[UR30][R18.64], !P5 ;  /* 0x2858000012007fae */ /* 0x0003e2000e9a101e */
[----:B--2---:R-:W-:-:S03]  /*3c360*/  IMAD.WIDE R20, R215, 0x4, R10 ;  /* 0x00000004d7147825 */ /* 0x004fc600078e020a */
[----:B------:R-:W2:Y:S04]  /*3c370*/  LDL.LU.64 R74, [R1+0xec0] ;  /* 0x000ec000014a7983 */ /* 0x000ea80000300a00 */
[----:B------:R-:W-:Y:S01]  /*3c380*/  STL.64 [R1+0x1a18], R24 ;  /* 0x001a181801007387 */ /* 0x000fe20000100a00 */
[----:B-1----:R-:W-:-:S03]  /*3c390*/  IMAD.WIDE R18, R215, 0x4, R58 ;  /* 0x00000004d7127825 */ /* 0x002fc600078e023a */
[----:B------:R-:W3:Y:S04]  /*3c3a0*/  LDL.LU.64 R10, [R1+0xec8] ;  /* 0x000ec800010a7983 */ /* 0x000ee80000300a00 */
[----:B------:R1:W-:Y:S04]  /*3c3b0*/  STL.64 [R1+0x1a30], R22 ;  /* 0x001a301601007387 */ /* 0x0003e80000100a00 */
[----:B------:R1:W-:Y:S04]  /*3c3c0*/  STL.64 [R1+0x1a38], R20 ;  /* 0x001a381401007387 */ /* 0x0003e80000100a00 */
[----:B------:R1:W-:Y:S04]  /*3c3d0*/  LDGSTS.E [R0+0x28600], desc[UR30][R8.64], !P5 ;  /* 0x2860000008007fae */ /* 0x0003e8000e9a101e */
[----:B------:R-:W3:Y:S04]  /*3c3e0*/  LDL.LU.64 R58, [R1+0xed0] ;  /* 0x000ed000013a7983 */ /* 0x000ee80000300a00 */
[----:B------:R2:W-:Y:S01]  /*3c3f0*/  STL.64 [R1+0x1a50], R18 ;  /* 0x001a501201007387 */ /* 0x0005e20000100a00 */
[----:B-1----:R-:W-:-:S03]  /*3c400*/  IMAD.WIDE R8, R215, 0x4, R122 ;  /* 0x00000004d7087825 */ /* 0x002fc600078e027a */
[----:B------:R1:W-:Y:S04]  /*3c410*/  LDGSTS.E [R0+0x28680], desc[UR30][R6.64], !P5 ;  /* 0x2868000006007fae */ /* 0x0003e8000e9a101e */
[----:B------:R-:W3:Y:S04]  /*3c420*/  LDL.LU.64 R122, [R1+0xed8] ;  /* 0x000ed800017a7983 */ /* 0x000ee80000300a00 */
[----:B------:R-:W-:Y:S01]  /*3c430*/  LDGSTS.E [R0+0x28700], desc[UR30][R4.64], !P5 ;  /* 0x2870000004007fae */ /* 0x000fe2000e9a101e */
[----:B-1----:R-:W-:-:S03]  /*3c440*/  IMAD.WIDE R6, R215, 0x4, R90 ;  /* 0x00000004d7067825 */ /* 0x002fc600078e025a */
[----:B------:R-:W-:Y:S04]  /*3c450*/  STL.64 [R1+0x1a58], R8 ;  /* 0x001a580801007387 */ /* 0x000fe80000100a00 */
[----:B------:R4:W-:Y:S04]  /*3c460*/  LDGSTS.E [R0+0x28780], desc[UR30][R2.64], !P5 ;  /* 0x2878000002007fae */ /* 0x0009e8000e9a101e */
[----:B------:R-:W3:Y:S04]  /*3c470*/  LDL.LU.64 R90, [R1+0xee0] ;  /* 0x000ee000015a7983 */ /* 0x000ee80000300a00 */
[----:B------:R1:W-:Y:S01]  /*3c480*/  STL.64 [R1+0x1a60], R6 ;  /* 0x001a600601007387 */ /* 0x0003e20000100a00 */
[----:B----4-:R-:W-:-:S03]  /*3c490*/  IMAD.WIDE R2, R215, 0x4, R236 ;  /* 0x00000004d7027825 */ /* 0x010fc600078e02ec */
[----:B------:R-:W4:Y:S01]  /*3c4a0*/  LDL.LU.64 R236, [R1+0xee8] ;  /* 0x000ee80001ec7983 */ /* 0x000f220000300a00 */
[----:B------:R-:W-:Y:S02]  /*3c4b0*/  VIADD R220, R222, 0xffffffda ;  /* 0xffffffdadedc7836 */ /* 0x000fe40000000000 */
[C---:B------:R-:W-:Y:S01]  /*3c4c0*/  IMAD.WIDE R4, R215.reuse, 0x4, R106 ;  /* 0x00000004d7047825 */ /* 0x040fe200078e026a */
[----:B------:R-:W1:Y:S02]  /*3c4d0*/  LDC R222, c[0x0][0x3a0] ;  /* 0x0000e800ffde7b82 */ /* 0x000e640000000800 */
[----:B------:R-:W-:Y:S02]  /*3c4e0*/  ISETP.GE.U32.AND P6, PT, R220, 0x7fffffbb, PT ;  /* 0x7fffffbbdc00780c */ /* 0x000fe40003fc6070 */
[----:B------:R-:W-:Y:S04]  /*3c4f0*/  STL.64 [R1+0x1a68], R4 ;  /* 0x001a680401007387 */ /* 0x000fe80000100a00 */
[----:B------:R4:W-:Y:S04]  /*3c500*/  STL.64 [R1+0x1a80], R2 ;  /* 0x001a800201007387 */ /* 0x0009e80000100a00 */
[----:B------:R-:W4:Y:S04]  /*3c510*/  LDL.LU.64 R104, [R1+0xef0] ;  /* 0x000ef00001687983 */ /* 0x000f280000300a00 */
[----:B------:R-:W-:Y:S04]  /*3c520*/  LDGSTS.E [R0+0x29400], desc[UR30][R24.64], !P6 ;  /* 0x2940000018007fae */ /* 0x000fe8000f1a101e */
[----:B------:R2:W-:Y:S04]  /*3c530*/  LDGSTS.E [R0+0x29480], desc[UR30][R22.64], !P6 ;  /* 0x2948000016007fae */ /* 0x0005e8000f1a101e */
[----:B------:R2:W-:Y:S04]  /*3c540*/  LDGSTS.E [R0+0x29500], desc[UR30][R20.64], !P6 ;  /* 0x2950000014007fae */ /* 0x0005e8000f1a101e */
[----:B------:R-:W4:Y:S01]  /*3c550*/  LDL.LU.64 R106, [R1+0xef8] ;  /* 0x000ef800016a7983 */ /* 0x000f220000300a00 */
[----:B--2---:R-:W-:-:S03]  /*3c560*/  IMAD.WIDE R22, R215, 0x4, R26 ;  /* 0x00000004d7167825 */ /* 0x004fc600078e021a */
[----:B------:R-:W2:Y:S01]  /*3c570*/  LDL.LU.64 R120, [R1+0xf00] ;  /* 0x000f000001787983 */ /* 0x000ea20000300a00 */
[----:B------:R-:W-:-:S03]  /*3c580*/  IMAD.WIDE R20, R215, 0x4, R42 ;  /* 0x00000004d7147825 */ /* 0x000fc600078e022a */
[----:B------:R1:W-:Y:S04]  /*3c590*/  LDGSTS.E [R0+0x29580], desc[UR30][R18.64], !P6 ;  /* 0x2958000012007fae */ /* 0x0003e8000f1a101e */
[----:B------:R-:W2:Y:S04]  /*3c5a0*/  LDL.LU.64 R26, [R1+0xf08] ;  /* 0x000f0800011a7983 */ /* 0x000ea80000300a00 */
[----:B------:R3:W-:Y:S01]  /*3c5b0*/  STL.64 [R1+0x3288], R22 ;  /* 0x0032881601007387 */ /* 0x0007e20000100a00 */
[----:B-1----:R-:W-:-:S03]  /*3c5c0*/  IMAD.WIDE R18, R215, 0x4, R74 ;  /* 0x00000004d7127825 */ /* 0x002fc600078e024a */
[----:B------:R-:W2:Y:S04]  /*3c5d0*/  LDL.LU.64 R42, [R1+0xf10] ;  /* 0x000f1000012a7983 */ /* 0x000ea80000300a00 */
[----:B------:R2:W-:Y:S04]  /*3c5e0*/  STL.64 [R1+0x3290], R20 ;  /* 0x0032901401007387 */ /* 0x0005e80000100a00 */
[----:B------:R-:W-:Y:S04]  /*3c5f0*/  LDGSTS.E [R0+0x29600], desc[UR30][R8.64], !P6 ;  /* 0x2960000008007fae */ /* 0x000fe8000f1a101e */
[----:B------:R-:W2:Y:S04]  /*3c600*/  LDL.LU.64 R74, [R1+0xf18] ;  /* 0x000f1800014a7983 */ /* 0x000ea80000300a00 */
[----:B------:R1:W-:Y:S04]  /*3c610*/  LDGSTS.E [R0+0x29680], desc[UR30][R6.64], !P6 ;  /* 0x2968000006007fae */ /* 0x0003e8000f1a101e */
[----:B------:R-:W-:Y:S01]  /*3c620*/  STL.64 [R1+0x3298], R18 ;  /* 0x0032981201007387 */ /* 0x000fe20000100a00 */
[----:B---3--:R-:W-:-:S03]  /*3c630*/  IMAD.WIDE R10, R215, 0x4, R10 ;  /* 0x00000004d70a7825 */ /* 0x008fc600078e020a */
[----:B------:R-:W-:Y:S01]  /*3c640*/  LDGSTS.E [R0+0x29700], desc[UR30][R4.64], !P6 ;  /* 0x2970000004007fae */ /* 0x000fe2000f1a101e */
[----:B-1----:R-:W-:-:S03]  /*3c650*/  IMAD.WIDE R6, R215, 0x4, R122 ;  /* 0x00000004d7067825 */ /* 0x002fc600078e027a */
[----:B------:R4:W-:Y:S04]  /*3c660*/  LDGSTS.E [R0+0x29780], desc[UR30][R2.64], !P6 ;  /* 0x2978000002007fae */ /* 0x0009e8000f1a101e */
[----:B------:R-:W3:Y:S01]  /*3c670*/  LDL.LU.64 R122, [R1+0xf20] ;  /* 0x000f2000017a7983 */ /* 0x000ee20000300a00 */
[----:B------:R-:W-:-:S03]  /*3c680*/  IMAD.WIDE R8, R215, 0x4, R58 ;  /* 0x00000004d7087825 */ /* 0x000fc600078e023a */
[----:B------:R1:W-:Y:S04]  /*3c690*/  STL.64 [R1+0x32b0], R10 ;  /* 0x0032b00a01007387 */ /* 0x0003e80000100a00 */
[----:B------:R1:W-:Y:S04]  /*3c6a0*/  STL.64 [R1+0x32b8], R8 ;  /* 0x0032b80801007387 */ /* 0x0003e80000100a00 */
[----:B------:R1:W-:Y:S01]  /*3c6b0*/  STL.64 [R1+0x32c0], R6 ;  /* 0x0032c00601007387 */ /* 0x0003e20000100a00 */
[----:B----4-:R-:W-:-:S03]  /*3c6c0*/  IMAD.WIDE R2, R215, 0x4, R236 ;  /* 0x00000004d7027825 */ /* 0x010fc600078e02ec */
[----:B------:R-:W4:Y:S01]  /*3c6d0*/  LDL.LU.64 R236, [R1+0xf28] ;  /* 0x000f280001ec7983 */ /* 0x000f220000300a00 */
[----:B------:R-:W-:Y:S02]  /*3c6e0*/  VIADD R220, R221, 0xffffffd6 ;  /* 0xffffffd6dddc7836 */ /* 0x000fe40000000000 */
[C---:B------:R-:W-:Y:S01]  /*3c6f0*/  IMAD.WIDE R4, R215.reuse, 0x4, R90 ;  /* 0x00000004d7047825 */ /* 0x040fe200078e025a */
[----:B------:R-:W2:Y:S02]  /*3c700*/  LDC R221, c[0x0][0x3a0] ;  /* 0x0000e800ffdd7b82 */ /* 0x000ea40000000800 */
[----:B------:R-:W-:Y:S02]  /*3c710*/  ISETP.GE.U32.AND P1, PT, R220, 0x7fffffb7, PT ;  /* 0x7fffffb7dc00780c */ /* 0x000fe40003f26070 */
[----:B------:R3:W-:Y:S04]  /*3c720*/  STL.64 [R1+0x32c8], R4 ;  /* 0x0032c80401007387 */ /* 0x0007e80000100a00 */
[----:B------:R4:W-:Y:S04]  /*3c730*/  STL.64 [R1+0x32d0], R2 ;  /* 0x0032d00201007387 */ /* 0x0009e80000100a00 */
[----:B------:R-:W4:Y:S04]  /*3c740*/  LDL.LU.64 R90, [R1+0xf30] ;  /* 0x000f3000015a7983 */ /* 0x000f280000300a00 */
[----:B------:R1:W-:Y:S04]  /*3c750*/  LDGSTS.E [R0+0x2a400], desc[UR30][R22.64], !P1 ;  /* 0x2a40000016007fae */ /* 0x0003e8000c9a101e */
[----:B------:R2:W-:Y:S01]  /*3c760*/  LDGSTS.E [R0+0x2a480], desc[UR30][R20.64], !P1 ;  /* 0x2a48000014007fae */ /* 0x0005e2000c9a101e */
[----:B------:R-:W-:-:S03]  /*3c770*/  IMAD.WIDE R24, R215, 0x4, R104 ;  /* 0x00000004d7187825 */ /* 0x000fc600078e0268 */
[----:B------:R2:W-:Y:S04]  /*3c780*/  LDGSTS.E [R0+0x2a500], desc[UR30][R18.64], !P1 ;  /* 0x2a50000012007fae */ /* 0x0005e8000c9a101e */
[----:B------:R-:W-:Y:S01]  /*3c790*/  LDGSTS.E [R0+0x2a580], desc[UR30][R10.64], !P1 ;  /* 0x2a5800000a007fae */ /* 0x000fe2000c9a101e */
[----:B-1----:R-:W-:-:S03]  /*3c7a0*/  IMAD.WIDE R22, R215, 0x4, R106 ;  /* 0x00000004d7167825 */ /* 0x002fc600078e026a */
[----:B------:R-:W4:Y:S01]  /*3c7b0*/  LDL.LU.64 R136, [R1+0xf38] ;  /* 0x000f380001887983 */ /* 0x000f220000300a00 */
[----:B--2---:R-:W-:-:S03]  /*3c7c0*/  IMAD.WIDE R20, R215, 0x4, R120 ;  /* 0x00000004d7147825 */ /* 0x004fc600078e0278 */
[----:B------:R1:W-:Y:S04]  /*3c7d0*/  LDGSTS.E [R0+0x2a600], desc[UR30][R8.64], !P1 ;  /* 0x2a60000008007fae */ /* 0x0003e8000c9a101e */
[----:B------:R-:W2:Y:S01]  /*3c7e0*/  LDL.LU.64 R10, [R1+0xf40] ;  /* 0x000f4000010a7983 */ /* 0x000ea20000300a00 */
[----:B------:R-:W-:-:S03]  /*3c7f0*/  IMAD.WIDE R18, R215, 0x4, R26 ;  /* 0x00000004d7127825 */ /* 0x000fc600078e021a */
[----:B------:R-:W2:Y:S04]  /*3c800*/  LDL.LU.64 R58, [R1+0xf48] ;  /* 0x000f4800013a7983 */ /* 0x000ea80000300a00 */
[----:B------:R-:W2:Y:S01]  /*3c810*/  LDL.LU.64 R106, [R1+0xf50] ;  /* 0x000f5000016a7983 */ /* 0x000ea20000300a00 */
[----:B-1----:R-:W-:-:S03]  /*3c820*/  IMAD.WIDE R8, R215, 0x4, R42 ;  /* 0x00000004d7087825 */ /* 0x002fc600078e022a */
[----:B------:R1:W-:Y:S04]  /*3c830*/  STL.64 [R1+0x3368], R24 ;  /* 0x0033681801007387 */ /* 0x0003e80000100a00 */
[----:B------:R1:W-:Y:S04]  /*3c840*/  LDGSTS.E [R0+0x2a680], desc[UR30][R6.64], !P1 ;  /* 0x2a68000006007fae */ /* 0x0003e8000c9a101e */
[----:B------:R3:W-:Y:S04]  /*3c850*/  STL.64 [R1+0x3380], R22 ;  /* 0x0033801601007387 */ /* 0x0007e80000100a00 */
[----:B------:R2:W-:Y:S01]  /*3c860*/  STL.64 [R1+0x3388], R20 ;  /* 0x0033881401007387 */ /* 0x0005e20000100a00 */
[----:B-1----:R-:W-:-:S03]  /*3c870*/  IMAD.WIDE R6, R215, 0x4, R74 ;  /* 0x00000004d7067825 */ /* 0x002fc600078e024a */
[----:B------:R3:W-:Y:S04]  /*3c880*/  LDGSTS.E [R0+0x2a700], desc[UR30][R4.64], !P1 ;  /* 0x2a70000004007fae */ /* 0x0007e8000c9a101e */
[----:B------:R-:W2:Y:S04]  /*3c890*/  LDL.LU.64 R74, [R1+0xf58] ;  /* 0x000f5800014a7983 */ /* 0x000ea80000300a00 */
[----:B------:R1:W-:Y:S01]  /*3c8a0*/  STL.64 [R1+0x33a0], R18 ;  /* 0x0033a01201007387 */ /* 0x0003e20000100a00 */
[----:B---3--:R-:W-:-:S03]  /*3c8b0*/  IMAD.WIDE R4, R215, 0x4, R122 ;  /* 0x00000004d7047825 */ /* 0x008fc600078e027a */
[----:B------:R3:W-:Y:S04]  /*3c8c0*/  STL.64 [R1+0x33a8], R8 ;  /* 0x0033a80801007387 */ /* 0x0007e80000100a00 */
[----:B------:R-:W2:Y:S04]  /*3c8d0*/  LDL.LU.64 R122, [R1+0xf60] ;  /* 0x000f6000017a7983 */ /* 0x000ea80000300a00 */
[----:B------:R4:W-:Y:S04]  /*3c8e0*/  LDGSTS.E [R0+0x2a780], desc[UR30][R2.64], !P1 ;  /* 0x2a78000002007fae */ /* 0x0009e8000c9a101e */
[----:B------:R1:W-:Y:S01]  /*3c8f0*/  STL.64 [R1+0x33b0], R6 ;  /* 0x0033b00601007387 */ /* 0x0003e20000100a00 */
[----:B----4-:R-:W-:-:S03]  /*3c900*/  IMAD.WIDE R2, R215, 0x4, R236 ;  /* 0x00000004d7027825 */ /* 0x010fc600078e02ec */
[----:B------:R-:W4:Y:S01]  /*3c910*/  LDL.LU.64 R236, [R1+0xf68] ;  /* 0x000f680001ec7983 */ /* 0x000f220000300a00 */
[----:B------:R-:W-:-:S03]  /*3c920*/  VIADD R220, R223, 0xffffffd2 ;  /* 0xffffffd2dfdc7836 */ /* 0x000fc60000000000 */
[----:B------:R1:W-:Y:S01]  /*3c930*/  STL.64 [R1+0x33b8], R4 ;  /* 0x0033b80401007387 */ /* 0x0003e20000100a00 */
[----:B------:R-:W2:Y:S01]  /*3c940*/  LDC R223, c[0x0][0x3a0] ;  /* 0x0000e800ffdf7b82 */ /* 0x000ea20000000800 */
[----:B------:R-:W-:Y:S02]  /*3c950*/  ISETP.GE.U32.AND P2, PT, R220, 0x7fffffb3, PT ;  /* 0x7fffffb3dc00780c */ /* 0x000fe40003f46070 */
[----:B------:R4:W-:Y:S04]  /*3c960*/  STL.64 [R1+0x33c0], R2 ;  /* 0x0033c00201007387 */ /* 0x0009e80000100a00 */
[----:B------:R-:W4:Y:S04]  /*3c970*/  LDL.LU.64 R26, [R1+0xf70] ;  /* 0x000f7000011a7983 */ /* 0x000f280000300a00 */
[----:B------:R-:W4:Y:S04]  /*3c980*/  LDL.LU.64 R42, [R1+0xf78] ;  /* 0x000f7800012a7983 */ /* 0x000f280000300a00 */
[----:B------:R1:W-:Y:S04]  /*3c990*/  LDGSTS.E [R0+0x2b400], desc[UR30][R24.64], !P2 ;  /* 0x2b40000018007fae */ /* 0x0003e8000d1a101e */
[----:B------:R3:W-:Y:S04]  /*3c9a0*/  LDGSTS.E [R0+0x2b480], desc[UR30][R22.64], !P2 ;  /* 0x2b48000016007fae */ /* 0x0007e8000d1a101e */
[----:B------:R2:W-:Y:S01]  /*3c9b0*/  LDGSTS.E [R0+0x2b500], desc[UR30][R20.64], !P2 ;  /* 0x2b50000014007fae */ /* 0x0005e2000d1a101e */
[----:B-1----:R-:W-:-:S03]  /*3c9c0*/  IMAD.WIDE R24, R215, 0x4, R90 ;  /* 0x00000004d7187825 */ /* 0x002fc600078e025a */
[----:B------:R1:W-:Y:S01]  /*3c9d0*/  LDGSTS.E [R0+0x2b580], desc[UR30][R18.64], !P2 ;  /* 0x2b58000012007fae */ /* 0x0003e2000d1a101e */
[----:B---3--:R-:W-:-:S03]  /*3c9e0*/  IMAD.WIDE R22, R215, 0x4, R136 ;  /* 0x00000004d7167825 */ /* 0x008fc600078e0288 */
[----:B------:R-:W3:Y:S04]  /*3c9f0*/  LDL.LU.64 R90, [R1+0xf80] ;  /* 0x000f8000015a7983 */ /* 0x000ee80000300a00 */
[----:B------:R-:W-:Y:S01]  /*3ca00*/  STL.64 [R1+0x3448], R24 ;  /* 0x0034481801007387 */ /* 0x000fe20000100a00 */
[----:B--2---:R-:W-:-:S03]  /*3ca10*/  IMAD.WIDE R20, R215, 0x4, R10 ;  /* 0x00000004d7147825 */ /* 0x004fc600078e020a */
[----:B------:R-:W2:Y:S01]  /*3ca20*/  LDL.LU.64 R10, [R1+0xf88] ;  /* 0x000f8800010a7983 */ /* 0x000ea20000300a00 */
[----:B-1----:R-:W-:-:S03]  /*3ca30*/  IMAD.WIDE R18, R215, 0x4, R58 ;  /* 0x00000004d7127825 */ /* 0x002fc600078e023a */
        /* <DEDUP_REMOVED lines=8> */
[----:B------:R1:W-:Y:S04]  /*3cac0*/  LDGSTS.E [R0+0x2b700], desc[UR30][R4.64], !P2 ;  /* 0x2b70000004007fae */ /* 0x0003e8000d1a101e */
[----:B------:R2:W-:Y:S01]  /*3cad0*/  STL.64 [R1+0x3468], R8 ;  /* 0x0034680801007387 */ /* 0x0005e20000100a00 */
[----:B-1----:R-:W-:-:S03]  /*3cae0*/  IMAD.WIDE R6, R215, 0x4, R74 ;  /* 0x00000004d7067825 */ /* 0x002fc600078e024a */
[----:B------:R4:W-:Y:S01]  /*3caf0*/  LDGSTS.E [R0+0x2b780], desc[UR30][R2.64], !P2 ;  /* 0x2b78000002007fae */ /* 0x0009e2000d1a101e */
[----:B------:R-:W-:-:S03]  /*3cb00*/  IMAD.WIDE R4, R215, 0x4, R122 ;  /* 0x00000004d7047825 */ /* 0x000fc600078e027a */
[----:B------:R-:W3:Y:S04]  /*3cb10*/  LDL.LU.64 R122, [R1+0xfa0] ;  /* 0x000fa000017a7983 */ /* 0x000ee80000300a00 */
[----:B------:R1:W-:Y:S01]  /*3cb20*/  STL.64 [R1+0x3470], R6 ;  /* 0x0034700601007387 */ /* 0x0003e20000100a00 */
[----:B----4-:R-:W-:-:S03]  /*3cb30*/  IMAD.WIDE R2, R215, 0x4, R236 ;  /* 0x00000004d7027825 */ /* 0x010fc600078e02ec */
[----:B------:R-:W4:Y:S01]  /*3cb40*/  LDL.LU.64 R236, [R1+0xfa8] ;  /* 0x000fa80001ec7983 */ /* 0x000f220000300a00 */
[----:B------:R-:W-:-:S03]  /*3cb50*/  VIADD R220, R222, 0xffffffce ;  /* 0xffffffcededc7836 */ /* 0x000fc60000000000 */
[----:B------:R1:W-:Y:S01]  /*3cb60*/  STL.64 [R1+0x3478], R4 ;  /* 0x0034780401007387 */ /* 0x0003e20000100a00 */
[----:B------:R-:W1:Y:S01]  /*3cb70*/  LDC R222, c[0x0][0x3a0] ;  /* 0x0000e800ffde7b82 */ /* 0x000e620000000800 */
[----:B------:R-:W-:Y:S02]  /*3cb80*/  ISETP.GE.U32.AND P3, PT, R220, 0x7fffffaf, PT ;  /* 0x7fffffafdc00780c */ /* 0x000fe40003f66070 */
[----:B------:R4:W-:Y:S04]  /*3cb90*/  STL.64 [R1+0x3480], R2 ;  /* 0x0034800201007387 */ /* 0x0009e80000100a00 */
[----:B------:R-:W4:Y:S04]  /*3cba0*/  LDL.LU.64 R104, [R1+0xfb0] ;  /* 0x000fb00001687983 */ /* 0x000f280000300a00 */
[----:B------:R-:W4:Y:S04]  /*3cbb0*/  LDL.LU.64 R74, [R1+0xfb8] ;  /* 0x000fb800014a7983 */ /* 0x000f280000300a00 */
[----:B------:R-:W-:Y:S04]  /*3cbc0*/  LDGSTS.E [R0+0x2c400], desc[UR30][R24.64], !P3 ;  /* 0x2c40000018007fae */ /* 0x000fe8000d9a101e */
[----:B------:R2:W-:Y:S04]  /*3cbd0*/  LDGSTS.E [R0+0x2c480], desc[UR30][R22.64], !P3 ;  /* 0x2c48000016007fae */ /* 0x0005e8000d9a101e */
[----:B------:R2:W-:Y:S04]  /*3cbe0*/  LDGSTS.E [R0+0x2c500], desc[UR30][R20.64], !P3 ;  /* 0x2c50000014007fae */ /* 0x0005e8000d9a101e */
[----:B------:R-:W4:Y:S01]  /*3cbf0*/  LDL.LU.64 R120, [R1+0xfc0] ;  /* 0x000fc00001787983 */ /* 0x000f220000300a00 */
[----:B--2---:R-:W-:-:S03]  /*3cc00*/  IMAD.WIDE R22, R215, 0x4, R26 ;  /* 0x00000004d7167825 */ /* 0x004fc600078e021a */
[----:B------:R3:W-:Y:S01]  /*3cc10*/  LDGSTS.E [R0+0x2c580], desc[UR30][R18.64], !P3 ;  /* 0x2c58000012007fae */ /* 0x0007e2000d9a101e */
[----:B------:R-:W-:-:S03]  /*3cc20*/  IMAD.WIDE R20, R215, 0x4, R42 ;  /* 0x00000004d7147825 */ /* 0x000fc600078e022a */
[----:B------:R-:W2:Y:S04]  /*3cc30*/  LDL.LU.64 R26, [R1+0xfc8] ;  /* 0x000fc800011a7983 */ /* 0x000ea80000300a00 */
[----:B------:R1:W-:Y:S01]  /*3cc40*/  STL.64 [R1+0x3528], R22 ;  /* 0x0035281601007387 */ /* 0x0003e20000100a00 */
[----:B------:R-:W-:-:S03]  /*3cc50*/  IMAD.WIDE R10, R215, 0x4, R10 ;  /* 0x00000004d70a7825 */ /* 0x000fc600078e020a */
[----:B------:R-:W2:Y:S01]  /*3cc60*/  LDL.LU.64 R42, [R1+0xfd0] ;  /* 0x000fd000012a7983 */ /* 0x000ea20000300a00 */
[----:B---3--:R-:W-:-:S03]  /*3cc70*/  IMAD.WIDE R18, R215, 0x4, R90 ;  /* 0x00000004d7127825 */ /* 0x008fc600078e025a */
[----:B------:R3:W-:Y:S04]  /*3cc80*/  STL.64 [R1+0x3530], R20 ;  /* 0x0035301401007387 */ /* 0x0007e80000100a00 */
[----:B------:R1:W-:Y:S04]  /*3cc90*/  LDGSTS.E [R0+0x2c600], desc[UR30][R8.64], !P3 ;  /* 0x2c60000008007fae */ /* 0x0003e8000d9a101e */
[----:B------:R-:W2:Y:S04]  /*3cca0*/  LDL.LU.64 R90, [R1+0xfd8] ;  /* 0x000fd800015a7983 */ /* 0x000ea80000300a00 */
[----:B------:R1:W-:Y:S02]  /*3ccb0*/  LDGSTS.E [R0+0x2c680], desc[UR30][R6.64], !P3 ;  /* 0x2c68000006007fae */ /* 0x0003e4000d9a101e */
[----:B-1----:R-:W-:-:S02]  /*3ccc0*/  IMAD.WIDE R8, R215, 0x4, R58 ;  /* 0x00000004d7087825 */ /* 0x002fc400078e023a */
[----:B------:R2:W-:Y:S04]  /*3ccd0*/  STL.64 [R1+0x3538], R18 ;  /* 0x0035381201007387 */ /* 0x0005e80000100a00 */
[----:B------:R1:W-:Y:S01]  /*3cce0*/  LDGSTS.E [R0+0x2c700], desc[UR30][R4.64], !P3 ;  /* 0x2c70000004007fae */ /* 0x0003e2000d9a101e */
[----:B------:R-:W-:-:S03]  /*3ccf0*/  IMAD.WIDE R6, R215, 0x4, R106 ;  /* 0x00000004d7067825 */ /* 0x000fc600078e026a */
[----:B------:R4:W-:Y:S04]  /*3cd00*/  LDGSTS.E [R0+0x2c780], desc[UR30][R2.64], !P3 ;  /* 0x2c78000002007fae */ /* 0x0009e8000d9a101e */
[----:B------:R-:W2:Y:S04]  /*3cd10*/  LDL.LU.64 R106, [R1+0xfe0] ;  /* 0x000fe000016a7983 */ /* 0x000ea80000300a00 */
[----:B------:R2:W-:Y:S04]  /*3cd20*/  STL.64 [R1+0x3540], R10 ;  /* 0x0035400a01007387 */ /* 0x0005e80000100a00 */
[----:B------:R2:W-:Y:S01]  /*3cd30*/  STL.64 [R1+0x3548], R8 ;  /* 0x0035480801007387 */ /* 0x0005e20000100a00 */
[----:B-1----:R-:W-:-:S03]  /*3cd40*/  IMAD.WIDE R4, R215, 0x4, R122 ;  /* 0x00000004d7047825 */ /* 0x002fc600078e027a */
[----:B------:R1:W-:Y:S04]  /*3cd50*/  STL.64 [R1+0x3550], R6 ;  /* 0x0035500601007387 */ /* 0x0003e80000100a00 */
[----:B------:R-:W2:Y:S04]  /*3cd60*/  LDL.LU.64 R122, [R1+0xfe8] ;  /* 0x000fe800017a7983 */ /* 0x000ea80000300a00 */
[----:B------:R1:W-:Y:S01]  /*3cd70*/  STL.64 [R1+0x3558], R4 ;  /* 0x0035580401007387 */ /* 0x0003e20000100a00 */
[----:B----4-:R-:W-:-:S05]  /*3cd80*/  IMAD.WIDE R2, R215, 0x4, R236 ;  /* 0x00000004d7027825 */ /* 0x010fca00078e02ec */
[----:B------:R4:W-:Y:S04]  /*3cd90*/  STL.64 [R1+0x3560], R2 ;  /* 0x0035600201007387 */ /* 0x0009e80000100a00 */
[----:B------:R-:W4:Y:S01]  /*3cda0*/  LDL.LU.64 R236, [R1+0xff0] ;  /* 0x000ff00001ec7983 */ /* 0x000f220000300a00 */
[----:B------:R-:W-:Y:S02]  /*3cdb0*/  VIADD R220, R221, 0xffffffca ;  /* 0xffffffcadddc7836 */ /* 0x000fe40000000000 */
[----:B------:R-:W-:Y:S01]  /*3cdc0*/  IMAD.WIDE R24, R215, 0x4, R104 ;  /* 0x00000004d7187825 */ /* 0x000fe200078e0268 */
[----:B------:R-:W4:Y:S01]  /*3cdd0*/  LDL.LU.64 R136, [R1+0xff8] ;  /* 0x000ff80001887983 */ /* 0x000f220000300a00 */
[----:B------:R-:W1:Y:S01]  /*3cde0*/  LDC R221, c[0x0][0x3a0] ;  /* 0x0000e800ffdd7b82 */ /* 0x000e620000000800 */
[----:B------:R-:W-:-:S13]  /*3cdf0*/  ISETP.GE.U32.AND P4, PT, R220, 0x7fffffab, PT ;  /* 0x7fffffabdc00780c */ /* 0x000fda0003f86070 */
[----:B------:R3:W-:Y:S04]  /*3ce00*/  LDGSTS.E [R0+0x2d400], desc[UR30][R22.64], !P4 ;  /* 0x2d40000016007fae */ /* 0x0007e8000e1a101e */
[----:B------:R3:W-:Y:S04]  /*3ce10*/  LDGSTS.E [R0+0x2d480], desc[UR30][R20.64], !P4 ;  /* 0x2d48000014007fae */ /* 0x0007e8000e1a101e */
[----:B------:R2:W-:Y:S04]  /*3ce20*/  LDGSTS.E [R0+0x2d500], desc[UR30][R18.64], !P4 ;  /* 0x2d50000012007fae */ /* 0x0005e8000e1a101e */
[----:B------:R-:W-:Y:S01]  /*3ce30*/  LDGSTS.E [R0+0x2d580], desc[UR30][R10.64], !P4 ;  /* 0x2d5800000a007fae */ /* 0x000fe2000e1a101e */
[----:B---3--:R-:W-:-:S03]  /*3ce40*/  IMAD.WIDE R22, R215, 0x4, R74 ;  /* 0x00000004d7167825 */ /* 0x008fc600078e024a */
[----:B------:R3:W-:Y:S01]  /*3ce50*/  LDGSTS.E [R0+0x2d600], desc[UR30][R8.64], !P4 ;  /* 0x2d60000008007fae */ /* 0x0007e2000e1a101e */
[----:B------:R-:W-:-:S03]  /*3ce60*/  IMAD.WIDE R20, R215, 0x4, R120 ;  /* 0x00000004d7147825 */ /* 0x000fc600078e0278 */
[----:B------:R1:W-:Y:S01]  /*3ce70*/  LDGSTS.E [R0+0x2d680], desc[UR30][R6.64], !P4 ;  /* 0x2d68000006007fae */ /* 0x0003e2000e1a101e */
[----:B--2---:R-:W-:-:S03]  /*3ce80*/  IMAD.WIDE R18, R215, 0x4, R26 ;  /* 0x00000004d7127825 */ /* 0x004fc600078e021a */
[----:B------:R-:W2:Y:S04]  /*3ce90*/  LDL.LU.64 R10, [R1+0x1000] ;  /* 0x00100000010a7983 */ /* 0x000ea80000300a00 */
[----:B------:R-:W2:Y:S01]  /*3cea0*/  LDL.LU.64 R58, [R1+0x1008] ;  /* 0x00100800013a7983 */ /* 0x000ea20000300a00 */
[----:B---3--:R-:W-:-:S03]  /*3ceb0*/  IMAD.WIDE R8, R215, 0x4, R42 ;  /* 0x00000004d7087825 */ /* 0x008fc600078e022a */
[----:B------:R-:W3:Y:S01]  /*3cec0*/  LDL.LU.64 R74, [R1+0x1010] ;  /* 0x00101000014a7983 */ /* 0x000ee20000300a00 */
[----:B-1----:R-:W-:-:S03]  /*3ced0*/  IMAD.WIDE R6, R215, 0x4, R90 ;  /* 0x00000004d7067825 */ /* 0x002fc600078e025a */
[----:B------:R-:W-:Y:S04]  /*3cee0*/  STL.64 [R1+0x35f8], R24 ;  /* 0x0035f81801007387 */ /* 0x000fe80000100a00 */
[----:B------:R1:W-:Y:S04]  /*3cef0*/  STL.64 [R1+0x3600], R22 ;  /* 0x0036001601007387 */ /* 0x0003e80000100a00 */
[----:B------:R1:W-:Y:S04]  /*3cf00*/  STL.64 [R1+0x3608], R20 ;  /* 0x0036081401007387 */ /* 0x0003e80000100a00 */
[----:B------:R-:W3:Y:S04]  /*3cf10*/  LDL.LU.64 R90, [R1+0x1018] ;  /* 0x00101800015a7983 */ /* 0x000ee80000300a00 */
[----:B------:R1:W-:Y:S04]  /*3cf20*/  LDGSTS.E [R0+0x2d700], desc[UR30][R4.64], !P4 ;  /* 0x2d70000004007fae */ /* 0x0003e8000e1a101e */
[----:B------:R2:W-:Y:S04]  /*3cf30*/  STL.64 [R1+0x3610], R18 ;  /* 0x0036101201007387 */ /* 0x0005e80000100a00 */
[----:B------:R3:W-:Y:S01]  /*3cf40*/  STL.64 [R1+0x3618], R8 ;  /* 0x0036180801007387 */ /* 0x0007e20000100a00 */
[----:B-1----:R-:W-:-:S03]  /*3cf50*/  IMAD.WIDE R4, R215, 0x4, R106 ;  /* 0x00000004d7047825 */ /* 0x002fc600078e026a */
[----:B------:R4:W-:Y:S04]  /*3cf60*/  LDGSTS.E [R0+0x2d780], desc[UR30][R2.64], !P4 ;  /* 0x2d78000002007fae */ /* 0x0009e8000e1a101e */
[----:B------:R-:W3:Y:S01]  /*3cf70*/  LDL.LU.64 R106, [R1+0x1020] ;  /* 0x00102000016a7983 */ /* 0x000ee20000300a00 */
[----:B------:R-:W-:Y:S02]  /*3cf80*/  VIADD R220, R223, 0xffffffc6 ;  /* 0xffffffc6dfdc7836 */ /* 0x000fe40000000000 */
[----:B------:R-:W1:Y:S01]  /*3cf90*/  LDC R223, c[0x0][0x3a0] ;  /* 0x0000e800ffdf7b82 */ /* 0x000e620000000800 */
[----:B------:R1:W-:Y:S01]  /*3cfa0*/  STL.64 [R1+0x3620], R6 ;  /* 0x0036200601007387 */ /* 0x0003e20000100a00 */
[----:B----4-:R-:W-:-:S03]  /*3cfb0*/  IMAD.WIDE R2, R215, 0x4, R122 ;  /* 0x00000004d7027825 */ /* 0x010fc600078e027a */
[----:B------:R-:W4:Y:S01]  /*3cfc0*/  LDL.LU.64 R122, [R1+0x1028] ;  /* 0x00102800017a7983 */ /* 0x000f220000300a00 */
[----:B------:R-:W-:-:S03]  /*3cfd0*/  ISETP.GE.U32.AND P5, PT, R220, 0x7fffffa7, PT ;  /* 0x7fffffa7dc00780c */ /* 0x000fc60003fa6070 */
[----:B------:R1:W-:Y:S04]  /*3cfe0*/  STL.64 [R1+0x3628], R4 ;  /* 0x0036280401007387 */ /* 0x0003e80000100a00 */
[----:B------:R4:W-:Y:S04]  /*3cff0*/  STL.64 [R1+0x3630], R2 ;  /* 0x0036300201007387 */ /* 0x0009e80000100a00 */
[----:B------:R-:W4:Y:S04]  /*3d000*/  LDL.LU.64 R26, [R1+0x1030] ;  /* 0x00103000011a7983 */ /* 0x000f280000300a00 */
[----:B------:R-:W4:Y:S04]  /*3d010*/  LDL.LU.64 R42, [R1+0x1038] ;  /* 0x00103800012a7983 */ /* 0x000f280000300a00 */
[----:B------:R-:W-:Y:S04]  /*3d020*/  LDGSTS.E [R0+0x2e400], desc[UR30][R24.64], !P5 ;  /* 0x2e40000018007fae */ /* 0x000fe8000e9a101e */
[----:B------:R1:W-:Y:S04]  /*3d030*/  LDGSTS.E [R0+0x2e480], desc[UR30][R22.64], !P5 ;  /* 0x2e48000016007fae */ /* 0x0003e8000e9a101e */
[----:B------:R1:W-:Y:S04]  /*3d040*/  LDGSTS.E [R0+0x2e500], desc[UR30][R20.64], !P5 ;  /* 0x2e50000014007fae */ /* 0x0003e8000e9a101e */
[----:B------:R2:W-:Y:S04]  /*3d050*/  LDGSTS.E [R0+0x2e580], desc[UR30][R18.64], !P5 ;  /* 0x2e58000012007fae */ /* 0x0005e8000e9a101e */
[----:B------:R3:W-:Y:S01]  /*3d060*/  LDGSTS.E [R0+0x2e600], desc[UR30][R8.64], !P5 ;  /* 0x2e60000008007fae */ /* 0x0007e2000e9a101e */
[----:B------:R-:W-:-:S02]  /*3d070*/  VIADD R220, R222, 0xffffffc2 ;  /* 0xffffffc2dedc7836 */ /* 0x000fc40000000000 */
[----:B------:R-:W1:Y:S01]  /*3d080*/  LDC R222, c[0x0][0x3a0] ;  /* 0x0000e800ffde7b82 */ /* 0x000e620000000800 */
[----:B------:R1:W-:Y:S04]  /*3d090*/  LDGSTS.E [R0+0x2e680], desc[UR30][R6.64], !P5 ;  /* 0x2e68000006007fae */ /* 0x0003e8000e9a101e */
[----:B------:R1:W-:Y:S02]  /*3d0a0*/  LDGSTS.E [R0+0x2e700], desc[UR30][R4.64], !P5 ;  /* 0x2e70000004007fae */ /* 0x0003e4000e9a101e */
[C---:B-1----:R-:W-:Y:S02]  /*3d0b0*/  IMAD.WIDE R22, R215.reuse, 0x4, R236 ;  /* 0x00000004d7167825 */ /* 0x042fe400078e02ec */
[----:B------:R4:W-:Y:S04]  /*3d0c0*/  LDGSTS.E [R0+0x2e780], desc[UR30][R2.64], !P5 ;  /* 0x2e78000002007fae */ /* 0x0009e8000e9a101e */
[----:B------:R-:W4:Y:S01]  /*3d0d0*/  LDL.LU.64 R236, [R1+0x1040] ;  /* 0x0010400001ec7983 */ /* 0x000f220000300a00 */
[----:B------:R-:W-:-:S03]  /*3d0e0*/  IMAD.WIDE R20, R215, 0x4, R136 ;  /* 0x00000004d7147825 */ /* 0x000fc600078e0288 */
[----:B------:R1:W-:Y:S04]  /*3d0f0*/  STL.64 [R1+0x36c8], R22 ;  /* 0x0036c81601007387 */ /* 0x0003e80000100a00 */
[----:B------:R-:W4:Y:S04]  /*3d100*/  LDL.LU.64 R120, [R1+0x1048] ;  /* 0x0010480001787983 */ /* 0x000f280000300a00 */
[----:B------:R-:W-:Y:S01]  /*3d110*/  STL.64 [R1+0x3710], R20 ;  /* 0x0037101401007387 */ /* 0x000fe20000100a00 */
[----:B------:R-:W-:-:S13]  /*3d120*/  ISETP.GE.U32.AND P6, PT, R220, 0x7fffffa3, PT ;  /* 0x7fffffa3dc00780c */ /* 0x000fda0003fc6070 */
[----:B------:R1:W-:Y:S04]  /*3d130*/  LDGSTS.E [R0+0x2f400], desc[UR30][R22.64], !P6 ;  /* 0x2f40000016007fae */ /* 0x0003e8000f1a101e */
[----:B------:R1:W-:Y:S01]  /*3d140*/  LDGSTS.E [R0+0x2f480], desc[UR30][R20.64], !P6 ;  /* 0x2f48000014007fae */ /* 0x0003e2000f1a101e */
[----:B--2---:R-:W-:-:S04]  /*3d150*/  IMAD.WIDE R18, R215, 0x4, R10 ;  /* 0x00000004d7127825 */ /* 0x004fc800078e020a */
[C---:B------:R-:W-:Y:S01]  /*3d160*/  IMAD.WIDE R10, R215.reuse, 0x4, R58 ;  /* 0x00000004d70a7825 */ /* 0x040fe200078e023a */
[----:B------:R-:W-:Y:S03]  /*3d170*/  STL.64 [R1+0x3718], R18 ;  /* 0x0037181201007387 */ /* 0x000fe60000100a00 */
[C---:B---3--:R-:W-:Y:S01]  /*3d180*/  IMAD.WIDE R8, R215.reuse, 0x4, R74 ;  /* 0x00000004d7087825 */ /* 0x048fe200078e024a */
[----:B------:R-:W2:Y:S04]  /*3d190*/  LDL.LU.64 R136, [R1+0x1050] ;  /* 0x0010500001887983 */ /* 0x000ea80000300a00 */
[----:B------:R3:W-:Y:S04]  /*3d1a0*/  STL.64 [R1+0x3760], R10 ;  /* 0x0037600a01007387 */ /* 0x0007e80000100a00 */
[----:B------:R-:W2:Y:S04]  /*3d1b0*/  LDL.LU.64 R58, [R1+0x1058] ;  /* 0x00105800013a7983 */ /* 0x000ea80000300a00 */
[----:B------:R2:W-:Y:S01]  /*3d1c0*/  STL.64 [R1+0x3768], R8 ;  /* 0x0037680801007387 */ /* 0x0005e20000100a00 */
[----:B------:R-:W-:-:S03]  /*3d1d0*/  IMAD.WIDE R6, R215, 0x4, R90 ;  /* 0x00000004d7067825 */ /* 0x000fc600078e025a */
[----:B------:R1:W-:Y:S04]  /*3d1e0*/  LDGSTS.E [R0+0x2f500], desc[UR30][R18.64], !P6 ;  /* 0x2f50000012007fae */ /* 0x0003e8000f1a101e */
[----:B------:R-:W-:Y:S01]  /*3d1f0*/  LDGSTS.E [R0+0x2f580], desc[UR30][R10.64], !P6 ;  /* 0x2f5800000a007fae */ /* 0x000fe2000f1a101e */
[----:B------:R-:W-:-:S03]  /*3d200*/  IMAD.WIDE R4, R215, 0x4, R106 ;  /* 0x00000004d7047825 */ /* 0x000fc600078e026a */
[----:B------:R2:W-:Y:S04]  /*3d210*/  LDGSTS.E [R0+0x2f600], desc[UR30][R8.64], !P6 ;  /* 0x2f60000008007fae */ /* 0x0005e8000f1a101e */
[----:B------:R-:W2:Y:S04]  /*3d220*/  LDL.LU.64 R106, [R1+0x1060] ;  /* 0x00106000016a7983 */ /* 0x000ea80000300a00 */
[----:B------:R1:W-:Y:S01]  /*3d230*/  STL.64 [R1+0x37b0], R6 ;  /* 0x0037b00601007387 */ /* 0x0003e20000100a00 */
[----:B----4-:R-:W-:-:S03]  /*3d240*/  IMAD.WIDE R2, R215, 0x4, R122 ;  /* 0x00000004d7027825 */ /* 0x010fc600078e027a */
[----:B------:R4:W-:Y:S04]  /*3d250*/  STL.64 [R1+0x37b8], R4 ;  /* 0x0037b80401007387 */ /* 0x0009e80000100a00 */
[----:B------:R-:W2:Y:S04]  /*3d260*/  LDL.LU.64 R122, [R1+0x1068] ;  /* 0x00106800017a7983 */ /* 0x000ea80000300a00 */
[----:B------:R2:W-:Y:S01]  /*3d270*/  STL.64 [R1+0x37c0], R2 ;  /* 0x0037c00201007387 */ /* 0x0005e20000100a00 */
[----:B------:R-:W-:-:S03]  /*3d280*/  IMAD.WIDE R24, R215, 0x4, R26 ;  /* 0x00000004d7187825 */ /* 0x000fc600078e021a */
[----:B------:R-:W2:Y:S01]  /*3d290*/  LDL.LU.64 R74, [R1+0x1070] ;  /* 0x00107000014a7983 */ /* 0x000ea20000300a00 */
[----:B-1----:R-:W-:-:S03]  /*3d2a0*/  IMAD.WIDE R22, R215, 0x4, R42 ;  /* 0x00000004d7167825 */ /* 0x002fc600078e022a */
[----:B------:R-:W2:Y:S04]  /*3d2b0*/  LDL.LU.64 R90, [R1+0x1078] ;  /* 0x00107800015a7983 */ /* 0x000ea80000300a00 */
[----:B---3--:R-:W3:Y:S04]  /*3d2c0*/  LDL.LU.64 R10, [R1+0x1080] ;  /* 0x00108000010a7983 */ /* 0x008ee80000300a00 */
[----:B------:R-:W3:Y:S04]  /*3d2d0*/  LDL.LU.64 R26, [R1+0x1088] ;  /* 0x00108800011a7983 */ /* 0x000ee80000300a00 */
[----:B------:R-:W-:Y:S04]  /*3d2e0*/  STL.64 [R1+0x1858], R24 ;  /* 0x0018581801007387 */ /* 0x000fe80000100a00 */
[----:B------:R1:W-:Y:S04]  /*3d2f0*/  STL.64 [R1+0x1860], R22 ;  /* 0x0018601601007387 */ /* 0x0003e80000100a00 */
[----:B------:R-:W3:Y:S01]  /*3d300*/  LDL.LU.64 R42, [R1+0x1090] ;  /* 0x00109000012a7983 */ /* 0x000ee20000300a00 */
[----:B------:R-:W-:-:S02]  /*3d310*/  VIADD R220, R221, 0xffffffdd ;  /* 0xffffffdddddc7836 */ /* 0x000fc40000000000 */
[----:B------:R-:W1:Y:S01]  /*3d320*/  LDC R221, c[0x0][0x3a0] ;  /* 0x0000e800ffdd7b82 */ /* 0x000e620000000800 */
[----:B------:R1:W-:Y:S01]  /*3d330*/  LDGSTS.E [R0+0x2f680], desc[UR30][R6.64], !P6 ;  /* 0x2f68000006007fae */ /* 0x0003e2000f1a101e */
[C---:B------:R-:W-:Y:S01]  /*3d340*/  IMAD.WIDE R20, R215.reuse, 0x4, R236 ;  /* 0x00000004d7147825 */ /* 0x040fe200078e02ec */
[----:B------:R-:W-:Y:S02]  /*3d350*/  ISETP.GE.U32.AND P1, PT, R220, 0x7fffffbe, PT ;  /* 0x7fffffbedc00780c */ /* 0x000fe40003f26070 */
[----:B------:R-:W3:Y:S01]  /*3d360*/  LDL.LU.64 R236, [R1+0x1098] ;  /* 0x0010980001ec7983 */ /* 0x000ee20000300a00 */
[----:B------:R-:W-:-:S03]  /*3d370*/  IMAD.WIDE R18, R215, 0x4, R120 ;  /* 0x00000004d7127825 */ /* 0x000fc600078e0278 */
[----:B------:R1:W-:Y:S04]  /*3d380*/  STL.64 [R1+0x1868], R20 ;  /* 0x0018681401007387 */ /* 0x0003e80000100a00 */
[----:B------:R4:W-:Y:S04]  /*3d390*/  LDGSTS.E [R0+0x2f700], desc[UR30][R4.64], !P6 ;  /* 0x2f70000004007fae */ /* 0x0009e8000f1a101e */
[----:B------:R1:W-:Y:S04]  /*3d3a0*/  LDGSTS.E [R0+0x2f780], desc[UR30][R2.64], !P6 ;  /* 0x2f78000002007fae */ /* 0x0003e8000f1a101e */
[----:B------:R-:W-:Y:S04]  /*3d3b0*/  LDGSTS.E [R238+0x28800], desc[UR30][R24.64], !P1 ;  /* 0x2880000018ee7fae */ /* 0x000fe8000c9a101e */
[----:B------:R1:W-:Y:S04]  /*3d3c0*/  LDGSTS.E [R238+0x28880], desc[UR30][R22.64], !P1 ;  /* 0x2888000016ee7fae */ /* 0x0003e8000c9a101e */
[----:B------:R1:W-:Y:S04]  /*3d3d0*/  LDGSTS.E [R238+0x28900], desc[UR30][R20.64], !P1 ;  /* 0x2890000014ee7fae */ /* 0x0003e8000c9a101e */
[----:B------:R3:W-:Y:S01]  /*3d3e0*/  LDGSTS.E [R238+0x28980], desc[UR30][R18.64], !P1 ;  /* 0x2898000012ee7fae */ /* 0x0007e2000c9a101e */
[----:B--2---:R-:W-:-:S05]  /*3d3f0*/  IMAD.WIDE R8, R215, 0x4, R136 ;  /* 0x00000004d7087825 */ /* 0x004fca00078e0288 */
[----:B------:R2:W-:Y:S01]  /*3d400*/  LDGSTS.E [R238+0x28a00], desc[UR30][R8.64], !P1 ;  /* 0x28a0000008ee7fae */ /* 0x0005e2000c9a101e */
[----:B-1----:R-:W-:-:S03]  /*3d410*/  IMAD.WIDE R6, R215, 0x4, R58 ;  /* 0x00000004d7067825 */ /* 0x002fc600078e023a */
[----:B------:R-:W3:Y:S04]  /*3d420*/  LDL.LU.64 R58, [R1+0x10a0] ;  /* 0x0010a000013a7983 */ /* 0x000ee80000300a00 */
[----:B------:R3:W-:Y:S04]  /*3d430*/  STL.64 [R1+0x1870], R18 ;  /* 0x0018701201007387 */ /* 0x0007e80000100a00 */
[----:B------:R2:W-:Y:S04]  /*3d440*/  STL.64 [R1+0x1878], R8 ;  /* 0x0018780801007387 */ /* 0x0005e80000100a00 */
[----:B------:R1:W-:Y:S01]  /*3d450*/  LDGSTS.E [R238+0x28a80], desc[UR30][R6.64], !P1 ;  /* 0x28a8000006ee7fae */ /* 0x0003e2000c9a101e */
[----:B----4-:R-:W-:-:S03]  /*3d460*/  IMAD.WIDE R4, R215, 0x4, R106 ;  /* 0x00000004d7047825 */ /* 0x010fc600078e026a */
[----:B------:R-:W4:Y:S04]  /*3d470*/  LDL.LU.64 R106, [R1+0x10a8] ;  /* 0x0010a800016a7983 */ /* 0x000f280000300a00 */
[----:B------:R1:W-:Y:S01]  /*3d480*/  STL.64 [R1+0x1880], R6 ;  /* 0x0018800601007387 */ /* 0x0003e20000100a00 */
[----:B------:R-:W-:-:S03]  /*3d490*/  IMAD.WIDE R2, R215, 0x4, R122 ;  /* 0x00000004d7027825 */ /* 0x000fc600078e027a */
[----:B------:R1:W-:Y:S04]  /*3d4a0*/  STL.64 [R1+0x1888], R4 ;  /* 0x0018880401007387 */ /* 0x0003e80000100a00 */
[----:B------:R4:W-:Y:S04]  /*3d4b0*/  STL.64 [R1+0x1890], R2 ;  /* 0x0018900201007387 */ /* 0x0009e80000100a00 */
[----:B------:R-:W4:Y:S01]  /*3d4c0*/  LDL.LU.64 R120, [R1+0x10b0] ;  /* 0x0010b00001787983 */ /* 0x000f220000300a00 */
[----:B------:R-:W-:-:S03]  /*3d4d0*/  IMAD.WIDE R22, R215, 0x4, R74 ;  /* 0x00000004d7167825 */ /* 0x000fc600078e024a */
[----:B------:R-:W4:Y:S01]  /*3d4e0*/  LDL.LU.64 R136, [R1+0x10b8] ;  /* 0x0010b80001887983 */ /* 0x000f220000300a00 */
[----:B------:R-:W-:-:S03]  /*3d4f0*/  IMAD.WIDE R20, R215, 0x4, R90 ;  /* 0x00000004d7147825 */ /* 0x000fc600078e025a */
[----:B------:R-:W4:Y:S04]  /*3d500*/  LDL.LU.64 R122, [R1+0x10c0] ;  /* 0x0010c000017a7983 */ /* 0x000f280000300a00 */
[----:B------:R-:W4:Y:S04]  /*3d510*/  LDL.LU.64 R74, [R1+0x10c8] ;  /* 0x0010c800014a7983 */ /* 0x000f280000300a00 */
[----:B------:R-:W4:Y:S01]  /*3d520*/  LDL.LU.64 R90, [R1+0x10d0] ;  /* 0x0010d000015a7983 */ /* 0x000f220000300a00 */
[----:B---3--:R-:W-:-:S03]  /*3d530*/  IMAD.WIDE R18, R215, 0x4, R10 ;  /* 0x00000004d7127825 */ /* 0x008fc600078e020a */
[----:B------:R3:W-:Y:S04]  /*3d540*/  STL.64 [R1+0x1998], R22 ;  /* 0x0019981601007387 */ /* 0x0007e80000100a00 */
[----:B------:R1:W-:Y:S04]  /*3d550*/  STL.64 [R1+0x19b0], R20 ;  /* 0x0019b01401007387 */ /* 0x0003e80000100a00 */
[----:B------:R-:W-:Y:S01]  /*3d560*/  STL.64 [R1+0x19b8], R18 ;  /* 0x0019b81201007387 */ /* 0x000fe20000100a00 */
[----:B------:R-:W-:Y:S02]  /*3d570*/  VIADD R220, R223, 0xffffffd9 ;  /* 0xffffffd9dfdc7836 */ /* 0x000fe40000000000 */
[C---:B--2---:R-:W-:Y:S01]  /*3d580*/  IMAD.WIDE R8, R215.reuse, 0x4, R42 ;  /* 0x00000004d7087825 */ /* 0x044fe200078e022a */
[----:B------:R2:W-:Y:S01]  /*3d590*/  LDGSTS.E [R238+0x28b00], desc[UR30][R4.64], !P1 ;  /* 0x28b0000004ee7fae */ /* 0x0005e2000c9a101e */
[----:B------:R-:W1:Y:S02]  /*3d5a0*/  LDC R223, c[0x0][0x3a0] ;  /* 0x0000e800ffdf7b82 */ /* 0x000e640000000800 */
[C---:B-1----:R-:W-:Y:S01]  /*3d5b0*/  IMAD.WIDE R6, R215.reuse, 0x4, R236 ;  /* 0x00000004d7067825 */ /* 0x042fe200078e02ec */
[----:B------:R-:W-:Y:S01]  /*3d5c0*/  ISETP.GE.U32.AND P2, PT, R220, 0x7fffffba, PT ;  /* 0x7fffffbadc00780c */ /* 0x000fe20003f46070 */
[----:B------:R-:W4:Y:S02]  /*3d5d0*/  LDL.LU.64 R236, [R1+0x10d8] ;  /* 0x0010d80001ec7983 */ /* 0x000f240000300a00 */
[----:B------:R-:W-:-:S02]  /*3d5e0*/  IMAD.WIDE R10, R215, 0x4, R26 ;  /* 0x00000004d70a7825 */ /* 0x000fc400078e021a */
[----:B------:R1:W-:Y:S04]  /*3d5f0*/  LDGSTS.E [R238+0x28b80], desc[UR30][R2.64], !P1 ;  /* 0x28b8000002ee7fae */ /* 0x0003e8000c9a101e */
[----:B------:R1:W-:Y:S04]  /*3d600*/  STL.64 [R1+0x19d0], R10 ;  /* 0x0019d00a01007387 */ /* 0x0003e80000100a00 */
[----:B------:R1:W-:Y:S04]  /*3d610*/  STL.64 [R1+0x19d8], R8 ;  /* 0x0019d80801007387 */ /* 0x0003e80000100a00 */
[----:B------:R1:W-:Y:S04]  /*3d620*/  STL.64 [R1+0x19f0], R6 ;  /* 0x0019f00601007387 */ /* 0x0003e80000100a00 */
[----:B------:R-:W4:Y:S04]  /*3d630*/  LDL.LU.64 R26, [R1+0x10e0] ;  /* 0x0010e000011a7983 */ /* 0x000f280000300a00 */
[----:B------:R3:W-:Y:S04]  /*3d640*/  LDGSTS.E [R238+0x29800], desc[UR30][R22.64], !P2 ;  /* 0x2980000016ee7fae */ /* 0x0007e8000d1a101e */
[----:B------:R1:W-:Y:S04]  /*3d650*/  LDGSTS.E [R238+0x29880], desc[UR30][R20.64], !P2 ;  /* 0x2988000014ee7fae */ /* 0x0003e8000d1a101e */
[----:B------:R1:W-:Y:S04]  /*3d660*/  LDGSTS.E [R238+0x29900], desc[UR30][R18.64], !P2 ;  /* 0x2990000012ee7fae */ /* 0x0003e8000d1a101e */
[----:B------:R-:W-:Y:S04]  /*3d670*/  LDGSTS.E [R238+0x29980], desc[UR30][R10.64], !P2 ;  /* 0x299800000aee7fae */ /* 0x000fe8000d1a101e */
[----:B------:R1:W-:Y:S04]  /*3d680*/  LDGSTS.E [R238+0x29a00], desc[UR30][R8.64], !P2 ;  /* 0x29a0000008ee7fae */ /* 0x0003e8000d1a101e */
[----:B------:R1:W-:Y:S01]  /*3d690*/  LDGSTS.E [R238+0x29a80], desc[UR30][R6.64], !P2 ;  /* 0x29a8000006ee7fae */ /* 0x0003e2000d1a101e */
[----:B--2---:R-:W-:-:S05]  /*3d6a0*/  IMAD.WIDE R4, R215, 0x4, R58 ;  /* 0x00000004d7047825 */ /* 0x004fca00078e023a */
[----:B------:R2:W-:Y:S01]  /*3d6b0*/  STL.64 [R1+0x19f8], R4 ;  /* 0x0019f80401007387 */ /* 0x0005e20000100a00 */
[----:B----4-:R-:W-:-:S03]  /*3d6c0*/  IMAD.WIDE R24, R215, 0x4, R120 ;  /* 0x00000004d7187825 */ /* 0x010fc600078e0278 */
[----:B------:R2:W-:Y:S01]  /*3d6d0*/  LDGSTS.E [R238+0x29b00], desc[UR30][R4.64], !P2 ;  /* 0x29b0000004ee7fae */ /* 0x0005e2000d1a101e */
[----:B-1----:R-:W-:-:S05]  /*3d6e0*/  IMAD.WIDE R2, R215, 0x4, R106 ;  /* 0x00000004d7027825 */ /* 0x002fca00078e026a */
[----:B------:R1:W-:Y:S01]  /*3d6f0*/  STL.64 [R1+0x1a10], R2 ;  /* 0x001a100201007387 */ /* 0x0003e20000100a00 */
[----:B---3--:R-:W-:-:S03]  /*3d700*/  IMAD.WIDE R22, R215, 0x4, R136 ;  /* 0x00000004d7167825 */ /* 0x008fc600078e0288 */
[----:B------:R-:W1:Y:S01]  /*3d710*/  LDL.LU.64 R106, [R1+0x10e8] ;  /* 0x0010e800016a7983 */ /* 0x000e620000300a00 */
[----:B------:R-:W-:-:S03]  /*3d720*/  IMAD.WIDE R20, R215, 0x4, R122 ;  /* 0x00000004d7147825 */ /* 0x000fc600078e027a */
[----:B------:R-:W3:Y:S01]  /*3d730*/  LDL.LU.64 R10, [R1+0x10f0] ;  /* 0x0010f000010a7983 */ /* 0x000ee20000300a00 */
[----:B------:R-:W-:-:S03]  /*3d740*/  IMAD.WIDE R18, R215, 0x4, R74 ;  /* 0x00000004d7127825 */ /* 0x000fc600078e024a */
[----:B------:R-:W4:Y:S01]  /*3d750*/  LDL.LU.64 R42, [R1+0x10f8] ;  /* 0x0010f800012a7983 */ /* 0x000f220000300a00 */
[----:B------:R-:W-:-:S03]  /*3d760*/  IMAD.WIDE R8, R215, 0x4, R90 ;  /* 0x00000004d7087825 */ /* 0x000fc600078e025a */
[----:B------:R-:W4:Y:S04]  /*3d770*/  LDL.LU.64 R58, [R1+0x1100] ;  /* 0x00110000013a7983 */ /* 0x000f280000300a00 */
[----:B------:R-:W4:Y:S04]  /*3d780*/  LDL.LU.64 R122, [R1+0x1108] ;  /* 0x00110800017a7983 */ /* 0x000f280000300a00 */
[----:B------:R-:W-:Y:S04]  /*3d790*/  STL.64 [R1+0x1a88], R24 ;  /* 0x001a881801007387 */ /* 0x000fe80000100a00 */
[----:B------:R3:W-:Y:S04]  /*3d7a0*/  STL.64 [R1+0x1a90], R22 ;  /* 0x001a901601007387 */ /* 0x0007e80000100a00 */
[----:B------:R4:W-:Y:S04]  /*3d7b0*/  STL.64 [R1+0x1a98], R20 ;  /* 0x001a981401007387 */ /* 0x0009e80000100a00 */
[----:B------:R-:W4:Y:S04]  /*3d7c0*/  LDL.LU.64 R120, [R1+0x1110] ;  /* 0x0011100001787983 */ /* 0x000f280000300a00 */
[----:B------:R-:W4:Y:S04]  /*3d7d0*/  LDL.LU.64 R74, [R1+0x1118] ;  /* 0x00111800014a7983 */ /* 0x000f280000300a00 */
[----:B------:R1:W-:Y:S04]  /*3d7e0*/  STL.64 [R1+0x1aa0], R18 ;  /* 0x001aa01201007387 */ /* 0x0003e80000100a00 */
[----:B------:R1:W-:Y:S04]  /*3d7f0*/  STL.64 [R1+0x1aa8], R8 ;  /* 0x001aa80801007387 */ /* 0x0003e80000100a00 */
[----:B------:R-:W4:Y:S01]  /*3d800*/  LDL.LU.64 R90, [R1+0x1120] ;  /* 0x00112000015a7983 */ /* 0x000f220000300a00 */
[----:B------:R-:W-:-:S02]  /*3d810*/  VIADD R220, R222, 0xffffffd5 ;  /* 0xffffffd5dedc7836 */ /* 0x000fc40000000000 */
[----:B------:R-:W1:Y:S01]  /*3d820*/  LDC R222, c[0x0][0x3a0] ;  /* 0x0000e800ffde7b82 */ /* 0x000e620000000800 */
[----:B------:R1:W-:Y:S01]  /*3d830*/  LDGSTS.E [R238+0x29b80], desc[UR30][R2.64], !P2 ;  /* 0x29b8000002ee7fae */ /* 0x0003e2000d1a101e */
[----:B------:R-:W-:-:S03]  /*3d840*/  IMAD.WIDE R6, R215, 0x4, R236 ;  /* 0x00000004d7067825 */ /* 0x000fc600078e02ec */
[----:B------:R-:W4:Y:S01]  /*3d850*/  LDL.LU.64 R236, [R1+0x1128] ;  /* 0x0011280001ec7983 */ /* 0x000f220000300a00 */
[----:B------:R-:W-:-:S03]  /*3d860*/  ISETP.GE.U32.AND P3, PT, R220, 0x7fffffb6, PT ;  /* 0x7fffffb6dc00780c */ /* 0x000fc60003f66070 */
[----:B------:R1:W-:Y:S10]  /*3d870*/  STL.64 [R1+0x1ab0], R6 ;  /* 0x001ab00601007387 */ /* 0x0003f40000100a00 */
[----:B------:R-:W-:Y:S01]  /*3d880*/  LDGSTS.E [R238+0x2a800], desc[UR30][R24.64], !P3 ;  /* 0x2a80000018ee7fae */ /* 0x000fe2000d9a101e */
[----:B--2---:R-:W-:-:S03]  /*3d890*/  IMAD.WIDE R4, R215, 0x4, R26 ;  /* 0x00000004d7047825 */ /* 0x004fc600078e021a */
[----:B------:R3:W-:Y:S04]  /*3d8a0*/  LDGSTS.E [R238+0x2a880], desc[UR30][R22.64], !P3 ;  /* 0x2a88000016ee7fae */ /* 0x0007e8000d9a101e */
[----:B------:R2:W-:Y:S04]  /*3d8b0*/  STL.64 [R1+0x1ab8], R4 ;  /* 0x001ab80401007387 */ /* 0x0005e80000100a00 */
[----:B------:R4:W-:Y:S04]  /*3d8c0*/  LDGSTS.E [R238+0x2a900], desc[UR30][R20.64], !P3 ;  /* 0x2a90000014ee7fae */ /* 0x0009e8000d9a101e */
[----:B------:R1:W-:Y:S04]  /*3d8d0*/  LDGSTS.E [R238+0x2a980], desc[UR30][R18.64], !P3 ;  /* 0x2a98000012ee7fae */ /* 0x0003e8000d9a101e */
[----:B------:R1:W-:Y:S04]  /*3d8e0*/  LDGSTS.E [R238+0x2aa00], desc[UR30][R8.64], !P3 ;  /* 0x2aa0000008ee7fae */ /* 0x0003e8000d9a101e */
[----:B------:R1:W-:Y:S04]  /*3d8f0*/  LDGSTS.E [R238+0x2aa80], desc[UR30][R6.64], !P3 ;  /* 0x2aa8000006ee7fae */ /* 0x0003e8000d9a101e */
[----:B------:R2:W-:Y:S01]  /*3d900*/  LDGSTS.E [R238+0x2ab00], desc[UR30][R4.64], !P3 ;  /* 0x2ab0000004ee7fae */ /* 0x0005e2000d9a101e */
[----:B-1----:R-:W-:-:S04]  /*3d910*/  IMAD.WIDE R2, R215, 0x4, R106 ;  /* 0x00000004d7027825 */ /* 0x002fc800078e026a */
[C---:B---3--:R-:W-:Y:S01]  /*3d920*/  IMAD.WIDE R22, R215.reuse, 0x4, R10 ;  /* 0x00000004d7167825 */ /* 0x048fe200078e020a */
[----:B------:R1:W-:Y:S03]  /*3d930*/  STL.64 [R1+0x3170], R2 ;  /* 0x0031700201007387 */ /* 0x0003e60000100a00 */
[C---:B----4-:R-:W-:Y:S01]  /*3d940*/  IMAD.WIDE R20, R215.reuse, 0x4, R42 ;  /* 0x00000004d7147825 */ /* 0x050fe200078e022a */
[----:B------:R-:W3:Y:S04]  /*3d950*/  LDL.LU.64 R136, [R1+0x1130] ;  /* 0x0011300001887983 */ /* 0x000ee80000300a00 */
[----:B------:R-:W4:Y:S01]  /*3d960*/  LDL.LU.64 R26, [R1+0x1138] ;  /* 0x00113800011a7983 */ /* 0x000f220000300a00 */
[----:B------:R-:W-:-:S03]  /*3d970*/  IMAD.WIDE R18, R215, 0x4, R58 ;  /* 0x00000004d7127825 */ /* 0x000fc600078e023a */
[----:B------:R-:W4:Y:S01]  /*3d980*/  LDL.LU.64 R106, [R1+0x1140] ;  /* 0x00114000016a7983 */ /* 0x000f220000300a00 */
[----:B------:R-:W-:-:S03]  /*3d990*/  IMAD.WIDE R10, R215, 0x4, R122 ;  /* 0x00000004d70a7825 */ /* 0x000fc600078e027a */
[----:B------:R-:W4:Y:S04]  /*3d9a0*/  LDL.LU.64 R42, [R1+0x1148] ;  /* 0x00114800012a7983 */ /* 0x000f280000300a00 */
[----:B------:R-:W-:Y:S04]  /*3d9b0*/  STL.64 [R1+0x32d8], R22 ;  /* 0x0032d81601007387 */ /* 0x000fe80000100a00 */
[----:B------:R-:W4:Y:S01]  /*3d9c0*/  LDL.LU.64 R58, [R1+0x1150] ;  /* 0x00115000013a7983 */ /* 0x000f220000300a00 */
[----:B------:R-:W-:-:S03]  /*3d9d0*/  IMAD.WIDE R8, R215, 0x4, R120 ;  /* 0x00000004d7087825 */ /* 0x000fc600078e0278 */
[----:B------:R-:W-:Y:S01]  /*3d9e0*/  STL.64 [R1+0x32f0], R20 ;  /* 0x0032f01401007387 */ /* 0x000fe20000100a00 */
[----:B------:R-:W-:-:S03]  /*3d9f0*/  IMAD.WIDE R6, R215, 0x4, R74 ;  /* 0x00000004d7067825 */ /* 0x000fc600078e024a */
[----:B------:R-:W4:Y:S04]  /*3da00*/  LDL.LU.64 R122, [R1+0x1158] ;  /* 0x00115800017a7983 */ /* 0x000f280000300a00 */
[----:B------:R-:W-:Y:S04]  /*3da10*/  STL.64 [R1+0x32f8], R18 ;  /* 0x0032f81201007387 */ /* 0x000fe80000100a00 */
[----:B------:R1:W-:Y:S01]  /*3da20*/  STL.64 [R1+0x3300], R10 ;  /* 0x0033000a01007387 */ /* 0x0003e20000100a00 */
[----:B--2---:R-:W-:-:S03]  /*3da30*/  IMAD.WIDE R4, R215, 0x4, R90 ;  /* 0x00000004d7047825 */ /* 0x004fc600078e025a */
[----:B------:R2:W-:Y:S04]  /*3da40*/  STL.64 [R1+0x3308], R8 ;  /* 0x0033080801007387 */ /* 0x0005e80000100a00 */
[----:B------:R-:W4:Y:S04]  /*3da50*/  LDL.LU.64 R74, [R1+0x1160] ;  /* 0x00116000014a7983 */ /* 0x000f280000300a00 */
[----:B------:R1:W-:Y:S04]  /*3da60*/  LDGSTS.E [R238+0x2ab80], desc[UR30][R2.64], !P3 ;  /* 0x2ab8000002ee7fae */ /* 0x0003e8000d9a101e */
[----:B------:R1:W-:Y:S04]  /*3da70*/  STL.64 [R1+0x3310], R6 ;  /* 0x0033100601007387 */ /* 0x0003e80000100a00 */
[----:B------:R-:W-:Y:S01]  /*3da80*/  STL.64 [R1+0x3318], R4 ;  /* 0x0033180401007387 */ /* 0x000fe20000100a00 */
[----:B-1----:R-:W-:-:S03]  /*3da90*/  IMAD.WIDE R2, R215, 0x4, R236 ;  /* 0x00000004d7027825 */ /* 0x002fc600078e02ec */
[----:B------:R-:W4:Y:S01]  /*3daa0*/  LDL.LU.64 R236, [R1+0x1168] ;  /* 0x0011680001ec7983 */ /* 0x000f220000300a00 */
[----:B------:R-:W-:-:S03]  /*3dab0*/  VIADD R220, R221, 0xffffffd1 ;  /* 0xffffffd1dddc7836 */ /* 0x000fc60000000000 */
[----:B------:R1:W-:Y:S01]  /*3dac0*/  STL.64 [R1+0x3320], R2 ;  /* 0x0033200201007387 */ /* 0x0003e20000100a00 */
[----:B------:R-:W1:Y:S01]  /*3dad0*/  LDC R221, c[0x0][0x3a0] ;  /* 0x0000e800ffdd7b82 */ /* 0x000e620000000800 */
[----:B------:R-:W-:Y:S02]  /*3dae0*/  ISETP.GE.U32.AND P4, PT, R220, 0x7fffffb2, PT ;  /* 0x7fffffb2dc00780c */ /* 0x000fe40003f86070 */
[----:B------:R-:W4:Y:S04]  /*3daf0*/  LDL.LU.64 R104, [R1+0x1170] ;  /* 0x0011700001687983 */ /* 0x000f280000300a00 */
[----:B------:R-:W4:Y:S07]  /*3db00*/  LDL.LU.64 R120, [R1+0x1178] ;  /* 0x0011780001787983 */ /* 0x000f2e0000300a00 */
[----:B------:R4:W-:Y:S04]  /*3db10*/  LDGSTS.E [R238+0x2b800], desc[UR30][R22.64], !P4 ;  /* 0x2b80000016ee7fae */ /* 0x0009e8000e1a101e */
[----:B------:R1:W-:Y:S04]  /*3db20*/  LDGSTS.E [R238+0x2b880], desc[UR30][R20.64], !P4 ;  /* 0x2b88000014ee7fae */ /* 0x0003e8000e1a101e */
[----:B------:R1:W-:Y:S04]  /*3db30*/  LDGSTS.E [R238+0x2b900], desc[UR30][R18.64], !P4 ;  /* 0x2b90000012ee7fae */ /* 0x0003e8000e1a101e */
[----:B------:R-:W-:Y:S04]  /*3db40*/  LDGSTS.E [R238+0x2b980], desc[UR30][R10.64], !P4 ;  /* 0x2b9800000aee7fae */ /* 0x000fe8000e1a101e */
[----:B------:R2:W-:Y:S04]  /*3db50*/  LDGSTS.E [R238+0x2ba00], desc[UR30][R8.64], !P4 ;  /* 0x2ba0000008ee7fae */ /* 0x0005e8000e1a101e */
[----:B------:R1:W-:Y:S04]  /*3db60*/  LDGSTS.E [R238+0x2ba80], desc[UR30][R6.64], !P4 ;  /* 0x2ba8000006ee7fae */ /* 0x0003e8000e1a101e */
[----:B------:R-:W4:Y:S04]  /*3db70*/  LDL.LU.64 R10, [R1+0x1180] ;  /* 0x00118000010a7983 */ /* 0x000f280000300a00 */
[----:B------:R-:W4:Y:S04]  /*3db80*/  LDL.LU.64 R90, [R1+0x1188] ;  /* 0x00118800015a7983 */ /* 0x000f280000300a00 */
[----:B------:R-:W-:Y:S04]  /*3db90*/  LDGSTS.E [R238+0x2bb00], desc[UR30][R4.64], !P4 ;  /* 0x2bb0000004ee7fae */ /* 0x000fe8000e1a101e */
[----:B------:R1:W-:Y:S01]  /*3dba0*/  LDGSTS.E [R238+0x2bb80], desc[UR30][R2.64], !P4 ;  /* 0x2bb8000002ee7fae */ /* 0x0003e2000e1a101e */
[----:B---3--:R-:W-:-:S04]  /*3dbb0*/  IMAD.WIDE R24, R215, 0x4, R136 ;  /* 0x00000004d7187825 */ /* 0x008fc800078e0288 */
[----:B----4-:R-:W-:-:S04]  /*3dbc0*/  IMAD.WIDE R22, R215, 0x4, R26 ;  /* 0x00000004d7167825 */ /* 0x010fc800078e021a */
[C---:B-1----:R-:W-:Y:S02]  /*3dbd0*/  IMAD.WIDE R20, R215.reuse, 0x4, R106 ;  /* 0x00000004d7147825 */ /* 0x042fe400078e026a */
[----:B------:R-:W3:Y:S02]  /*3dbe0*/  LDL.LU.64 R106, [R1+0x1190] ;  /* 0x00119000016a7983 */ /* 0x000ee40000300a00 */
[C---:B------:R-:W-:Y:S02]  /*3dbf0*/  IMAD.WIDE R18, R215.reuse, 0x4, R42 ;  /* 0x00000004d7127825 */ /* 0x040fe400078e022a */
[----:B------:R-:W-:Y:S04]  /*3dc00*/  STL.64 [R1+0x33c8], R24 ;  /* 0x0033c81801007387 */ /* 0x000fe80000100a00 */
[----:B------:R1:W-:Y:S01]  /*3dc10*/  STL.64 [R1+0x33d0], R22 ;  /* 0x0033d01601007387 */ /* 0x0003e20000100a00 */
[----:B--2---:R-:W-:-:S03]  /*3dc20*/  IMAD.WIDE R8, R215, 0x4, R58 ;  /* 0x00000004d7087825 */ /* 0x004fc600078e023a */
[----:B------:R2:W-:Y:S04]  /*3dc30*/  STL.64 [R1+0x33d8], R20 ;  /* 0x0033d81401007387 */ /* 0x0005e80000100a00 */
[----:B------:R-:W4:Y:S01]  /*3dc40*/  LDL.LU.64 R136, [R1+0x1198] ;  /* 0x0011980001887983 */ /* 0x000f220000300a00 */
[----:B------:R-:W-:-:S03]  /*3dc50*/  IMAD.WIDE R6, R215, 0x4, R122 ;  /* 0x00000004d7067825 */ /* 0x000fc600078e027a */
[----:B------:R1:W-:Y:S04]  /*3dc60*/  STL.64 [R1+0x33e0], R18 ;  /* 0x0033e01201007387 */ /* 0x0003e80000100a00 */
[----:B------:R-:W4:Y:S04]  /*3dc70*/  LDL.LU.64 R122, [R1+0x11a0] ;  /* 0x0011a000017a7983 */ /* 0x000f280000300a00 */
[----:B------:R3:W-:Y:S04]  /*3dc80*/  STL.64 [R1+0x33e8], R8 ;  /* 0x0033e80801007387 */ /* 0x0007e80000100a00 */
[----:B------:R4:W-:Y:S01]  /*3dc90*/  STL.64 [R1+0x33f0], R6 ;  /* 0x0033f00601007387 */ /* 0x0009e20000100a00 */
[----:B------:R-:W-:-:S03]  /*3dca0*/  IMAD.WIDE R2, R215, 0x4, R236 ;  /* 0x00000004d7027825 */ /* 0x000fc600078e02ec */
[----:B------:R-:W4:Y:S01]  /*3dcb0*/  LDL.LU.64 R236, [R1+0x11a8] ;  /* 0x0011a80001ec7983 */ /* 0x000f220000300a00 */
[----:B------:R-:W-:Y:S02]  /*3dcc0*/  VIADD R220, R223, 0xffffffcd ;  /* 0xffffffcddfdc7836 */ /* 0x000fe40000000000 */
[C---:B------:R-:W-:Y:S01]  /*3dcd0*/  IMAD.WIDE R4, R215.reuse, 0x4, R74 ;  /* 0x00000004d7047825 */ /* 0x040fe200078e024a */
[----:B------:R-:W3:Y:S02]  /*3dce0*/  LDC R223, c[0x0][0x3a0] ;  /* 0x0000e800ffdf7b82 */ /* 0x000ee40000000800 */
[----:B------:R-:W-:Y:S02]  /*3dcf0*/  ISETP.GE.U32.AND P5, PT, R220, 0x7fffffae, PT ;  /* 0x7fffffaedc00780c */ /* 0x000fe40003fa6070 */
[----:B------:R1:W-:Y:S04]  /*3dd00*/  STL.64 [R1+0x33f8], R4 ;  /* 0x0033f80401007387 */ /* 0x0003e80000100a00 */
[----:B------:R1:W-:Y:S04]  /*3dd10*/  STL.64 [R1+0x3400], R2 ;  /* 0x0034000201007387 */ /* 0x0003e80000100a00 */
[----:B------:R-:W4:Y:S04]  /*3dd20*/  LDL.LU.64 R26, [R1+0x11b0] ;  /* 0x0011b000011a7983 */ /* 0x000f280000300a00 */
[----:B------:R-:W-:Y:S04]  /*3dd30*/  LDGSTS.E [R238+0x2c800], desc[UR30][R24.64], !P5 ;  /* 0x2c80000018ee7fae */ /* 0x000fe8000e9a101e */
[----:B------:R1:W-:Y:S04]  /*3dd40*/  LDGSTS.E [R238+0x2c880], desc[UR30][R22.64], !P5 ;  /* 0x2c88000016ee7fae */ /* 0x0003e8000e9a101e */
[----:B------:R2:W-:Y:S04]  /*3dd50*/  LDGSTS.E [R238+0x2c900], desc[UR30][R20.64], !P5 ;  /* 0x2c90000014ee7fae */ /* 0x0005e8000e9a101e */
[----:B------:R-:W4:Y:S01]  /*3dd60*/  LDL.LU.64 R42, [R1+0x11b8] ;  /* 0x0011b800012a7983 */ /* 0x000f220000300a00 */
[----:B-1----:R-:W-:-:S03]  /*3dd70*/  IMAD.WIDE R22, R215, 0x4, R104 ;  /* 0x00000004d7167825 */ /* 0x002fc600078e0268 */
[----:B------:R1:W-:Y:S01]  /*3dd80*/  LDGSTS.E [R238+0x2c980], desc[UR30][R18.64], !P5 ;  /* 0x2c98000012ee7fae */ /* 0x0003e2000e9a101e */
[----:B--2---:R-:W-:-:S03]  /*3dd90*/  IMAD.WIDE R20, R215, 0x4, R120 ;  /* 0x00000004d7147825 */ /* 0x004fc600078e0278 */
[----:B------:R-:W2:Y:S04]  /*3dda0*/  LDL.LU.64 R58, [R1+0x11c0] ;  /* 0x0011c000013a7983 */ /* 0x000ea80000300a00 */
[----:B------:R-:W2:Y:S01]  /*3ddb0*/  LDL.LU.64 R74, [R1+0x11c8] ;  /* 0x0011c800014a7983 */ /* 0x000ea20000300a00 */
[----:B-1----:R-:W-:-:S03]  /*3ddc0*/  IMAD.WIDE R18, R215, 0x4, R10 ;  /* 0x00000004d7127825 */ /* 0x002fc600078e020a */
[----:B------:R3:W-:Y:S01]  /*3ddd0*/  LDGSTS.E [R238+0x2ca00], desc[UR30][R8.64], !P5 ;  /* 0x2ca0000008ee7fae */ /* 0x0007e2000e9a101e */
[----:B------:R-:W-:-:S03]  /*3dde0*/  IMAD.WIDE R10, R215, 0x4, R90 ;  /* 0x00000004d70a7825 */ /* 0x000fc600078e025a */
[----:B------:R1:W-:Y:S04]  /*3ddf0*/  STL.64 [R1+0x3488], R22 ;  /* 0x0034881601007387 */ /* 0x0003e80000100a00 */
[----:B------:R-:W2:Y:S04]  /*3de00*/  LDL.LU.64 R90, [R1+0x11d0] ;  /* 0x0011d000015a7983 */ /* 0x000ea80000300a00 */
[----:B------:R4:W-:Y:S04]  /*3de10*/  LDGSTS.E [R238+0x2ca80], desc[UR30][R6.64], !P5 ;  /* 0x2ca8000006ee7fae */ /* 0x0009e8000e9a101e */
[----:B------:R2:W-:Y:S04]  /*3de20*/  STL.64 [R1+0x3490], R20 ;  /* 0x0034901401007387 */ /* 0x0005e80000100a00 */
[----:B------:R1:W-:Y:S04]  /*3de30*/  LDGSTS.E [R238+0x2cb00], desc[UR30][R4.64], !P5 ;  /* 0x2cb0000004ee7fae */ /* 0x0003e8000e9a101e */
[----:B------:R1:W-:Y:S04]  /*3de40*/  STL.64 [R1+0x3498], R18 ;  /* 0x0034981201007387 */ /* 0x0003e80000100a00 */
[----:B------:R1:W-:Y:S01]  /*3de50*/  LDGSTS.E [R238+0x2cb80], desc[UR30][R2.64], !P5 ;  /* 0x2cb8000002ee7fae */ /* 0x0003e2000e9a101e */
[----:B---3--:R-:W-:-:S03]  /*3de60*/  IMAD.WIDE R8, R215, 0x4, R106 ;  /* 0x00000004d7087825 */ /* 0x008fc600078e026a */
[----:B------:R-:W3:Y:S04]  /*3de70*/  LDL.LU.64 R106, [R1+0x11d8] ;  /* 0x0011d800016a7983 */ /* 0x000ee80000300a00 */
[----:B------:R-:W-:Y:S04]  /*3de80*/  STL.64 [R1+0x34a0], R10 ;  /* 0x0034a00a01007387 */ /* 0x000fe80000100a00 */
[----:B------:R1:W-:Y:S01]  /*3de90*/  STL.64 [R1+0x34a8], R8 ;  /* 0x0034a80801007387 */ /* 0x0003e20000100a00 */
[----:B----4-:R-:W-:-:S04]  /*3dea0*/  IMAD.WIDE R6, R215, 0x4, R136 ;  /* 0x00000004d7067825 */ /* 0x010fc800078e0288 */
[C---:B-1----:R-:W-:Y:S02]  /*3deb0*/  IMAD.WIDE R4, R215.reuse, 0x4, R122 ;  /* 0x00000004d7047825 */ /* 0x042fe400078e027a */
[----:B------:R-:W4:Y:S04]  /*3dec0*/  LDL.LU.64 R122, [R1+0x11e0] ;  /* 0x0011e000017a7983 */ /* 0x000f280000300a00 */
[----:B------:R3:W-:Y:S04]  /*3ded0*/  STL.64 [R1+0x34c0], R6 ;  /* 0x0034c00601007387 */ /* 0x0007e80000100a00 */
[----:B------:R4:W-:Y:S01]  /*3dee0*/  STL.64 [R1+0x34c8], R4 ;  /* 0x0034c80401007387 */ /* 0x0009e20000100a00 */
[----:B------:R-:W-:-:S03]  /*3def0*/  IMAD.WIDE R2, R215, 0x4, R236 ;  /* 0x00000004d7027825 */ /* 0x000fc600078e02ec */
[----:B------:R-:W4:Y:S01]  /*3df00*/  LDL.LU.64 R236, [R1+0x11e8] ;  /* 0x0011e80001ec7983 */ /* 0x000f220000300a00 */
[----:B------:R-:W-:-:S03]  /*3df10*/  VIADD R220, R222, 0xffffffc9 ;  /* 0xffffffc9dedc7836 */ /* 0x000fc60000000000 */
[----:B------:R1:W-:Y:S01]  /*3df20*/  STL.64 [R1+0x34e0], R2 ;  /* 0x0034e00201007387 */ /* 0x0003e20000100a00 */
[----:B------:R-:W1:Y:S01]  /*3df30*/  LDC R222, c[0x0][0x3a0] ;  /* 0x0000e800ffde7b82 */ /* 0x000e620000000800 */
[----:B------:R-:W-:Y:S01]  /*3df40*/  ISETP.GE.U32.AND P6, PT, R220, 0x7fffffaa, PT ;  /* 0x7fffffaadc00780c */ /* 0x000fe20003fc6070 */
[----:B------:R-:W-:-:S12]  /*3df50*/  IMAD.WIDE R24, R215, 0x4, R26 ;  /* 0x00000004d7187825 */ /* 0x000fd800078e021a */
[----:B------:R2:W-:Y:S04]  /*3df60*/  LDGSTS.E [R238+0x2d800], desc[UR30][R22.64], !P6 ;  /* 0x2d80000016ee7fae */ /* 0x0005e8000f1a101e */
[----:B------:R2:W-:Y:S04]  /*3df70*/  LDGSTS.E [R238+0x2d880], desc[UR30][R20.64], !P6 ;  /* 0x2d88000014ee7fae */ /* 0x0005e8000f1a101e */
[----:B------:R2:W-:Y:S02]  /*3df80*/  LDGSTS.E [R238+0x2d900], desc[UR30][R18.64], !P6 ;  /* 0x2d90000012ee7fae */ /* 0x0005e4000f1a101e */
[----:B--2---:R-:W-:-:S02]  /*3df90*/  IMAD.WIDE R22, R215, 0x4, R42 ;  /* 0x00000004d7167825 */ /* 0x004fc400078e022a */
[----:B------:R2:W-:Y:S04]  /*3dfa0*/  STL.64 [R1+0x3568], R24 ;  /* 0x0035681801007387 */ /* 0x0005e80000100a00 */
[----:B------:R-:W2:Y:S01]  /*3dfb0*/  LDL.LU.64 R40, [R1+0x11f0] ;  /* 0x0011f00001287983 */ /* 0x000ea20000300a00 */
[----:B------:R-:W-:-:S03]  /*3dfc0*/  IMAD.WIDE R20, R215, 0x4, R58 ;  /* 0x00000004d7147825 */ /* 0x000fc600078e023a */
[----:B------:R1:W-:Y:S01]  /*3dfd0*/  STL.64 [R1+0x3570], R22 ;  /* 0x0035701601007387 */ /* 0x0003e20000100a00 */
[----:B------:R-:W-:-:S03]  /*3dfe0*/  IMAD.WIDE R18, R215, 0x4, R74 ;  /* 0x00000004d7127825 */ /* 0x000fc600078e024a */
[----:B------:R-:W-:Y:S04]  /*3dff0*/  LDGSTS.E [R238+0x2d980], desc[UR30][R10.64], !P6 ;  /* 0x2d9800000aee7fae */ /* 0x000fe8000f1a101e */
[----:B------:R-:W2:Y:S04]  /*3e000*/  LDL.LU.64 R56, [R1+0x11f8] ;  /* 0x0011f80001387983 */ /* 0x000ea80000300a00 */
[----:B------:R1:W-:Y:S04]  /*3e010*/  LDGSTS.E [R238+0x2da00], desc[UR30][R8.64], !P6 ;  /* 0x2da0000008ee7fae */ /* 0x0003e8000f1a101e */
[----:B------:R2:W-:Y:S04]  /*3e020*/  STL.64 [R1+0x3578], R20 ;  /* 0x0035781401007387 */ /* 0x0005e80000100a00 */
[----:B------:R-:W2:Y:S01]  /*3e030*/  LDL.LU.64 R72, [R1+0x1200] ;  /* 0x0012000001487983 */ /* 0x000ea20000300a00 */
[----:B-1----:R-:W-:-:S03]  /*3e040*/  IMAD.WIDE R8, R215, 0x4, R90 ;  /* 0x00000004d7087825 */ /* 0x002fc600078e025a */
[----:B------:R3:W-:Y:S04]  /*3e050*/  LDGSTS.E [R238+0x2da80], desc[UR30][R6.64], !P6 ;  /* 0x2da8000006ee7fae */ /* 0x0007e8000f1a101e */
[----:B------:R1:W-:Y:S04]  /*3e060*/  STL.64 [R1+0x3590], R18 ;  /* 0x0035901201007387 */ /* 0x0003e80000100a00 */
[----:B------:R-:W1:Y:S04]  /*3e070*/  LDL.LU.64 R88, [R1+0x1208] ;  /* 0x0012080001587983 */ /* 0x000e680000300a00 */
[----:B------:R-:W2:Y:S04]  /*3e080*/  LDL.LU.64 R10, [R1+0x1210] ;  /* 0x00121000010a7983 */ /* 0x000ea80000300a00 */
[----:B------:R4:W-:Y:S04]  /*3e090*/  LDGSTS.E [R238+0x2db00], desc[UR30][R4.64], !P6 ;  /* 0x2db0000004ee7fae */ /* 0x0009e8000f1a101e */
[----:B------:R-:W2:Y:S04]  /*3e0a0*/  LDL.LU.64 R104, [R1+0x1218] ;  /* 0x0012180001687983 */ /* 0x000ea80000300a00 */
[----:B------:R3:W-:Y:S04]  /*3e0b0*/  LDGSTS.E [R238+0x2db80], desc[UR30][R2.64], !P6 ;  /* 0x2db8000002ee7fae */ /* 0x0007e8000f1a101e */
[----:B------:R1:W-:Y:S04]  /*3e0c0*/  STL.64 [R1+0x3598], R8 ;  /* 0x0035980801007387 */ /* 0x0003e80000100a00 */
[----:B------:R-:W2:Y:S01]  /*3e0d0*/  LDL.LU.64 R120, [R1+0x1220] ;  /* 0x0012200001787983 */ /* 0x000ea20000300a00 */
[----:B---3--:R-:W-:-:S05]  /*3e0e0*/  IMAD.WIDE R6, R215, 0x4, R106 ;  /* 0x00000004d7067825 */ /* 0x008fca00078e026a */
[----:B------:R3:W-:Y:S04]  /*3e0f0*/  STL.64 [R1+0x35a0], R6 ;  /* 0x0035a00601007387 */ /* 0x0007e80000100a00 */
[----:B------:R-:W3:Y:S01]  /*3e100*/  LDL.LU.64 R136, [R1+0x1228] ;  /* 0x0012280001887983 */ /* 0x000ee20000300a00 */
[----:B----4-:R-:W-:-:S05]  /*3e110*/  IMAD.WIDE R4, R215, 0x4, R122 ;  /* 0x00000004d7047825 */ /* 0x010fca00078e027a */
[----:B------:R-:W-:Y:S01]  /*3e120*/  STL.64 [R1+0x35a8], R4 ;  /* 0x0035a80401007387 */ /* 0x000fe20000100a00 */
[----:B------:R-:W-:-:S05]  /*3e130*/  IMAD.WIDE R2, R215, 0x4, R236 ;  /* 0x00000004d7027825 */ /* 0x000fca00078e02ec */
[----:B------:R4:W-:Y:S04]  /*3e140*/  STL.64 [R1+0x35b0], R2 ;  /* 0x0035b00201007387 */ /* 0x0009e80000100a00 */
[----:B------:R-:W4:Y:S04]  /*3e150*/  LDL.LU.64 R26, [R1+0x1230] ;  /* 0x00123000011a7983 */ /* 0x000f280000300a00 */
[----:B------:R-:W4:Y:S04]  /*3e160*/  LDL.LU.64 R42, [R1+0x1238] ;  /* 0x00123800012a7983 */ /* 0x000f280000300a00 */
[----:B------:R-:W4:Y:S04]  /*3e170*/  LDL.LU.64 R58, [R1+0x1240] ;  /* 0x00124000013a7983 */ /* 0x000f280000300a00 */
[----:B------:R-:W4:Y:S04]  /*3e180*/  LDL.LU.64 R74, [R1+0x1248] ;  /* 0x00124800014a7983 */ /* 0x000f280000300a00 */
[----:B------:R-:W4:Y:S04]  /*3e190*/  LDL.LU.64 R90, [R1+0x1250] ;  /* 0x00125000015a7983 */ /* 0x000f280000300a00 */
[----:B------:R-:W4:Y:S04]  /*3e1a0*/  LDL.LU.64 R106, [R1+0x1258] ;  /* 0x00125800016a7983 */ /* 0x000f280000300a00 */
[----:B------:R-:W4:Y:S04]  /*3e1b0*/  LDL.LU.64 R122, [R1+0x1260] ;  /* 0x00126000017a7983 */ /* 0x000f280000300a00 */
[----:B------:R-:W4:Y:S01]  /*3e1c0*/  LDL.LU.64 R236, [R1+0x1268] ;  /* 0x0012680001ec7983 */ /* 0x000f220000300a00 */
[----:B------:R-:W-:-:S02]  /*3e1d0*/  VIADD R220, R221, 0xffffffc5 ;  /* 0xffffffc5dddc7836 */ /* 0x000fc40000000000 */
[----:B------:R-:W1:Y:S03]  /*3e1e0*/  LDC R221, c[0x0][0x3a0] ;  /* 0x0000e800ffdd7b82 */ /* 0x000e660000000800 */
[----:B------:R-:W-:Y:S01]  /*3e1f0*/  ISETP.GE.U32.AND P1, PT, R220, 0x7fffffa6, PT ;  /* 0x7fffffa6dc00780c */ /* 0x000fe20003f26070 */
[----:B------:R-:W-:-:S04]  /*3e200*/  VIADD R220, R223, 0xffffffc1 ;  /* 0xffffffc1dfdc7836 */ /* 0x000fc80000000000 */
[----:B------:R-:W2:Y:S01]  /*3e210*/  LDC R223, c[0x0][0x3a0] ;  /* 0x0000e800ffdf7b82 */ /* 0x000ea20000000800 */
[----:B------:R-:W-:Y:S01]  /*3e220*/  ISETP.GE.U32.AND P2, PT, R220, 0x7fffffa2, PT ;  /* 0x7fffffa2dc00780c */ /* 0x000fe20003f46070 */
[----:B------:R-:W-:-:S05]  /*3e230*/  VIADD R220, R222, 0xffffffdc ;  /* 0xffffffdcdedc7836 */ /* 0x000fca0000000000 */
[----:B------:R-:W-:Y:S01]  /*3e240*/  ISETP.GE.U32.AND P3, PT, R220, 0x7fffffbd, PT ;  /* 0x7fffffbddc00780c */ /* 0x000fe20003f66070 */
[----:B------:R-:W3:Y:S01]  /*3e250*/  LDC R222, c[0x0][0x3a0] ;  /* 0x0000e800ffde7b82 */ /* 0x000ee20000000800 */
[----:B------:R2:W-:Y:S04]  /*3e260*/  LDGSTS.E [R238+0x2e800], desc[UR30][R24.64], !P1 ;  /* 0x2e80000018ee7fae */ /* 0x0005e8000c9a101e */
[----:B------:R1:W-:Y:S02]  /*3e270*/  LDGSTS.E [R238+0x2e880], desc[UR30][R22.64], !P1 ;  /* 0x2e88000016ee7fae */ /* 0x0003e4000c9a101e */
[----:B-1----:R-:W-:Y:S02]  /*3e280*/  VIADD R220, R221, 0xffffffd8 ;  /* 0xffffffd8dddc7836 */ /* 0x002fe40000000000 */
[----:B------:R1:W-:Y:S01]  /*3e290*/  LDGSTS.E [R238+0x2e900], desc[UR30][R20.64], !P1 ;  /* 0x2e90000014ee7fae */ /* 0x0003e2000c9a101e */
[----:B------:R-:W3:Y:S02]  /*3e2a0*/  LDC R221, c[0x0][0x3a0] ;  /* 0x0000e800ffdd7b82 */ /* 0x000ee40000000800 */
[----:B------:R-:W-:Y:S01]  /*3e2b0*/  ISETP.GE.U32.AND P4, PT, R220, 0x7fffffb9, PT ;  /* 0x7fffffb9dc00780c */ /* 0x000fe20003f86070 */
[----:B------:R-:W-:Y:S01]  /*3e2c0*/  VIADD R220, R225, 0xffffffd4 ;  /* 0xffffffd4e1dc7836 */ /* 0x000fe20000000000 */
[----:B------:R1:W-:Y:S01]  /*3e2d0*/  LDGSTS.E [R238+0x2e980], desc[UR30][R18.64], !P1 ;  /* 0x2e98000012ee7fae */ /* 0x0003e2000c9a101e */
[----:B--2---:R-:W-:-:S03]  /*3e2e0*/  IMAD.WIDE R24, R215, 0x4, R40 ;  /* 0x00000004d7187825 */ /* 0x004fc600078e0228 */
[----:B------:R2:W-:Y:S01]  /*3e2f0*/  LDGSTS.E [R238+0x2ea00], desc[UR30][R8.64], !P1 ;  /* 0x2ea0000008ee7fae */ /* 0x0005e2000c9a101e */
[C---:B------:R-:W-:Y:S01]  /*3e300*/  IMAD.WIDE R22, R215.reuse, 0x4, R56 ;  /* 0x00000004d7167825 */ /* 0x040fe200078e0238 */
[----:B------:R-:W-:Y:S02]  /*3e310*/  ISETP.GE.U32.AND P5, PT, R220, 0x7fffffb5, PT ;  /* 0x7fffffb5dc00780c */ /* 0x000fe40003fa6070 */
[----:B------:R3:W-:Y:S01]  /*3e320*/  LDGSTS.E [R238+0x2ea80], desc[UR30][R6.64], !P1 ;  /* 0x2ea8000006ee7fae */ /* 0x0007e2000c9a101e */
[----:B-1----:R-:W-:-:S04]  /*3e330*/  IMAD.WIDE R20, R215, 0x4, R72 ;  /* 0x00000004d7147825 */ /* 0x002fc800078e0248 */
[C---:B------:R-:W-:Y:S01]  /*3e340*/  IMAD.WIDE R18, R215.reuse, 0x4, R88 ;  /* 0x00000004d7127825 */ /* 0x040fe200078e0258 */
[----:B------:R-:W-:Y:S03]  /*3e350*/  STL.64 [R1+0x3638], R24 ;  /* 0x0036381801007387 */ /* 0x000fe60000100a00 */
[C---:B------:R-:W-:Y:S01]  /*3e360*/  IMAD.WIDE R10, R215.reuse, 0x4, R10 ;  /* 0x00000004d70a7825 */ /* 0x040fe200078e020a */
[----:B------:R-:W-:Y:S03]  /*3e370*/  LDGSTS.E [R238+0x2eb00], desc[UR30][R4.64], !P1 ;  /* 0x2eb0000004ee7fae */ /* 0x000fe6000c9a101e */
[C---:B--2---:R-:W-:Y:S01]  /*3e380*/  IMAD.WIDE R8, R215.reuse, 0x4, R104 ;  /* 0x00000004d7087825 */ /* 0x044fe200078e0268 */
[----:B------:R-:W-:Y:S03]  /*3e390*/  STL.64 [R1+0x3640], R22 ;  /* 0x0036401601007387 */ /* 0x000fe60000100a00 */
[----:B------:R-:W-:Y:S01]  /*3e3a0*/  VIADD R220, R224, 0xffffffd0 ;  /* 0xffffffd0e0dc7836 */ /* 0x000fe20000000000 */
[----:B------:R-:W-:Y:S01]  /*3e3b0*/  STL.64 [R1+0x3648], R20 ;  /* 0x0036481401007387 */ /* 0x000fe20000100a00 */
[----:B---3--:R-:W-:-:S03]  /*3e3c0*/  IMAD.WIDE R6, R215, 0x4, R120 ;  /* 0x00000004d7067825 */ /* 0x008fc600078e0278 */
[----:B------:R-:W-:Y:S01]  /*3e3d0*/  STL.64 [R1+0x3650], R18 ;  /* 0x0036501201007387 */ /* 0x000fe20000100a00 */
[----:B------:R-:W-:-:S03]  /*3e3e0*/  ISETP.GE.U32.AND P6, PT, R220, 0x7fffffb1, PT ;  /* 0x7fffffb1dc00780c */ /* 0x000fc60003fc6070 */
[----:B------:R-:W-:Y:S01]  /*3e3f0*/  STL.64 [R1+0x3658], R10 ;  /* 0x0036580a01007387 */ /* 0x000fe20000100a00 */
[----:B------:R-:W-:-:S03]  /*3e400*/  VIADD R220, R223, 0xffffffcc ;  /* 0xffffffccdfdc7836 */ /* 0x000fc60000000000 */
[----:B------:R-:W-:Y:S04]  /*3e410*/  STL.64 [R1+0x3660], R8 ;  /* 0x0036600801007387 */ /* 0x000fe80000100a00 */
[----:B------:R-:W-:Y:S04]  /*3e420*/  STL.64 [R1+0x3668], R6 ;  /* 0x0036680601007387 */ /* 0x000fe80000100a00 */
[----:B------:R4:W-:Y:S01]  /*3e430*/  LDGSTS.E [R238+0x2eb80], desc[UR30][R2.64], !P1 ;  /* 0x2eb8000002ee7fae */ /* 0x0009e2000c9a101e */
[----:B------:R-:W-:Y:S01]  /*3e440*/  ISETP.GE.U32.AND P1, PT, R220, 0x7fffffad, PT ;  /* 0x7fffffaddc00780c */ /* 0x000fe20003f26070 */
[----:B------:R-:W-:-:S02]  /*3e450*/  VIADD R220, R222, 0xffffffc8 ;  /* 0xffffffc8dedc7836 */ /* 0x000fc40000000000 */
[----:B------:R-:W-:Y:S04]  /*3e460*/  LDGSTS.E [R238+0x2f800], desc[UR30][R24.64], !P2 ;  /* 0x2f80000018ee7fae */ /* 0x000fe8000d1a101e */
[----:B------:R-:W-:Y:S04]  /*3e470*/  LDGSTS.E [R238+0x2f880], desc[UR30][R22.64], !P2 ;  /* 0x2f88000016ee7fae */ /* 0x000fe8000d1a101e */
[----:B------:R-:W-:Y:S01]  /*3e480*/  LDGSTS.E [R238+0x2f900], desc[UR30][R20.64], !P2 ;  /* 0x2f90000014ee7fae */ /* 0x000fe2000d1a101e */
[----:B----4-:R-:W1:Y:S03]  /*3e490*/  LDC R2, c[0x0][0x3a0] ;  /* 0x0000e800ff027b82 */ /* 0x010e660000000800 */
[----:B------:R-:W-:Y:S04]  /*3e4a0*/  LDGSTS.E [R238+0x2f980], desc[UR30][R18.64], !P2 ;  /* 0x2f98000012ee7fae */ /* 0x000fe8000d1a101e */
[----:B------:R-:W-:Y:S01]  /*3e4b0*/  LDGSTS.E [R238+0x2fa00], desc[UR30][R10.64], !P2 ;  /* 0x2fa000000aee7fae */ /* 0x000fe2000d1a101e */
[----:B------:R-:W-:-:S03]  /*3e4c0*/  IMAD.WIDE R4, R215, 0x4, R136 ;  /* 0x00000004d7047825 */ /* 0x000fc600078e0288 */
[----:B------:R-:W-:Y:S04]  /*3e4d0*/  LDGSTS.E [R238+0x2fa80], desc[UR30][R8.64], !P2 ;  /* 0x2fa8000008ee7fae */ /* 0x000fe8000d1a101e */
[----:B------:R-:W-:Y:S04]  /*3e4e0*/  STL.64 [R1+0x3670], R4 ;  /* 0x0036700401007387 */ /* 0x000fe80000100a00 */
[----:B------:R-:W-:Y:S04]  /*3e4f0*/  LDGSTS.E [R238+0x2fb00], desc[UR30][R6.64], !P2 ;  /* 0x2fb0000006ee7fae */ /* 0x000fe8000d1a101e */
[----:B------:R-:W-:Y:S01]  /*3e500*/  LDGSTS.E [R238+0x2fb80], desc[UR30][R4.64], !P2 ;  /* 0x2fb8000004ee7fae */ /* 0x000fe2000d1a101e */
[----:B------:R-:W-:-:S03]  /*3e510*/  IMAD.WIDE R224, R215, 0x4, R42 ;  /* 0x00000004d7e07825 */ /* 0x000fc600078e022a */
[----:B------:R-:W2:Y:S01]  /*3e520*/  LDL.LU.64 R42, [R1+0x1278] ;  /* 0x00127800012a7983 */ /* 0x000ea20000300a00 */
[----:B------:R-:W-:-:S03]  /*3e530*/  IMAD.WIDE R226, R215, 0x4, R58 ;  /* 0x00000004d7e27825 */ /* 0x000fc600078e023a */
[----:B------:R-:W3:Y:S01]  /*3e540*/  LDL.LU.64 R58, [R1+0x1280] ;  /* 0x00128000013a7983 */ /* 0x000ee20000300a00 */
[----:B------:R-:W-:-:S03]  /*3e550*/  IMAD.WIDE R228, R215, 0x4, R74 ;  /* 0x00000004d7e47825 */ /* 0x000fc600078e024a */
[----:B------:R-:W4:Y:S01]  /*3e560*/  LDL.LU.64 R74, [R1+0x1288] ;  /* 0x00128800014a7983 */ /* 0x000f220000300a00 */
        /* <DEDUP_REMOVED lines=10> */
[----:B------:R-:W1:Y:S01]  /*3e610*/  LDC R26, c[0x0][0x3a8] ;  /* 0x0000ea00ff1a7b82 */ /* 0x000e620000000800 */
[----:B------:R-:W-:Y:S02]  /*3e620*/  ISETP.GE.U32.AND P2, PT, R220, 0x7fffffa9, PT ;  /* 0x7fffffa9dc00780c */ /* 0x000fe40003f46070 */
[----:B------:R-:W-:Y:S01]  /*3e630*/  LDGSTS.E [R240+0x28c00], desc[UR30][R222.64], !P3 ;  /* 0x28c00000def07fae */ /* 0x000fe2000d9a101e */
[----:B------:R-:W-:-:S03]  /*3e640*/  VIADD R220, R221, 0xffffffc4 ;  /* 0xffffffc4dddc7836 */ /* 0x000fc60000000000 */
[----:B------:R-:W-:Y:S01]  /*3e650*/  LDGSTS.E [R240+0x28c80], desc[UR30][R224.64], !P3 ;  /* 0x28c80000e0f07fae */ /* 0x000fe2000d9a101e */
[----:B------:R-:W1:Y:S03]  /*3e660*/  LDC R27, c[0x0][0x3ac] ;  /* 0x0000eb00ff1b7b82 */ /* 0x000e660000000800 */
[----:B------:R-:W-:Y:S04]  /*3e670*/  LDGSTS.E [R240+0x28d00], desc[UR30][R226.64], !P3 ;  /* 0x28d00000e2f07fae */ /* 0x000fe8000d9a101e */
[----:B------:R-:W-:Y:S04]  /*3e680*/  LDGSTS.E [R240+0x28d80], desc[UR30][R228.64], !P3 ;  /* 0x28d80000e4f07fae */ /* 0x000fe8000d9a101e */
[----:B------:R-:W-:Y:S04]  /*3e690*/  LDGSTS.E [R240+0x28e00], desc[UR30][R230.64], !P3 ;  /* 0x28e00000e6f07fae */ /* 0x000fe8000d9a101e */
[----:B------:R-:W-:Y:S04]  /*3e6a0*/  LDGSTS.E [R240+0x28e80], desc[UR30][R232.64], !P3 ;  /* 0x28e80000e8f07fae */ /* 0x000fe8000d9a101e */
[----:B------:R-:W-:Y:S04]  /*3e6b0*/  LDGSTS.E [R240+0x28f00], desc[UR30][R234.64], !P3 ;  /* 0x28f00000eaf07fae */ /* 0x000fe8000d9a101e */
[----:B------:R1:W-:Y:S01]  /*3e6c0*/  LDGSTS.E [R240+0x28f80], desc[UR30][R244.64], !P3 ;  /* 0x28f80000f4f07fae */ /* 0x0003e2000d9a101e */
[----:B------:R-:W-:Y:S01]  /*3e6d0*/  ISETP.GE.U32.AND P3, PT, R220, 0x7fffffa5, PT ;  /* 0x7fffffa5dc00780c */ /* 0x000fe20003f66070 */
[----:B-1----:R-:W-:-:S02]  /*3e6e0*/  IMAD.SHL.U32 R220, R26, 0x20, RZ ;  /* 0x000000201adc7824 */ /* 0x002fc400078e00ff */
[----:B------:R-:W-:Y:S04]  /*3e6f0*/  STL.64 [R1+0x7a10], R222 ;  /* 0x007a10de01007387 */ /* 0x000fe80000100a00 */
[----:B------:R-:W-:Y:S04]  /*3e700*/  STL.64 [R1+0x7a18], R224 ;  /* 0x007a18e001007387 */ /* 0x000fe80000100a00 */
[----:B------:R-:W-:Y:S04]  /*3e710*/  STL.64 [R1+0x7a20], R226 ;  /* 0x007a20e201007387 */ /* 0x000fe80000100a00 */
[----:B------:R-:W-:Y:S04]  /*3e720*/  STL.64 [R1+0x7a28], R228 ;  /* 0x007a28e401007387 */ /* 0x000fe80000100a00 */
[----:B------:R-:W-:Y:S04]  /*3e730*/  STL.64 [R1+0x7a30], R230 ;  /* 0x007a30e601007387 */ /* 0x000fe80000100a00 */
[----:B------:R-:W-:Y:S04]  /*3e740*/  STL.64 [R1+0x7a38], R232 ;  /* 0x007a38e801007387 */ /* 0x000fe80000100a00 */
[----:B------:R-:W-:Y:S04]  /*3e750*/  STL.64 [R1+0x7a40], R234 ;  /* 0x007a40ea01007387 */ /* 0x000fe80000100a00 */
[----:B------:R1:W-:Y:S04]  /*3e760*/  STL.64 [R1+0x7a48], R244 ;  /* 0x007a48f401007387 */ /* 0x0003e80000100a00 */
[----:B------:R-:W-:Y:S04]  /*3e770*/  STL [R1+0x400], RZ ;  /* 0x000400ff01007387 */ /* 0x000fe80000100800 */
[----:B------:R-:W-:Y:S01]  /*3e780*/  STL [R1+0x404], RZ ;  /* 0x000404ff01007387 */ /* 0x000fe20000100800 */
[----:B------:R-:W-:-:S02]  /*3e790*/  IMAD.SHL.U32 R221, R27, 0x20, RZ ;  /* 0x000000201bdd7824 */ /* 0x000fc400078e00ff */
[----:B------:R-:W-:Y:S02]  /*3e7a0*/  VIADD R2, R2, 0xffffffc0 ;  /* 0xffffffc002027836 */ /* 0x000fe40000000000 */
[----:B------:R-:W-:-:S04]  /*3e7b0*/  IMAD.WIDE R80, R221, 0x4, R216 ;  /* 0x00000004dd507825 */ /* 0x000fc800078e02d8 */
        /* <DEDUP_REMOVED lines=14> */
[----:B-1----:R-:W-:-:S04]  /*3e8a0*/  IMAD.WIDE R244, R221, 0x4, R192 ;  /* 0x00000004ddf47825 */ /* 0x002fc800078e02c0 */
[----:B------:R-:W-:-:S04]  /*3e8b0*/  IMAD.WIDE R234, R221, 0x4, R194 ;  /* 0x00000004ddea7825 */ /* 0x000fc800078e02c2 */
[----:B------:R-:W-:-:S04]  /*3e8c0*/  IMAD.WIDE R232, R221, 0x4, R196 ;  /* 0x00000004dde87825 */ /* 0x000fc800078e02c4 */
[----:B------:R-:W-:-:S04]  /*3e8d0*/  IMAD.WIDE R230, R221, 0x4, R198 ;  /* 0x00000004dde67825 */ /* 0x000fc800078e02c6 */
[----:B------:R-:W-:-:S04]  /*3e8e0*/  IMAD.WIDE R228, R221, 0x4, R200 ;  /* 0x00000004dde47825 */ /* 0x000fc800078e02c8 */
[----:B------:R-:W-:-:S04]  /*3e8f0*/  IMAD.WIDE R226, R221, 0x4, R202 ;  /* 0x00000004dde27825 */ /* 0x000fc800078e02ca */
[----:B--2---:R-:W-:-:S04]  /*3e900*/  IMAD.WIDE R24, R220, 0x4, R42 ;  /* 0x00000004dc187825 */ /* 0x004fc800078e022a */
[C---:B---3--:R-:W-:Y:S01]  /*3e910*/  IMAD.WIDE R22, R220.reuse, 0x4, R58 ;  /* 0x00000004dc167825 */ /* 0x048fe200078e023a */
[----:B------:R-:W-:Y:S03]  /*3e920*/  STL.64 [R1+0x1898], R24 ;  /* 0x0018981801007387 */ /* 0x000fe60000100a00 */
[C---:B----4-:R-:W-:Y:S01]  /*3e930*/  IMAD.WIDE R20, R220.reuse, 0x4, R74 ;  /* 0x00000004dc147825 */ /* 0x050fe200078e024a */
[----:B------:R-:W-:Y:S03]  /*3e940*/  STL.64 [R1+0x18b0], R22 ;  /* 0x0018b01601007387 */ /* 0x000fe60000100a00 */
[C---:B------:R-:W-:Y:S01]  /*3e950*/  IMAD.WIDE R18, R220.reuse, 0x4, R90 ;  /* 0x00000004dc127825 */ /* 0x040fe200078e025a */
[----:B------:R-:W-:Y:S03]  /*3e960*/  STL.64 [R1+0x18b8], R20 ;  /* 0x0018b81401007387 */ /* 0x000fe60000100a00 */
[C---:B------:R-:W-:Y:S01]  /*3e970*/  IMAD.WIDE R10, R220.reuse, 0x4, R106 ;  /* 0x00000004dc0a7825 */ /* 0x040fe200078e026a */
[----:B------:R1:W-:Y:S03]  /*3e980*/  STL.64 [R1+0x18d0], R18 ;  /* 0x0018d01201007387 */ /* 0x0003e60000100a00 */
[C---:B------:R-:W-:Y:S01]  /*3e990*/  IMAD.WIDE R8, R220.reuse, 0x4, R122 ;  /* 0x00000004dc087825 */ /* 0x040fe200078e027a */
[----:B------:R-:W-:Y:S03]  /*3e9a0*/  STL.64 [R1+0x18d8], R10 ;  /* 0x0018d80a01007387 */ /* 0x000fe60000100a00 */
[C---:B------:R-:W-:Y:S01]  /*3e9b0*/  IMAD.WIDE R6, R220.reuse, 0x4, R236 ;  /* 0x00000004dc067825 */ /* 0x040fe200078e02ec */
[----:B------:R-:W-:Y:S03]  /*3e9c0*/  LDGSTS.E [R240+0x29c00], desc[UR30][R24.64], !P4 ;  /* 0x29c0000018f07fae */ /* 0x000fe6000e1a101e */
[----:B------:R-:W-:Y:S01]  /*3e9d0*/  IMAD.WIDE R4, R220, 0x4, R214 ;  /* 0x00000004dc047825 */ /* 0x000fe200078e02d6 */
[----:B------:R-:W-:Y:S04]  /*3e9e0*/  STL.64 [R1+0x18f0], R8 ;  /* 0x0018f00801007387 */ /* 0x000fe80000100a00 */
[----:B------:R-:W-:Y:S04]  /*3e9f0*/  LDGSTS.E [R240+0x29c80], desc[UR30][R22.64], !P4 ;  /* 0x29c8000016f07fae */ /* 0x000fe8000e1a101e */
[----:B------:R2:W-:Y:S04]  /*3ea00*/  STL.64 [R1+0x18f8], R6 ;  /* 0x0018f80601007387 */ /* 0x0005e80000100a00 */
[----:B------:R-:W-:Y:S04]  /*3ea10*/  LDGSTS.E [R240+0x29d00], desc[UR30][R20.64], !P4 ;  /* 0x29d0000014f07fae */ /* 0x000fe8000e1a101e */
[----:B------:R3:W-:Y:S04]  /*3ea20*/  STL.64 [R1+0x1910], R4 ;  /* 0x0019100401007387 */ /* 0x0007e80000100a00 */
[----:B------:R1:W-:Y:S04]  /*3ea30*/  LDGSTS.E [R240+0x29d80], desc[UR30][R18.64], !P4 ;  /* 0x29d8000012f07fae */ /* 0x0003e8000e1a101e */
[----:B------:R-:W-:Y:S04]  /*3ea40*/  LDGSTS.E [R240+0x29e00], desc[UR30][R10.64], !P4 ;  /* 0x29e000000af07fae */ /* 0x000fe8000e1a101e */
[----:B------:R-:W4:Y:S04]  /*3ea50*/  LDL.LU.64 R88, [R1+0x4a8] ;  /* 0x0004a80001587983 */ /* 0x000f280000300a00 */
[----:B------:R-:W-:Y:S04]  /*3ea60*/  LDGSTS.E [R240+0x29e80], desc[UR30][R8.64], !P4 ;  /* 0x29e8000008f07fae */ /* 0x000fe8000e1a101e */
[----:B------:R-:W4:Y:S04]  /*3ea70*/  LDL.LU.64 R120, [R1+0x3f0] ;  /* 0x0003f00001787983 */ /* 0x000f280000300a00 */
[----:B------:R-:W-:Y:S04]  /*3ea80*/  LDGSTS.E [R240+0x29f00], desc[UR30][R6.64], !P4 ;  /* 0x29f0000006f07fae */ /* 0x000fe8000e1a101e */
[----:B------:R-:W4:Y:S01]  /*3ea90*/  LDL.LU.64 R118, [R1+0x3b0] ;  /* 0x0003b00001767983 */ /* 0x000f220000300a00 */
[----:B-1----:R-:W-:-:S03]  /*3eaa0*/  IMAD.WIDE R18, R221, 0x4, R150 ;  /* 0x00000004dd127825 */ /* 0x002fc600078e0296 */
[----:B------:R3:W-:Y:S04]  /*3eab0*/  LDGSTS.E [R240+0x29f80], desc[UR30][R4.64], !P4 ;  /* 0x29f8000004f07fae */ /* 0x0007e8000e1a101e */
[----:B--2---:R-:W2:Y:S04]  /*3eac0*/  LDL.LU.64 R6, [R1+0x370] ;  /* 0x0003700001067983 */ /* 0x004ea80000300a00 */
[----:B------:R-:W2:Y:S04]  /*3ead0*/  LDL.LU.64 R22, [R1+0x330] ;  /* 0x0003300001167983 */ /* 0x000ea80000300a00 */
[----:B------:R-:W2:Y:S04]  /*3eae0*/  LDL.LU.64 R104, [R1+0x2f0] ;  /* 0x0002f00001687983 */ /* 0x000ea80000300a00 */
[----:B------:R-:W2:Y:S01]  /*3eaf0*/  LDL.LU.64 R24, [R1+0x2b0] ;  /* 0x0002b00001187983 */ /* 0x000ea20000300a00 */
[----:B------:R-:W-:-:S03]  /*3eb00*/  ISETP.GE.U32.AND P4, PT, R2, 0x7fffffa1, PT ;  /* 0x7fffffa10200780c */ /* 0x000fc60003f86070 */
[----:B------:R-:W2:Y:S01]  /*3eb10*/  LDL.LU.64 R8, [R1+0x270] ;  /* 0x0002700001087983 */ /* 0x000ea20000300a00 */
[----:B------:R-:W-:-:S03]  /*3eb20*/  IMAD.WIDE R2, R221, 0x4, R148 ;  /* 0x00000004dd027825 */ /* 0x000fc600078e0294 */
[----:B------:R-:W2:Y:S04]  /*3eb30*/  LDL.LU.64 R40, [R1+0x230] ;  /* 0x0002300001287983 */ /* 0x000ea80000300a00 */
[----:B------:R-:W2:Y:S04]  /*3eb40*/  LDL.LU.64 R56, [R1+0x1f0] ;  /* 0x0001f00001387983 */ /* 0x000ea80000300a00 */
[----:B------:R-:W2:Y:S04]  /*3eb50*/  LDL.LU.64 R102, [R1+0x1b0] ;  /* 0x0001b00001667983 */ /* 0x000ea80000300a00 */
[----:B------:R-:W-:Y:S04]  /*3eb60*/  STL.64 [R1+0x3ca0], R80 ;  /* 0x003ca05001007387 */ /* 0x000fe80000100a00 */
[----:B------:R-:W-:Y:S04]  /*3eb70*/  STL.64 [R1+0x3cd0], R96 ;  /* 0x003cd06001007387 */ /* 0x000fe80000100a00 */
[----:B------:R-:W-:Y:S04]  /*3eb80*/  STL.64 [R1+0x3cd8], R112 ;  /* 0x003cd87001007387 */ /* 0x000fe80000100a00 */
[----:B------:R-:W-:Y:S04]  /*3eb90*/  STL.64 [R1+0x3d20], R128 ;  /* 0x003d208001007387 */ /* 0x000fe80000100a00 */
[----:B------:R-:W-:Y:S04]  /*3eba0*/  STL.64 [R1+0x3d28], R248 ;  /* 0x003d28f801007387 */ /* 0x000fe80000100a00 */
[----:B------:R-:W-:Y:S01]  /*3ebb0*/  STL.64 [R1+0x3d90], R2 ;  /* 0x003d900201007387 */ /* 0x000fe20000100a00 */
[----:B---3--:R-:W-:-:S03]  /*3ebc0*/  IMAD.WIDE R4, R221, 0x4, R166 ;  /* 0x00000004dd047825 */ /* 0x008fc600078e02a6 */
[----:B------:R-:W-:Y:S01]  /*3ebd0*/  STL.64 [R1+0x3d98], R18 ;  /* 0x003d981201007387 */ /* 0x000fe20000100a00 */
[----:B------:R-:W-:-:S03]  /*3ebe0*/  IMAD.WIDE R10, R221, 0x4, R168 ;  /* 0x00000004dd0a7825 */ /* 0x000fc600078e02a8 */
[----:B------:R-:W-:Y:S04]  /*3ebf0*/  STL.64 [R1+0x3de0], R34 ;  /* 0x003de02201007387 */ /* 0x000fe80000100a00 */
[----:B------:R-:W-:Y:S01]  /*3ec00*/  STL.64 [R1+0x3de8], R50 ;  /* 0x003de83201007387 */ /* 0x000fe20000100a00 */
[----:B------:R-:W-:-:S03]  /*3ec10*/  IMAD.WIDE R42, R221, 0x4, R172 ;  /* 0x00000004dd2a7825 */ /* 0x000fc600078e02ac */
        /* <DEDUP_REMOVED lines=31> */
[----:B------:R-:W3:Y:S04]  /*3ee10*/  LDL.LU.64 R72, [R1+0x170] ;  /* 0x0001700001487983 */ /* 0x000ee80000300a00 */
[----:B------:R-:W3:Y:S01]  /*3ee20*/  LDL.LU.64 R38, [R1+0x130] ;  /* 0x0001300001267983 */ /* 0x000ee20000300a00 */
[----:B------:R-:W-:-:S04]  /*3ee30*/  IMAD.WIDE R224, R221, 0x4, R204 ;  /* 0x00000004dde07825 */ /* 0x000fc800078e02cc */
[----:B------:R-:W-:-:S04]  /*3ee40*/  IMAD.WIDE R222, R221, 0x4, R206 ;  /* 0x00000004ddde7825 */ /* 0x000fc800078e02ce */
[----:B------:R-:W-:-:S04]  /*3ee50*/  IMAD.WIDE R136, R221, 0x4, R208 ;  /* 0x00000004dd887825 */ /* 0x000fc800078e02d0 */
[----:B------:R-:W-:-:S04]  /*3ee60*/  IMAD.WIDE R132, R221, 0x4, R210 ;  /* 0x00000004dd847825 */ /* 0x000fc800078e02d2 */
[----:B------:R-:W-:-:S04]  /*3ee70*/  IMAD.WIDE R126, R221, 0x4, R212 ;  /* 0x00000004dd7e7825 */ /* 0x000fc800078e02d4 */
[C---:B----4-:R-:W-:Y:S02]  /*3ee80*/  IMAD.WIDE R134, R221.reuse, 0x4, R88 ;  /* 0x00000004dd867825 */ /* 0x050fe400078e0258 */
[----:B------:R-:W4:Y:S04]  /*3ee90*/  LDL.LU.64 R88, [R1+0xf0] ;  /* 0x0000f00001587983 */ /* 0x000f280000300a00 */
[----:B------:R-:W4:Y:S04]  /*3eea0*/  LDL.LU.64 R54, [R1+0xb0] ;  /* 0x0000b00001367983 */ /* 0x000f280000300a00 */
[----:B------:R-:W4:Y:S01]  /*3eeb0*/  LDL.LU.64 R86, [R1+0x60] ;  /* 0x0000600001567983 */ /* 0x000f220000300a00 */
[----:B------:R-:W-:-:S03]  /*3eec0*/  IMAD.WIDE R120, R221, 0x4, R120 ;  /* 0x00000004dd787825 */ /* 0x000fc600078e0278 */
[----:B------:R-:W4:Y:S01]  /*3eed0*/  LDL.LU.64 R70, [R1+0x20] ;  /* 0x0000200001467983 */ /* 0x000f220000300a00 */
[----:B------:R-:W-:-:S03]  /*3eee0*/  IMAD.WIDE R118, R221, 0x4, R118 ;  /* 0x00000004dd767825 */ /* 0x000fc600078e0276 */
[----:B------:R-:W-:Y:S04]  /*3eef0*/  STL.64 [R1+0x4ec8], R224 ;  /* 0x004ec8e001007387 */ /* 0x000fe80000100a00 */
[----:B------:R-:W-:Y:S01]  /*3ef00*/  STL.64 [R1+0x4ec0], R222 ;  /* 0x004ec0de01007387 */ /* 0x000fe20000100a00 */
[----:B--2---:R-:W-:-:S03]  /*3ef10*/  IMAD.WIDE R116, R221, 0x4, R6 ;  /* 0x00000004dd747825 */ /* 0x004fc600078e0206 */
        /* <DEDUP_REMOVED lines=20> */
[----:B------:R-:W-:Y:S01]  /*3f060*/  STL.64 [R1+0x4e50], R102 ;  /* 0x004e506601007387 */ /* 0x000fe20000100a00 */
[----:B---3--:R-:W-:-:S04]  /*3f070*/  IMAD.WIDE R72, R221, 0x4, R72 ;  /* 0x00000004dd487825 */ /* 0x008fc800078e0248 */
[C---:B------:R-:W-:Y:S01]  /*3f080*/  IMAD.WIDE R100, R221.reuse, 0x4, R38 ;  /* 0x00000004dd647825 */ /* 0x040fe200078e0226 */
[----:B------:R-:W-:Y:S04]  /*3f090*/  STL.64 [R1+0x4e48], R72 ;  /* 0x004e484801007387 */ /* 0x000fe80000100a00 */
[----:B------:R-:W-:Y:S04]  /*3f0a0*/  STL.64 [R1+0x4e40], R100 ;  /* 0x004e406401007387 */ /* 0x000fe80000100a00 */
[----:B------:R-:W2:Y:S04]  /*3f0b0*/  LDL.LU.64 R168, [R1+0x12b8] ;  /* 0x0012b80001a87983 */ /* 0x000ea80000300a00 */
[----:B------:R-:W3:Y:S04]  /*3f0c0*/  LDL.LU.64 R154, [R1+0x12f8] ;  /* 0x0012f800019a7983 */ /* 0x000ee80000300a00 */
        /* <DEDUP_REMOVED lines=14> */
[----:B------:R-:W3:Y:S01]  /*3f1b0*/  LDL.LU.64 R216, [R1+0x1318] ;  /* 0x0013180001d87983 */ /* 0x000ee20000300a00 */
[----:B------:R-:W-:-:S04]  /*3f1c0*/  IMAD.WIDE R68, R221, 0x4, R124 ;  /* 0x00000004dd447825 */ /* 0x000fc800078e027c */
[----:B------:R-:W-:-:S04]  /*3f1d0*/  IMAD.WIDE R52, R221, 0x4, R92 ;  /* 0x00000004dd347825 */ /* 0x000fc800078e025c */
[----:B------:R-:W-:-:S04]  /*3f1e0*/  IMAD.WIDE R38, R221, 0x4, R76 ;  /* 0x00000004dd267825 */ /* 0x000fc800078e024c */
[----:B------:R-:W-:-:S04]  /*3f1f0*/  IMAD.WIDE R36, R221, 0x4, R60 ;  /* 0x00000004dd247825 */ /* 0x000fc800078e023c */
[----:B------:R-:W-:-:S04]  /*3f200*/  IMAD.WIDE R22, R221, 0x4, R44 ;  /* 0x00000004dd167825 */ /* 0x000fc800078e022c */
[----:B------:R-:W-:-:S04]  /*3f210*/  IMAD.WIDE R20, R221, 0x4, R28 ;  /* 0x00000004dd147825 */ /* 0x000fc800078e021c */
[----:B------:R-:W-:-:S04]  /*3f220*/  IMAD.WIDE R6, R221, 0x4, R12 ;  /* 0x00000004dd067825 */ /* 0x000fc800078e020c */
[----:B----4-:R-:W-:-:S04]  /*3f230*/  IMAD.WIDE R88, R221, 0x4, R88 ;  /* 0x00000004dd587825 */ /* 0x010fc800078e0258 */
[C---:B------:R-:W-:Y:S01]  /*3f240*/  IMAD.WIDE R94, R221.reuse, 0x4, R54 ;  /* 0x00000004dd5e7825 */ /* 0x040fe200078e0236 */
[----:B------:R-:W-:Y:S03]  /*3f250*/  STL.64 [R1+0x4e38], R88 ;  /* 0x004e385801007387 */ /* 0x000fe60000100a00 */
[C---:B------:R-:W-:Y:S01]  /*3f260*/  IMAD.WIDE R86, R221.reuse, 0x4, R86 ;  /* 0x00000004dd567825 */ /* 0x040fe200078e0256 */
[----:B------:R-:W-:Y:S03]  /*3f270*/  STL.64 [R1+0x4e30], R94 ;  /* 0x004e305e01007387 */ /* 0x000fe60000100a00 */
[C---:B------:R-:W-:Y:S01]  /*3f280*/  IMAD.WIDE R84, R221.reuse, 0x4, R70 ;  /* 0x00000004dd547825 */ /* 0x040fe200078e0246 */
[----:B------:R-:W-:Y:S03]  /*3f290*/  STL.64 [R1+0x4e28], R86 ;  /* 0x004e285601007387 */ /* 0x000fe60000100a00 */
[C---:B------:R-:W-:Y:S01]  /*3f2a0*/  IMAD.WIDE R70, R221.reuse, 0x4, R242 ;  /* 0x00000004dd467825 */ /* 0x040fe200078e02f2 */
[----:B------:R-:W-:Y:S03]  /*3f2b0*/  STL.64 [R1+0x4e20], R84 ;  /* 0x004e205401007387 */ /* 0x000fe60000100a00 */
[----:B------:R-:W-:Y:S01]  /*3f2c0*/  IMAD.WIDE R54, R221, 0x4, R108 ;  /* 0x00000004dd367825 */ /* 0x000fe200078e026c */
        /* <DEDUP_REMOVED lines=8> */
[----:B------:R-:W-:Y:S01]  /*3f350*/  STL.64 [R1+0x4dd8], R6 ;  /* 0x004dd80601007387 */ /* 0x000fe20000100a00 */
[----:B--2---:R-:W-:-:S05]  /*3f360*/  IMAD.WIDE R92, R220, 0x4, R168 ;  /* 0x00000004dc5c7825 */ /* 0x004fca00078e02a8 */
[----:B------:R-:W-:Y:S01]  /*3f370*/  LDGSTS.E [R240+0x2ac00], desc[UR30][R92.64], !P5 ;  /* 0x2ac000005cf07fae */ /* 0x000fe2000e9a101e */
[----:B---3--:R-:W-:-:S05]  /*3f380*/  IMAD.WIDE R64, R220, 0x4, R64 ;  /* 0x00000004dc407825 */ /* 0x008fca00078e0240 */
[----:B------:R1:W-:Y:S01]  /*3f390*/  STL.64 [R1+0x20], R64 ;  /* 0x0000204001007387 */ /* 0x0003e20000100a00 */
[----:B------:R-:W-:-:S04]  /*3f3a0*/  IMAD.WIDE R12, R220, 0x4, R160 ;  /* 0x00000004dc0c7825 */ /* 0x000fc800078e02a0 */
[C---:B------:R-:W-:Y:S01]  /*3f3b0*/  IMAD.WIDE R28, R220.reuse, 0x4, R158 ;  /* 0x00000004dc1c7825 */ /* 0x040fe200078e029e */
[----:B------:R-:W-:Y:S03]  /*3f3c0*/  LDGSTS.E [R240+0x2ac80], desc[UR30][R12.64], !P5 ;  /* 0x2ac800000cf07fae */ /* 0x000fe6000e9a101e */
[C---:B------:R-:W-:Y:S01]  /*3f3d0*/  IMAD.WIDE R44, R220.reuse, 0x4, R156 ;  /* 0x00000004dc2c7825 */ /* 0x040fe200078e029c */
[----:B------:R-:W-:Y:S03]  /*3f3e0*/  LDGSTS.E [R240+0x2ad00], desc[UR30][R28.64], !P5 ;  /* 0x2ad000001cf07fae */ /* 0x000fe6000e9a101e */
[C---:B------:R-:W-:Y:S01]  /*3f3f0*/  IMAD.WIDE R60, R220.reuse, 0x4, R152 ;  /* 0x00000004dc3c7825 */ /* 0x040fe200078e0298 */
[----:B------:R-:W-:Y:S03]  /*3f400*/  LDGSTS.E [R240+0x2ad80], desc[UR30][R44.64], !P5 ;  /* 0x2ad800002cf07fae */ /* 0x000fe6000e9a101e */
[C---:B------:R-:W-:Y:S01]  /*3f410*/  IMAD.WIDE R76, R220.reuse, 0x4, R150 ;  /* 0x00000004dc4c7825 */ /* 0x040fe200078e0296 */
[----:B------:R-:W-:Y:S03]  /*3f420*/  LDGSTS.E [R240+0x2ae00], desc[UR30][R60.64], !P5 ;  /* 0x2ae000003cf07fae */ /* 0x000fe6000e9a101e */
[C---:B------:R-:W-:Y:S01]  /*3f430*/  IMAD.WIDE R108, R220.reuse, 0x4, R148 ;  /* 0x00000004dc6c7825 */ /* 0x040fe200078e0294 */
[----:B------:R-:W-:Y:S04]  /*3f440*/  LDGSTS.E [R240+0x2ae80], desc[UR30][R76.64], !P5 ;  /* 0x2ae800004cf07fae */ /* 0x000fe8000e9a101e */
[----:B------:R-:W2:Y:S04]  /*3f450*/  LDL.LU.64 R148, [R1+0x1320] ;  /* 0x0013200001947983 */ /* 0x000ea80000300a00 */
[----:B------:R-:W3:Y:S04]  /*3f460*/  LDL.LU.64 R150, [R1+0x1328] ;  /* 0x0013280001967983 */ /* 0x000ee80000300a00 */
[----:B------:R-:W4:Y:S01]  /*3f470*/  LDL.LU.64 R152, [R1+0x1330] ;  /* 0x0013300001987983 */ /* 0x000f220000300a00 */
[----:B------:R-:W-:-:S03]  /*3f480*/  IMAD.WIDE R202, R220, 0x4, R162 ;  /* 0x00000004dcca7825 */ /* 0x000fc600078e02a2 */
[----:B------:R-:W4:Y:S01]  /*3f490*/  LDL.LU.64 R156, [R1+0x1340] ;  /* 0x00134000019c7983 */ /* 0x000f220000300a00 */
[----:B------:R-:W-:-:S03]  /*3f4a0*/  IMAD.WIDE R186, R220, 0x4, R164 ;  /* 0x00000004dcba7825 */ /* 0x000fc600078e02a4 */
[----:B------:R-:W4:Y:S01]  /*3f4b0*/  LDL.LU.64 R158, [R1+0x1348] ;  /* 0x00134800019e7983 */ /* 0x000f220000300a00 */
[----:B------:R-:W-:-:S03]  /*3f4c0*/  IMAD.WIDE R170, R220, 0x4, R166 ;  /* 0x00000004dcaa7825 */ /* 0x000fc600078e02a6 */
[----:B------:R-:W4:Y:S04]  /*3f4d0*/  LDL.LU.64 R160, [R1+0x1350] ;  /* 0x0013500001a07983 */ /* 0x000f280000300a00 */
        /* <DEDUP_REMOVED lines=26> */
[----:B------:R-:W4:Y:S01]  /*3f680*/  LDL.LU.64 R242, [R1+0x1430] ;  /* 0x0014300001f27983 */ /* 0x000f220000300a00 */
[----:B------:R-:W-:-:S03]  /*3f690*/  IMAD.WIDE R154, R220, 0x4, R154 ;  /* 0x00000004dc9a7825 */ /* 0x000fc600078e029a */
        /* <DEDUP_REMOVED lines=8> */
[----:B------:R-:W-:Y:S04]  /*3f720*/  LDGSTS.E [R240+0x2bd80], desc[UR30][R144.64], !P6 ;  /* 0x2bd8000090f07fae */ /* 0x000fe8000f1a101e */
[----:B------:R-:W-:Y:S04]  /*3f730*/  LDGSTS.E [R240+0x2be00], desc[UR30][R146.64], !P6 ;  /* 0x2be0000092f07fae */ /* 0x000fe8000f1a101e */
        /* <DEDUP_REMOVED lines=13> */
[----:B--2---:R-:W-:-:S04]  /*3f810*/  IMAD.WIDE R148, R220, 0x4, R148 ;  /* 0x00000004dc947825 */ /* 0x004fc800078e0294 */
[C---:B---3--:R-:W-:Y:S01]  /*3f820*/  IMAD.WIDE R150, R220.reuse, 0x4, R150 ;  /* 0x00000004dc967825 */ /* 0x048fe200078e0296 */
[----:B------:R-:W-:Y:S03]  /*3f830*/  LDGSTS.E [R240+0x2be80], desc[UR30][R148.64], !P6 ;  /* 0x2be8000094f07fae */ /* 0x000fe6000f1a101e */
[C---:B----4-:R-:W-:Y:S01]  /*3f840*/  IMAD.WIDE R152, R220.reuse, 0x4, R152 ;  /* 0x00000004dc987825 */ /* 0x050fe200078e0298 */
        /* <DEDUP_REMOVED lines=55> */
[----:B------:R-:W-:Y:S01]  /*3fbc0*/  IMAD.WIDE R242, R220, 0x4, R242 ;  /* 0x00000004dcf27825 */ /* 0x000fe200078e02f2 */
[----:B------:R-:W-:Y:S04]  /*3fbd0*/  LDGSTS.E [R240+0x2fd00], desc[UR30][R206.64], !P4 ;  /* 0x2fd00000cef07fae */ /* 0x000fe8000e1a101e */
[----:B------:R-:W-:Y:S04]  /*3fbe0*/  LDGSTS.E [R240+0x2fd80], desc[UR30][R208.64], !P4 ;  /* 0x2fd80000d0f07fae */ /* 0x000fe8000e1a101e */
[----:B------:R-:W-:Y:S04]  /*3fbf0*/  LDGSTS.E [R240+0x2fe00], desc[UR30][R210.64], !P4 ;  /* 0x2fe00000d2f07fae */ /* 0x000fe8000e1a101e */
[----:B------:R-:W-:Y:S04]  /*3fc00*/  LDGSTS.E [R240+0x2fe80], desc[UR30][R212.64], !P4 ;  /* 0x2fe80000d4f07fae */ /* 0x000fe8000e1a101e */
[----:B------:R-:W-:Y:S04]  /*3fc10*/  LDGSTS.E [R240+0x2ff00], desc[UR30][R216.64], !P4 ;  /* 0x2ff00000d8f07fae */ /* 0x000fe8000e1a101e */
[----:B------:R-:W-:Y:S04]  /*3fc20*/  LDGSTS.E [R240+0x2ff80], desc[UR30][R242.64], !P4 ;  /* 0x2ff80000f2f07fae */ /* 0x000fe8000e1a101e */
[----:B------:R-:W0:Y:S04]  /*3fc30*/  LDGDEPBAR ;  /* 0x00000000000079af */ /* 0x000e280000000000 */
        /* <DEDUP_REMOVED lines=9> */
[----:B------:R-:W-:Y:S04]  /*3fcd0*/  LDGSTS.E [R239+0x12000], desc[UR30][R50.64], P0 ;  /* 0x1200000032ef7fae */ /* 0x000fe800081a101e */
[----:B------:R-:W-:Y:S04]  /*3fce0*/  STL.64 [R1+0x7ac0], R150 ;  /* 0x007ac09601007387 */ /* 0x000fe80000100a00 */
[----:B------:R-:W-:Y:S04]  /*3fcf0*/  LDGSTS.E [R239+0x12400], desc[UR30][R66.64], P0 ;  /* 0x1240000042ef7fae */ /* 0x000fe800081a101e */
[----:B------:R-:W-:Y:S04]  /*3fd00*/  STL.64 [R1+0x7ac8], R152 ;  /* 0x007ac89801007387 */ /* 0x000fe80000100a00 */
[----:B------:R-:W-:Y:S04]  /*3fd10*/  LDGSTS.E [R239+0x12800], desc[UR30][R82.64], P0 ;  /* 0x1280000052ef7fae */ /* 0x000fe800081a101e */
[----:B------:R2:W-:Y:S04]  /*3fd20*/  STL.64 [R1+0x7ad0], R170 ;  /* 0x007ad0aa01007387 */ /* 0x0005e80000100a00 */
[----:B------:R-:W-:Y:S04]  /*3fd30*/  LDGSTS.E [R239+0x12c00], desc[UR30][R98.64], P0 ;  /* 0x12c0000062ef7fae */ /* 0x000fe800081a101e */
[----:B------:R-:W-:Y:S04]  /*3fd40*/  STL.64 [R1+0x7ad8], R156 ;  /* 0x007ad89c01007387 */ /* 0x000fe80000100a00 */
        /* <DEDUP_REMOVED lines=13> */
[----:B-1----:R-:W4:Y:S04]  /*3fe20*/  LDL.LU.64 R64, [R1+0x7cd0] ;  /* 0x007cd00001407983 */ /* 0x002f280000300a00 */
        /* <DEDUP_REMOVED lines=51> */
[----:B------:R-:W-:Y:S04]  /*40160*/  LDGSTS.E [R239+0x1b400], desc[UR30][R8.64], P0 ;  /* 0x1b40000008ef7fae */ /* 0x000fe800081a101e */
[----:B------:R-:W-:Y:S04]  /*40170*/  LDGSTS.E [R239+0x1b800], desc[UR30][R40.64], P0 ;  /* 0x1b80000028ef7fae */ /* 0x000fe800081a101e */
[----:B------:R-:W-:Y:S04]  /*40180*/  LDGSTS.E [R239+0x1bc00], desc[UR30][R56.64], P0 ;  /* 0x1bc0000038ef7fae */ /* 0x000fe800081a101e */
[----:B------:R-:W3:Y:S04]  /*40190*/  LDL.LU.64 R8, [R1+0xc50] ;  /* 0x000c500001087983 */ /* 0x000ee80000300a00 */
[----:B------:R-:W4:Y:S04]  /*401a0*/  LDL.LU.64 R24, [R1+0xc18] ;  /* 0x000c180001187983 */ /* 0x000f280000300a00 */
[----:B------:R-:W4:Y:S04]  /*401b0*/  LDL.LU.64 R40, [R1+0xbe0] ;  /* 0x000be00001287983 */ /* 0x000f280000300a00 */
[----:B------:R-:W4:Y:S04]  /*401c0*/  LDL.LU.64 R56, [R1+0xba8] ;  /* 0x000ba80001387983 */ /* 0x000f280000300a00 */
[----:B------:R-:W-:Y:S04]  /*401d0*/  LDGSTS.E [R239+0x1c000], desc[UR30][R102.64], P0 ;  /* 0x1c00000066ef7fae */ /* 0x000fe800081a101e */
[----:B------:R-:W-:Y:S04]  /*401e0*/  LDGSTS.E [R239+0x1c400], desc[UR30][R72.64], P0 ;  /* 0x1c40000048ef7fae */ /* 0x000fe800081a101e */
[----:B------:R-:W-:Y:S04]  /*401f0*/  LDGSTS.E [R239+0x1c800], desc[UR30][R100.64], P0 ;  /* 0x1c80000064ef7fae */ /* 0x000fe800081a101e */
[----:B------:R-:W-:Y:S04]  /*40200*/  LDGSTS.E [R239+0x1cc00], desc[UR30][R88.64], P0 ;  /* 0x1cc0000058ef7fae */ /* 0x000fe800081a101e */
[----:B------:R-:W4:Y:S04]  /*40210*/  LDL.LU.64 R72, [R1+0xb70] ;  /* 0x000b700001487983 */ /* 0x000f280000300a00 */
[----:B------:R-:W-:Y:S04]  /*40220*/  LDGSTS.E [R239+0x1d000], desc[UR30][R94.64], P0 ;  /* 0x1d0000005eef7fae */ /* 0x000fe800081a101e */
[----:B------:R-:W4:Y:S04]  /*40230*/  LDL.LU.64 R88, [R1+0xb38] ;  /* 0x000b380001587983 */ /* 0x000f280000300a00 */
[----:B------:R-:W4:Y:S04]  /*40240*/  LDL.LU.64 R104, [R1+0xb00] ;  /* 0x000b000001687983 */ /* 0x000f280000300a00 */
[----:B------:R-:W4:Y:S04]  /*40250*/  LDL.LU.64 R120, [R1+0xac8] ;  /* 0x000ac80001787983 */ /* 0x000f280000300a00 */
[----:B------:R-:W4:Y:S04]  /*40260*/  LDL.LU.64 R136, [R1+0xa90] ;  /* 0x000a900001887983 */ /* 0x000f280000300a00 */
[----:B------:R-:W4:Y:S04]  /*40270*/  LDL.LU.64 R118, [R1+0xa58] ;  /* 0x000a580001767983 */ /* 0x000f280000300a00 */
        /* <DEDUP_REMOVED lines=9> */
[----:B------:R-:W4:Y:S04]  /*40310*/  LDL.LU.64 R70, [R1+0xa20] ;  /* 0x000a200001467983 */ /* 0x000f280000300a00 */
[----:B------:R-:W-:Y:S04]  /*40320*/  LDGSTS.E [R239+0x1f800], desc[UR30][R20.64], P0 ;  /* 0x1f80000014ef7fae */ /* 0x000fe800081a101e */
[----:B------:R2:W-:Y:S04]  /*40330*/  LDGSTS.E [R239+0x1fc00], desc[UR30][R6.64], P0 ;  /* 0x1fc0000006ef7fae */ /* 0x0005e800081a101e */
[----:B------:R-:W4:Y:S04]  /*40340*/  LDL.LU.64 R116, [R1+0x9e8] ;  /* 0x0009e80001747983 */ /* 0x000f280000300a00 */
[----:B------:R-:W4:Y:S01]  /*40350*/  LDL.LU.64 R86, [R1+0x9b0] ;  /* 0x0009b00001567983 */ /* 0x000f220000300a00 */
[----:B--2---:R-:W-:-:S05]  /*40360*/  IMAD.WIDE R6, R221, 0x4, R214 ;  /* 0x00000004dd067825 */ /* 0x004fca00078e02d6 */
[----:B------:R1:W-:Y:S04]  /*40370*/  STL.64 [R1+0x170], R6 ;  /* 0x0001700601007387 */ /* 0x0003e80000100a00 */
[----:B------:R-:W2:Y:S01]  /*40380*/  LDL.LU.64 R102, [R1+0x978] ;  /* 0x0009780001667983 */ /* 0x000ea20000300a00 */
[----:B---3--:R-:W-:-:S04]  /*40390*/  IMAD.WIDE R8, R221, 0x4, R8 ;  /* 0x00000004dd087825 */ /* 0x008fc800078e0208 */
[C---:B----4-:R-:W-:Y:S01]  /*403a0*/  IMAD.WIDE R24, R221.reuse, 0x4, R24 ;  /* 0x00000004dd187825 */ /* 0x050fe200078e0218 */
[----:B------:R3:W-:Y:S04]  /*403b0*/  STL.64 [R1+0x1b0], R8 ;  /* 0x0001b00801007387 */ /* 0x0007e80000100a00 */
[----:B------:R-:W4:Y:S04]  /*403c0*/  LDL.LU.64 R132, [R1+0x940] ;  /* 0x0009400001847983 */ /* 0x000f280000300a00 */
[----:B------:R1:W-:Y:S04]  /*403d0*/  STL.64 [R1+0x1f0], R24 ;  /* 0x0001f01801007387 */ /* 0x0003e80000100a00 */
[----:B------:R-:W3:Y:S01]  /*403e0*/  LDL.LU.64 R134, [R1+0x908] ;  /* 0x0009080001867983 */ /* 0x000ee20000300a00 */
[----:B------:R-:W-:-:S04]  /*403f0*/  IMAD.WIDE R40, R221, 0x4, R40 ;  /* 0x00000004dd287825 */ /* 0x000fc800078e0228 */
[C---:B------:R-:W-:Y:S01]  /*40400*/  IMAD.WIDE R56, R221.reuse, 0x4, R56 ;  /* 0x00000004dd387825 */ /* 0x040fe200078e0238 */
[----:B------:R1:W-:Y:S04]  /*40410*/  STL.64 [R1+0x270], R40 ;  /* 0x0002702801007387 */ /* 0x0003e80000100a00 */
[----:B------:R-:W3:Y:S01]  /*40420*/  LDL.LU.64 R22, [R1+0x8d0] ;  /* 0x0008d00001167983 */ /* 0x000ee20000300a00 */
[----:B------:R-:W-:-:S03]  /*40430*/  IMAD.WIDE R72, R221, 0x4, R72 ;  /* 0x00000004dd487825 */ /* 0x000fc600078e0248 */
[----:B------:R1:W-:Y:S04]  /*40440*/  STL.64 [R1+0x2b0], R56 ;  /* 0x0002b03801007387 */ /* 0x0003e80000100a00 */
[----:B------:R-:W3:Y:S01]  /*40450*/  LDL.LU.64 R38, [R1+0x898] ;  /* 0x0008980001267983 */ /* 0x000ee20000300a00 */
[----:B------:R-:W-:-:S03]  /*40460*/  IMAD.WIDE R88, R221, 0x4, R88 ;  /* 0x00000004dd587825 */ /* 0x000fc600078e0258 */
[----:B------:R1:W-:Y:S04]  /*40470*/  STL.64 [R1+0x370], R72 ;  /* 0x0003704801007387 */ /* 0x0003e80000100a00 */
[----:B------:R-:W3:Y:S04]  /*40480*/  LDL.LU.64 R54, [R1+0x860] ;  /* 0x0008600001367983 */ /* 0x000ee80000300a00 */
[----:B------:R1:W-:Y:S01]  /*40490*/  STL.64 [R1+0x4a8], R88 ;  /* 0x0004a85801007387 */ /* 0x0003e20000100a00 */
[----:B------:R-:W-:-:S03]  /*404a0*/  IMAD.WIDE R250, R221, 0x4, R118 ;  /* 0x00000004ddfa7825 */ /* 0x000fc600078e0276 */
[----:B------:R-:W3:Y:S01]  /*404b0*/  LDL.LU.64 R118, [R1+0x828] ;  /* 0x0008280001767983 */ /* 0x000ee20000300a00 */
[----:B------:R-:W-:-:S04]  /*404c0*/  IMAD.WIDE R104, R221, 0x4, R104 ;  /* 0x00000004dd687825 */ /* 0x000fc800078e0268 */
[C---:B------:R-:W-:Y:S01]  /*404d0*/  IMAD.WIDE R120, R221.reuse, 0x4, R120 ;  /* 0x00000004dd787825 */ /* 0x040fe200078e0278 */
[----:B------:R1:W-:Y:S03]  /*404e0*/  STL.64 [R1+0x3c38], R104 ;  /* 0x003c386801007387 */ /* 0x0003e60000100a00 */
[----:B------:R-:W-:-:S04]  /*404f0*/  IMAD.WIDE R136, R221, 0x4, R136 ;  /* 0x00000004dd887825 */ /* 0x000fc800078e0288 */
[C---:B------:R-:W-:Y:S02]  /*40500*/  IMAD.WIDE R246, R221.reuse, 0x4, R70 ;  /* 0x00000004ddf67825 */ /* 0x040fe400078e0246 */
[----:B------:R-:W3:Y:S04]  /*40510*/  LDL.LU.64 R70, [R1+0x7f0] ;  /* 0x0007f00001467983 */ /* 0x000ee80000300a00 */
[----:B------:R1:W-:Y:S04]  /*40520*/  STL.64 [R1+0x3ca8], R120 ;  /* 0x003ca87801007387 */ /* 0x0003e80000100a00 */
[----:B------:R-:W3:Y:S01]  /*40530*/  LDL.LU.64 R84, [R1+0x7b8] ;  /* 0x0007b80001547983 */ /* 0x000ee20000300a00 */
[----:B------:R-:W-:-:S03]  /*40540*/  IMAD.WIDE R244, R221, 0x4, R116 ;  /* 0x00000004ddf47825 */ /* 0x000fc600078e0274 */
[----:B------:R-:W3:Y:S01]  /*40550*/  LDL.LU.64 R100, [R1+0x780] ;  /* 0x0007800001647983 */ /* 0x000ee20000300a00 */
[----:B------:R-:W-:-:S03]  /*40560*/  IMAD.WIDE R234, R221, 0x4, R86 ;  /* 0x00000004ddea7825 */ /* 0x000fc600078e0256 */
[----:B------:R1:W-:Y:S04]  /*40570*/  STL.64 [R1+0xa90], R136 ;  /* 0x000a908801007387 */ /* 0x0003e80000100a00 */
[----:B------:R-:W3:Y:S04]  /*40580*/  LDL.LU.64 R116, [R1+0x748] ;  /* 0x0007480001747983 */ /* 0x000ee80000300a00 */
[----:B------:R-:W3:Y:S04]  /*40590*/  LDL.LU.64 R86, [R1+0x710] ;  /* 0x0007100001567983 */ /* 0x000ee80000300a00 */
[----:B------:R-:W-:Y:S01]  /*405a0*/  STL.64 [R1+0xa58], R250 ;  /* 0x000a58fa01007387 */ /* 0x000fe20000100a00 */
[----:B--2---:R-:W-:-:S03]  /*405b0*/  IMAD.WIDE R232, R221, 0x4, R102 ;  /* 0x00000004dde87825 */ /* 0x004fc600078e0266 */
[----:B------:R-:W2:Y:S04]  /*405c0*/  LDL.LU.64 R102, [R1+0x6d8] ;  /* 0x0006d80001667983 */ /* 0x000ea80000300a00 */
[----:B------:R-:W-:Y:S01]  /*405d0*/  STL.64 [R1+0xa20], R246 ;  /* 0x000a20f601007387 */ /* 0x000fe20000100a00 */
[----:B----4-:R-:W-:-:S03]  /*405e0*/  IMAD.WIDE R230, R221, 0x4, R132 ;  /* 0x00000004dde67825 */ /* 0x010fc600078e0284 */
[----:B------:R-:W4:Y:S04]  /*405f0*/  LDL.LU.64 R132, [R1+0x6a0] ;  /* 0x0006a00001847983 */ /* 0x000f280000300a00 */
[----:B------:R-:W-:Y:S01]  /*40600*/  STL.64 [R1+0x9e8], R244 ;  /* 0x0009e8f401007387 */ /* 0x000fe20000100a00 */
[----:B---3--:R-:W-:-:S03]  /*40610*/  IMAD.WIDE R228, R221, 0x4, R134 ;  /* 0x00000004dde47825 */ /* 0x008fc600078e0286 */
[----:B------:R-:W3:Y:S04]  /*40620*/  LDL.LU.64 R134, [R1+0x668] ;  /* 0x0006680001867983 */ /* 0x000ee80000300a00 */
[----:B------:R-:W-:Y:S01]  /*40630*/  STL.64 [R1+0x9b0], R234 ;  /* 0x0009b0ea01007387 */ /* 0x000fe20000100a00 */
[----:B------:R-:W-:-:S03]  /*40640*/  IMAD.WIDE R226, R221, 0x4, R22 ;  /* 0x00000004dde27825 */ /* 0x000fc600078e0216 */
[----:B------:R-:W4:Y:S04]  /*40650*/  LDL.LU.64 R22, [R1+0x630] ;  /* 0x0006300001167983 */ /* 0x000f280000300a00 */
        /* <DEDUP_REMOVED lines=14> */
[----:B------:R-:W-:Y:S01]  /*40740*/  STL.64 [R1+0x860], R222 ;  /* 0x000860de01007387 */ /* 0x000fe20000100a00 */
[----:B------:R-:W-:-:S03]  /*40750*/  IMAD.WIDE R166, R221, 0x4, R100 ;  /* 0x00000004dda67825 */ /* 0x000fc600078e0264 */
[----:B------:R-:W-:Y:S04]  /*40760*/  STL.64 [R1+0x828], R214 ;  /* 0x000828d601007387 */ /* 0x000fe80000100a00 */
[----:B------:R-:W-:Y:S01]  /*40770*/  STL.64 [R1+0x7f0], R170 ;  /* 0x0007f0aa01007387 */ /* 0x000fe20000100a00 */
[----:B------:R-:W-:-:S04]  /*40780*/  IMAD.WIDE R164, R221, 0x4, R116 ;  /* 0x00000004dda47825 */ /* 0x000fc800078e0274 */
[C---:B------:R-:W-:Y:S02]  /*40790*/  IMAD.WIDE R162, R221.reuse, 0x4, R86 ;  /* 0x00000004dda27825 */ /* 0x040fe400078e0256 */
[----:B------:R-:W4:Y:S04]  /*407a0*/  LDL.LU.64 R86, [R1+0x518] ;  /* 0x0005180001567983 */ /* 0x000f280000300a00 */
[----:B------:R-:W-:Y:S01]  /*407b0*/  STL.64 [R1+0x3eb8], R168 ;  /* 0x003eb8a801007387 */ /* 0x000fe20000100a00 */
[----:B--2---:R-:W-:-:S03]  /*407c0*/  IMAD.WIDE R160, R221, 0x4, R102 ;  /* 0x00000004dda07825 */ /* 0x004fc600078e0266 */
[----:B------:R-:W2:Y:S04]  /*407d0*/  LDL.LU.64 R102, [R1+0x4e0] ;  /* 0x0004e00001667983 */ /* 0x000ea80000300a00 */
[----:B------:R-:W-:Y:S04]  /*407e0*/  STL.64 [R1+0x3ee0], R166 ;  /* 0x003ee0a601007387 */ /* 0x000fe80000100a00 */
[----:B------:R-:W-:Y:S04]  /*407f0*/  STL.64 [R1+0x3f10], R164 ;  /* 0x003f10a401007387 */ /* 0x000fe80000100a00 */
[----:B------:R-:W2:Y:S01]  /*40800*/  LDL.LU.64 R100, [R1+0x4a0] ;  /* 0x0004a00001647983 */ /* 0x000ea20000300a00 */
[----:B---3--:R-:W-:-:S03]  /*40810*/  IMAD.WIDE R156, R221, 0x4, R134 ;  /* 0x00000004dd9c7825 */ /* 0x008fc600078e0286 */
[----:B------:R-:W3:Y:S04]  /*40820*/  LDL.LU.64 R134, [R1+0x468] ;  /* 0x0004680001867983 */ /* 0x000ee80000300a00 */
[----:B------:R-:W-:Y:S04]  /*40830*/  STL.64 [R1+0x3f18], R162 ;  /* 0x003f18a201007387 */ /* 0x000fe80000100a00 */
[----:B------:R-:W-:Y:S04]  /*40840*/  STL.64 [R1+0x43d8], R160 ;  /* 0x0043d8a001007387 */ /* 0x000fe80000100a00 */
[----:B------:R-:W3:Y:S01]  /*40850*/  LDL.LU.64 R84, [R1+0x430] ;  /* 0x0004300001547983 */ /* 0x000ee20000300a00 */
[----:B----4-:R-:W-:-:S04]  /*40860*/  IMAD.WIDE R158, R221, 0x4, R132 ;  /* 0x00000004dd9e7825 */ /* 0x010fc800078e0284 */
[C---:B------:R-:W-:Y:S01]  /*40870*/  IMAD.WIDE R154, R221.reuse, 0x4, R22 ;  /* 0x00000004dd9a7825 */ /* 0x040fe200078e0216 */
[----:B------:R-:W-:Y:S04]  /*40880*/  STL.64 [R1+0x4460], R158 ;  /* 0x0044609e01007387 */ /* 0x000fe80000100a00 */
[----:B------:R-:W4:Y:S01]  /*40890*/  LDL.LU.64 R94, [R1+0x3e8] ;  /* 0x0003e800015e7983 */ /* 0x000f220000300a00 */
[----:B------:R-:W-:-:S03]  /*408a0*/  IMAD.WIDE R152, R221, 0x4, R38 ;  /* 0x00000004dd987825 */ /* 0x000fc600078e0226 */
[----:B------:R-:W-:Y:S01]  /*408b0*/  STL.64 [R1+0x48e0], R156 ;  /* 0x0048e09c01007387 */ /* 0x000fe20000100a00 */
[----:B------:R-:W-:-:S04]  /*408c0*/  IMAD.WIDE R150, R221, 0x4, R54 ;  /* 0x00000004dd967825 */ /* 0x000fc800078e0236 */
[C---:B------:R-:W-:Y:S02]  /*408d0*/  IMAD.WIDE R148, R221.reuse, 0x4, R118 ;  /* 0x00000004dd947825 */ /* 0x040fe400078e0276 */
[----:B------:R-:W4:Y:S04]  /*408e0*/  LDL.LU.64 R118, [R1+0x3a8] ;  /* 0x0003a80001767983 */ /* 0x000f280000300a00 */
[----:B------:R-:W4:Y:S04]  /*408f0*/  LDL.LU.64 R116, [R1+0x368] ;  /* 0x0003680001747983 */ /* 0x000f280000300a00 */
[----:B------:R-:W-:Y:S04]  /*40900*/  STL.64 [R1+0x4d88], R154 ;  /* 0x004d889a01007387 */ /* 0x000fe80000100a00 */
[----:B------:R-:W4:Y:S04]  /*40910*/  LDL.LU.64 R110, [R1+0x328] ;  /* 0x00032800016e7983 */ /* 0x000f280000300a00 */
[----:B------:R-:W4:Y:S04]  /*40920*/  LDL.LU.64 R54, [R1+0x2e8] ;  /* 0x0002e80001367983 */ /* 0x000f280000300a00 */
[----:B------:R-:W4:Y:S04]  /*40930*/  LDL.LU.64 R22, [R1+0x2a8] ;  /* 0x0002a80001167983 */ /* 0x000f280000300a00 */
[----:B------:R-:W4:Y:S04]  /*40940*/  LDL.LU.64 R38, [R1+0x268] ;  /* 0x0002680001267983 */ /* 0x000f280000300a00 */
[----:B------:R-:W-:Y:S04]  /*40950*/  STL.64 [R1+0x4d80], R152 ;  /* 0x004d809801007387 */ /* 0x000fe80000100a00 */
[----:B------:R-:W4:Y:S04]  /*40960*/  LDL.LU R133, [R1+0x1438] ;  /* 0x0014380001857983 */ /* 0x000f280000300800 */
[----:B------:R-:W-:Y:S01]  /*40970*/  STL.64 [R1+0x4d68], R150 ;  /* 0x004d689601007387 */ /* 0x000fe20000100a00 */
[----:B------:R-:W-:-:S03]  /*40980*/  IMAD.WIDE R146, R221, 0x4, R70 ;  /* 0x00000004dd927825 */ /* 0x000fc600078e0246 */
[----:B------:R-:W4:Y:S04]  /*40990*/  LDL.LU.64 R70, [R1+0x228] ;  /* 0x0002280001467983 */ /* 0x000f280000300a00 */
[----:B------:R-:W4:Y:S04]  /*409a0*/  LDL.LU.64 R20, [R1+0x1e8] ;  /* 0x0001e80001147983 */ /* 0x000f280000300a00 */
[----:B------:R-:W-:Y:S01]  /*409b0*/  STL.64 [R1+0x4d60], R148 ;  /* 0x004d609401007387 */ /* 0x000fe20000100a00 */
[----:B------:R-:W-:-:S03]  /*409c0*/  IMAD.WIDE R144, R221, 0x4, R86 ;  /* 0x00000004dd907825 */ /* 0x000fc600078e0256 */
[----:B------:R-:W4:Y:S01]  /*409d0*/  LDL.LU.64 R86, [R1+0x1a8] ;  /* 0x0001a80001567983 */ /* 0x000f220000300a00 */
[----:B--2---:R-:W-:-:S03]  /*409e0*/  IMAD.WIDE R142, R221, 0x4, R102 ;  /* 0x00000004dd8e7825 */ /* 0x004fc600078e0266 */
[----:B------:R-:W2:Y:S04]  /*409f0*/  LDL.LU.64 R102, [R1+0x168] ;  /* 0x0001680001667983 */ /* 0x000ea80000300a00 */
[----:B------:R-:W-:Y:S01]  /*40a00*/  STL.64 [R1+0x4d58], R146 ;  /* 0x004d589201007387 */ /* 0x000fe20000100a00 */
[----:B------:R-:W-:-:S03]  /*40a10*/  IMAD.WIDE R140, R221, 0x4, R100 ;  /* 0x00000004dd8c7825 */ /* 0x000fc600078e0264 */
[----:B------:R-:W2:Y:S04]  /*40a20*/  LDL.LU.64 R100, [R1+0x128] ;  /* 0x0001280001647983 */ /* 0x000ea80000300a00 */
[----:B------:R-:W2:Y:S04]  /*40a30*/  LDL.LU.64 R36, [R1+0xe8] ;  /* 0x0000e80001247983 */ /* 0x000ea80000300a00 */
[----:B------:R-:W2:Y:S04]  /*40a40*/  LDL.LU.64 R52, [R1+0x98] ;  /* 0x0000980001347983 */ /* 0x000ea80000300a00 */
[----:B------:R-:W-:Y:S01]  /*40a50*/  STL.64 [R1+0x4d50], R144 ;  /* 0x004d509001007387 */ /* 0x000fe20000100a00 */
[----:B---3--:R-:W-:-:S03]  /*40a60*/  IMAD.WIDE R126, R221, 0x4, R84 ;  /* 0x00000004dd7e7825 */ /* 0x008fc600078e0254 */
[----:B------:R-:W3:Y:S04]  /*40a70*/  LDL.LU.64 R84, [R1+0x58] ;  /* 0x0000580001547983 */ /* 0x000ee80000300a00 */
[----:B------:R-:W3:Y:S01]  /*40a80*/  LDL.LU.64 R68, [R1+0x18] ;  /* 0x0000180001447983 */ /* 0x000ee20000300a00 */
[----:B------:R-:W-:-:S03]  /*40a90*/  IMAD.WIDE R134, R221, 0x4, R134 ;  /* 0x00000004dd867825 */ /* 0x000fc600078e0286 */
[----:B------:R-:W-:Y:S01]  /*40aa0*/  STL.64 [R1+0x4d28], R142 ;  /* 0x004d288e01007387 */ /* 0x000fe20000100a00 */
[----:B----4-:R-:W-:-:S03]  /*40ab0*/  IMAD.WIDE R124, R221, 0x4, R94 ;  /* 0x00000004dd7c7825 */ /* 0x010fc600078e025e */
[----:B------:R-:W-:Y:S04]  /*40ac0*/  STL.64 [R1+0x4d20], R140 ;  /* 0x004d208c01007387 */ /* 0x000fe80000100a00 */
        /* <DEDUP_REMOVED lines=11> */
[----:B------:R-:W-:Y:S04]  /*40b80*/  LDGSTS.E [R133+0x10080], desc[UR30][R6.64], P0 ;  /* 0x1008000006857fae */ /* 0x000fe800081a101e */
[----:B------:R-:W-:Y:S04]  /*40b90*/  LDGSTS.E [R133+0x10480], desc[UR30][R8.64], P0 ;  /* 0x1048000008857fae */ /* 0x000fe800081a101e */
[----:B------:R-:W-:Y:S04]  /*40ba0*/  LDGSTS.E [R133+0x10880], desc[UR30][R24.64], P0 ;  /* 0x1088000018857fae */ /* 0x000fe800081a101e */
[----:B------:R-:W-:Y:S04]  /*40bb0*/  LDGSTS.E [R133+0x10c80], desc[UR30][R40.64], P0 ;  /* 0x10c8000028857fae */ /* 0x000fe800081a101e */
[----:B------:R-:W-:Y:S04]  /*40bc0*/  LDGSTS.E [R133+0x11080], desc[UR30][R56.64], P0 ;  /* 0x1108000038857fae */ /* 0x000fe800081a101e */
[----:B------:R-:W-:Y:S04]  /*40bd0*/  LDGSTS.E [R133+0x11480], desc[UR30][R72.64], P0 ;  /* 0x1148000048857fae */ /* 0x000fe800081a101e */
[----:B------:R-:W-:Y:S04]  /*40be0*/  LDGSTS.E [R133+0x11880], desc[UR30][R88.64], P0 ;  /* 0x1188000058857fae */ /* 0x000fe800081a101e */
[----:B------:R-:W-:Y:S01]  /*40bf0*/  LDGSTS.E [R133+0x11c80], desc[UR30][R104.64], P0 ;  /* 0x11c8000068857fae */ /* 0x000fe200081a101e */
[----:B------:R-:W-:-:S03]  /*40c00*/  IMAD.WIDE R38, R221, 0x4, R38 ;  /* 0x00000004dd267825 */ /* 0x000fc600078e0226 */
[----:B------:R-:W-:Y:S01]  /*40c10*/  LDGSTS.E [R133+0x12080], desc[UR30][R120.64], P0 ;  /* 0x1208000078857fae */ /* 0x000fe200081a101e */
[----:B------:R-:W-:-:S03]  /*40c20*/  IMAD.WIDE R70, R221, 0x4, R70 ;  /* 0x00000004dd467825 */ /* 0x000fc600078e0246 */
[----:B------:R-:W-:Y:S01]  /*40c30*/  LDGSTS.E [R133+0x12480], desc[UR30][R136.64], P0 ;  /* 0x1248000088857fae */ /* 0x000fe200081a101e */
[----:B------:R-:W-:-:S03]  /*40c40*/  IMAD.WIDE R108, R221, 0x4, R20 ;  /* 0x00000004dd6c7825 */ /* 0x000fc600078e0214 */
[----:B------:R-:W-:Y:S01]  /*40c50*/  LDGSTS.E [R133+0x12880], desc[UR30][R250.64], P0 ;  /* 0x12880000fa857fae */ /* 0x000fe200081a101e */
[----:B------:R-:W-:-:S03]  /*40c60*/  IMAD.WIDE R86, R221, 0x4, R86 ;  /* 0x00000004dd567825 */ /* 0x000fc600078e0256 */
[----:B------:R-:W-:Y:S04]  /*40c70*/  LDGSTS.E [R133+0x12c80], desc[UR30][R246.64], P0 ;  /* 0x12c80000f6857fae */ /* 0x000fe800081a101e */
[----:B------:R-:W-:Y:S04]  /*40c80*/  LDGSTS.E [R133+0x13080], desc[UR30][R244.64], P0 ;  /* 0x13080000f4857fae */ /* 0x000fe800081a101e */
[----:B------:R-:W-:Y:S04]  /*40c90*/  LDGSTS.E [R133+0x13480], desc[UR30][R234.64], P0 ;  /* 0x13480000ea857fae */ /* 0x000fe800081a101e */
[----:B------:R-:W-:Y:S04]  /*40ca0*/  STL.64 [R1+0x4b88], R54 ;  /* 0x004b883601007387 */ /* 0x000fe80000100a00 */
[----:B------:R-:W-:Y:S04]  /*40cb0*/  LDGSTS.E [R133+0x13880], desc[UR30][R232.64], P0 ;  /* 0x13880000e8857fae */ /* 0x000fe800081a101e */
[----:B------:R4:W-:Y:S04]  /*40cc0*/  STL.64 [R1+0x4b80], R22 ;  /* 0x004b801601007387 */ /* 0x0009e80000100a00 */
[----:B------:R-:W-:Y:S04]  /*40cd0*/  LDGSTS.E [R133+0x13c80], desc[UR30][R230.64], P0 ;  /* 0x13c80000e6857fae */ /* 0x000fe800081a101e */
[----:B------:R1:W-:Y:S04]  /*40ce0*/  STL.64 [R1+0x4b38], R38 ;  /* 0x004b382601007387 */ /* 0x0003e80000100a00 */
[----:B------:R-:W-:Y:S04]  /*40cf0*/  LDGSTS.E [R133+0x14080], desc[UR30][R228.64], P0 ;  /* 0x14080000e4857fae */ /* 0x000fe800081a101e */
[----:B------:R1:W-:Y:S04]  /*40d00*/  STL.64 [R1+0x4b30], R70 ;  /* 0x004b304601007387 */ /* 0x0003e80000100a00 */
[----:B------:R-:W-:Y:S04]  /*40d10*/  LDGSTS.E [R133+0x14480], desc[UR30][R226.64], P0 ;  /* 0x14480000e2857fae */ /* 0x000fe800081a101e */
[----:B------:R-:W-:Y:S04]  /*40d20*/  STL.64 [R1+0x4b08], R108 ;  /* 0x004b086c01007387 */ /* 0x000fe80000100a00 */
[----:B------:R-:W-:Y:S04]  /*40d30*/  LDGSTS.E [R133+0x14880], desc[UR30][R224.64], P0 ;  /* 0x14880000e0857fae */ /* 0x000fe800081a101e */
[----:B------:R1:W-:Y:S04]  /*40d40*/  STL.64 [R1+0x4b00], R86 ;  /* 0x004b005601007387 */ /* 0x0003e80000100a00 */
[----:B------:R-:W-:Y:S01]  /*40d50*/  LDGSTS.E [R133+0x14c80], desc[UR30][R222.64], P0 ;  /* 0x14c80000de857fae */ /* 0x000fe200081a101e */
[----:B------:R-:W-:-:S03]  /*40d60*/  IMAD.WIDE R60, R221, 0x4, R106 ;  /* 0x00000004dd3c7825 */ /* 0x000fc600078e026a */
[----:B------:R-:W-:Y:S04]  /*40d70*/  LDGSTS.E [R133+0x15080], desc[UR30][R214.64], P0 ;  /* 0x15080000d6857fae */ /* 0x000fe800081a101e */
[----:B------:R-:W-:Y:S01]  /*40d80*/  LDGSTS.E [R133+0x15480], desc[UR30][R170.64], P0 ;  /* 0x15480000aa857fae */ /* 0x000fe200081a101e */
[----:B------:R-:W-:-:S03]  /*40d90*/  IMAD.WIDE R44, R221, 0x4, R74 ;  /* 0x00000004dd2c7825 */ /* 0x000fc600078e024a */
[----:B------:R-:W-:Y:S01]  /*40da0*/  LDGSTS.E [R133+0x15880], desc[UR30][R168.64], P0 ;  /* 0x15880000a8857fae */ /* 0x000fe200081a101e */
[----:B------:R-:W-:-:S03]  /*40db0*/  IMAD.WIDE R28, R221, 0x4, R58 ;  /* 0x00000004dd1c7825 */ /* 0x000fc600078e023a */
[----:B------:R-:W-:Y:S04]  /*40dc0*/  LDGSTS.E [R133+0x15c80], desc[UR30][R166.64], P0 ;  /* 0x15c80000a6857fae */ /* 0x000fe800081a101e */
        /* <DEDUP_REMOVED lines=23> */
[----:B------:R1:W-:Y:S01]  /*40f40*/  LDGSTS.E [R133+0x1b080], desc[UR30][R22.64], P0 ;  /* 0x1b08000016857fae */ /* 0x0003e200081a101e */
[----:B--2---:R-:W-:-:S03]  /*40f50*/  IMAD.WIDE R102, R221, 0x4, R102 ;  /* 0x00000004dd667825 */ /* 0x004fc600078e0266 */
[----:B------:R2:W-:Y:S04]  /*40f60*/  LDGSTS.E [R133+0x1b480], desc[UR30][R38.64], P0 ;  /* 0x1b48000026857fae */ /* 0x0005e800081a101e */
[----:B------:R1:W-:Y:S04]  /*40f70*/  STL.64 [R1+0x4ad8], R102 ;  /* 0x004ad86601007387 */ /* 0x0003e80000100a00 */
[----:B------:R1:W-:Y:S01]  /*40f80*/  LDGSTS.E [R133+0x1b880], desc[UR30][R70.64], P0 ;  /* 0x1b88000046857fae */ /* 0x0003e200081a101e */
[----:B------:R-:W-:-:S03]  /*40f90*/  IMAD.WIDE R100, R221, 0x4, R100 ;  /* 0x00000004dd647825 */ /* 0x000fc600078e0264 */
[----:B------:R-:W-:Y:S01]  /*40fa0*/  LDGSTS.E [R133+0x1bc80], desc[UR30][R108.64], P0 ;  /* 0x1bc800006c857fae */ /* 0x000fe200081a101e */
[----:B------:R-:W-:-:S04]  /*40fb0*/  IMAD.WIDE R94, R221, 0x4, R36 ;  /* 0x00000004dd5e7825 */ /* 0x000fc800078e0224 */
[C---:B------:R-:W-:Y:S01]  /*40fc0*/  IMAD.WIDE R92, R221.reuse, 0x4, R52 ;  /* 0x00000004dd5c7825 */ /* 0x040fe200078e0234 */
[----:B------:R-:W-:Y:S03]  /*40fd0*/  STL.64 [R1+0x4ad0], R100 ;  /* 0x004ad06401007387 */ /* 0x000fe60000100a00 */
[C---:B------:R-:W-:Y:S01]  /*40fe0*/  IMAD.WIDE R36, R221.reuse, 0x4, R236 ;  /* 0x00000004dd247825 */ /* 0x040fe200078e02ec */
[----:B------:R-:W-:Y:S03]  /*40ff0*/  STL.64 [R1+0x4aa8], R94 ;  /* 0x004aa85e01007387 */ /* 0x000fe60000100a00 */
[C---:B------:R-:W-:Y:S01]  /*41000*/  IMAD.WIDE R52, R221.reuse, 0x4, R90 ;  /* 0x00000004dd347825 */ /* 0x040fe200078e025a */
[----:B------:R-:W-:Y:S04]  /*41010*/  STL.64 [R1+0x4aa0], R92 ;  /* 0x004aa05c01007387 */ /* 0x000fe80000100a00 */
[----:B------:R1:W-:Y:S04]  /*41020*/  LDGSTS.E [R133+0x1c080], desc[UR30][R86.64], P0 ;  /* 0x1c08000056857fae */ /* 0x0003e800081a101e */
[----:B------:R1:W-:Y:S01]  /*41030*/  LDGSTS.E [R133+0x1c480], desc[UR30][R102.64], P0 ;  /* 0x1c48000066857fae */ /* 0x0003e200081a101e */
[----:B---3--:R-:W-:-:S03]  /*41040*/  IMAD.WIDE R84, R221, 0x4, R84 ;  /* 0x00000004dd547825 */ /* 0x008fc600078e0254 */
[----:B------:R-:W-:Y:S01]  /*41050*/  LDGSTS.E [R133+0x1c880], desc[UR30][R100.64], P0 ;  /* 0x1c88000064857fae */ /* 0x000fe200081a101e */
[----:B------:R-:W-:-:S03]  /*41060*/  IMAD.WIDE R76, R221, 0x4, R68 ;  /* 0x00000004dd4c7825 */ /* 0x000fc600078e0244 */
[----:B------:R-:W-:Y:S01]  /*41070*/  STL.64 [R1+0x4a18], R84 ;  /* 0x004a185401007387 */ /* 0x000fe20000100a00 */
[----:B------:R-:W-:-:S03]  /*41080*/  IMAD.WIDE R68, R221, 0x4, R122 ;  /* 0x00000004dd447825 */ /* 0x000fc600078e027a */
[----:B------:R-:W-:Y:S04]  /*41090*/  STL.64 [R1+0x4a10], R76 ;  /* 0x004a104c01007387 */ /* 0x000fe80000100a00 */
[----:B------:R3:W-:Y:S04]  /*410a0*/  STL.64 [R1+0x49e8], R36 ;  /* 0x0049e82401007387 */ /* 0x0007e80000100a00 */
[----:B------:R-:W-:Y:S04]  /*410b0*/  STL.64 [R1+0x49e0], R68 ;  /* 0x0049e04401007387 */ /* 0x000fe80000100a00 */
[----:B------:R-:W-:Y:S04]  /*410c0*/  STL.64 [R1+0x49b8], R60 ;  /* 0x0049b83c01007387 */ /* 0x000fe80000100a00 */
[----:B------:R1:W-:Y:S04]  /*410d0*/  STL.64 [R1+0x49b0], R52 ;  /* 0x0049b03401007387 */ /* 0x0003e80000100a00 */
[----:B------:R-:W-:Y:S04]  /*410e0*/  STL.64 [R1+0x4988], R44 ;  /* 0x0049882c01007387 */ /* 0x000fe80000100a00 */
[----:B------:R-:W-:Y:S04]  /*410f0*/  STL.64 [R1+0x4980], R28 ;  /* 0x0049801c01007387 */ /* 0x000fe80000100a00 */
[----:B-1----:R-:W2:Y:S04]  /*41100*/  LDL.LU.64 R6, [R1+0x7c00] ;  /* 0x007c000001067983 */ /* 0x002ea80000300a00 */
[----:B------:R1:W-:Y:S04]  /*41110*/  STL.64 [R1+0x48f8], R20 ;  /* 0x0048f81401007387 */ /* 0x0003e80000100a00 */
[----:B------:R-:W2:Y:S04]  /*41120*/  LDL.LU.64 R8, [R1+0x7bf8] ;  /* 0x007bf80001087983 */ /* 0x000ea80000300a00 */
[----:B------:R1:W-:Y:S04]  /*41130*/  STL.64 [R1+0x48f0], R12 ;  /* 0x0048f00c01007387 */ /* 0x0003e80000100a00 */
[----:B------:R-:W2:Y:S04]  /*41140*/  LDL.LU.64 R24, [R1+0x7bf0] ;  /* 0x007bf00001187983 */ /* 0x000ea80000300a00 */
[----:B------:R1:W-:Y:S04]  /*41150*/  STL.64 [R1+0x48e8], R10 ;  /* 0x0048e80a01007387 */ /* 0x0003e80000100a00 */
[----:B------:R-:W2:Y:S04]  /*41160*/  LDL.LU.64 R40, [R1+0x7be8] ;  /* 0x007be80001287983 */ /* 0x000ea80000300a00 */
[----:B------:R-:W2:Y:S04]  /*41170*/  LDL.LU.64 R56, [R1+0x7be0] ;  /* 0x007be00001387983 */ /* 0x000ea80000300a00 */
[----:B------:R-:W2:Y:S04]  /*41180*/  LDL.LU.64 R72, [R1+0x7bd8] ;  /* 0x007bd80001487983 */ /* 0x000ea80000300a00 */
[----:B------:R-:W2:Y:S04]  /*41190*/  LDL.LU.64 R88, [R1+0x7bd0] ;  /* 0x007bd00001587983 */ /* 0x000ea80000300a00 */
[----:B------:R-:W2:Y:S04]  /*411a0*/  LDL.LU.64 R104, [R1+0x7bc8] ;  /* 0x007bc80001687983 */ /* 0x000ea80000300a00 */
[----:B------:R-:W2:Y:S04]  /*411b0*/  LDL.LU.64 R120, [R1+0x7bc0] ;  /* 0x007bc00001787983 */ /* 0x000ea80000300a00 */
[----:B------:R-:W2:Y:S04]  /*411c0*/  LDL.LU.64 R136, [R1+0x7bb8] ;  /* 0x007bb80001887983 */ /* 0x000ea80000300a00 */
[----:B----4-:R-:W4:Y:S04]  /*411d0*/  LDL.LU.64 R22, [R1+0xc80] ;  /* 0x000c800001167983 */ /* 0x010f280000300a00 */
[----:B------:R-:W2:Y:S04]  /*411e0*/  LDL.LU.64 R38, [R1+0xc48] ;  /* 0x000c480001267983 */ /* 0x000ea80000300a00 */
[----:B------:R-:W2:Y:S04]  /*411f0*/  LDL.LU.64 R54, [R1+0xc10] ;  /* 0x000c100001367983 */ /* 0x000ea80000300a00 */
[----:B------:R-:W2:Y:S04]  /*41200*/  LDL.LU.64 R70, [R1+0xbd8] ;  /* 0x000bd80001467983 */ /* 0x000ea80000300a00 */
[----:B------:R-:W2:Y:S04]  /*41210*/  LDL.LU.64 R86, [R1+0xba0] ;  /* 0x000ba00001567983 */ /* 0x000ea80000300a00 */
[----:B------:R-:W-:Y:S04]  /*41220*/  LDGSTS.E [R133+0x1cc80], desc[UR30][R94.64], P0 ;  /* 0x1cc800005e857fae */ /* 0x000fe800081a101e */
        /* <DEDUP_REMOVED lines=9> */
[----:B---3--:R-:W3:Y:S04]  /*412c0*/  LDL.LU.64 R36, [R1+0xac0] ;  /* 0x000ac00001247983 */ /* 0x008ee80000300a00 */
[----:B------:R-:W3:Y:S04]  /*412d0*/  LDL.LU.64 R116, [R1+0xa88] ;  /* 0x000a880001747983 */ /* 0x000ee80000300a00 */
[----:B------:R-:W-:Y:S04]  /*412e0*/  LDGSTS.E [R133+0x1e880], desc[UR30][R52.64], P0 ;  /* 0x1e88000034857fae */ /* 0x000fe800081a101e */
[----:B------:R-:W-:Y:S04]  /*412f0*/  LDGSTS.E [R133+0x1ec80], desc[UR30][R44.64], P0 ;  /* 0x1ec800002c857fae */ /* 0x000fe800081a101e */
[----:B------:R-:W-:Y:S04]  /*41300*/  LDGSTS.E [R133+0x1f080], desc[UR30][R28.64], P0 ;  /* 0x1f0800001c857fae */ /* 0x000fe800081a101e */
[----:B------:R-:W3:Y:S04]  /*41310*/  LDL.LU.64 R52, [R1+0xa50] ;  /* 0x000a500001347983 */ /* 0x000ee80000300a00 */
[----:B------:R-:W3:Y:S04]  /*41320*/  LDL.LU.64 R68, [R1+0xa18] ;  /* 0x000a180001447983 */ /* 0x000ee80000300a00 */
[----:B------:R-:W3:Y:S04]  /*41330*/  LDL.LU.64 R84, [R1+0x9e0] ;  /* 0x0009e00001547983 */ /* 0x000ee80000300a00 */
[----:B------:R-:W3:Y:S04]  /*41340*/  LDL.LU.64 R110, [R1+0x9a8] ;  /* 0x0009a800016e7983 */ /* 0x000ee80000300a00 */
[----:B------:R-:W3:Y:S04]  /*41350*/  LDL.LU.64 R100, [R1+0x970] ;  /* 0x0009700001647983 */ /* 0x000ee80000300a00 */
[----:B------:R-:W-:Y:S04]  /*41360*/  LDGSTS.E [R133+0x1f480], desc[UR30][R20.64], P0 ;  /* 0x1f48000014857fae */ /* 0x000fe800081a101e */
[----:B------:R-:W-:Y:S04]  /*41370*/  LDGSTS.E [R133+0x1f880], desc[UR30][R12.64], P0 ;  /* 0x1f8800000c857fae */ /* 0x000fe800081a101e */
[----:B------:R1:W-:Y:S01]  /*41380*/  LDGSTS.E [R133+0x1fc80], desc[UR30][R10.64], P0 ;  /* 0x1fc800000a857fae */ /* 0x0003e200081a101e */
[----:B----4-:R-:W-:-:S04]  /*41390*/  IMAD.WIDE R22, R221, 0x4, R22 ;  /* 0x00000004dd167825 */ /* 0x010fc800078e0216 */
[C---:B--2---:R-:W-:Y:S01]  /*413a0*/  IMAD.WIDE R38, R221.reuse, 0x4, R38 ;  /* 0x00000004dd267825 */ /* 0x044fe200078e0226 */
[----:B------:R2:W-:Y:S04]  /*413b0*/  STL.64 [R1+0x60], R22 ;  /* 0x0000601601007387 */ /* 0x0005e80000100a00 */
[----:B------:R-:W4:Y:S04]  /*413c0*/  LDL.LU.64 R132, [R1+0x938] ;  /* 0x0009380001847983 */ /* 0x000f280000300a00 */
[----:B------:R1:W-:Y:S04]  /*413d0*/  STL.64 [R1+0x98], R38 ;  /* 0x0000982601007387 */ /* 0x0003e80000100a00 */
[----:B------:R-:W2:Y:S01]  /*413e0*/  LDL.LU.64 R126, [R1+0x900] ;  /* 0x00090000017e7983 */ /* 0x000ea20000300a00 */
[----:B------:R-:W-:-:S03]  /*413f0*/  IMAD.WIDE R54, R221, 0x4, R54 ;  /* 0x00000004dd367825 */ /* 0x000fc600078e0236 */
[----:B------:R-:W-:Y:S01]  /*41400*/  LDGSTS.E [R0+0x10100], desc[UR30][R22.64], P0 ;  /* 0x1010000016007fae */ /* 0x000fe200081a101e */
[----:B------:R-:W-:-:S04]  /*41410*/  IMAD.WIDE R70, R221, 0x4, R70 ;  /* 0x00000004dd467825 */ /* 0x000fc800078e0246 */
[C---:B------:R-:W-:Y:S01]  /*41420*/  IMAD.WIDE R86, R221.reuse, 0x4, R86 ;  /* 0x00000004dd567825 */ /* 0x040fe200078e0256 */
[----:B------:R2:W-:Y:S03]  /*41430*/  STL.64 [R1+0xe8], R54 ;  /* 0x0000e83601007387 */ /* 0x0005e60000100a00 */
[C---:B------:R-:W-:Y:S01]  /*41440*/  IMAD.WIDE R102, R221.reuse, 0x4, R102 ;  /* 0x00000004dd667825 */ /* 0x040fe200078e0266 */
[----:B------:R2:W-:Y:S04]  /*41450*/  STL.64 [R1+0x128], R70 ;  /* 0x0001284601007387 */ /* 0x0005e80000100a00 */
[----:B-1----:R-:W2:Y:S01]  /*41460*/  LDL.LU.64 R20, [R1+0x8c8] ;  /* 0x0008c80001147983 */ /* 0x002ea20000300a00 */
[----:B------:R-:W-:-:S03]  /*41470*/  IMAD.WIDE R118, R221, 0x4, R118 ;  /* 0x00000004dd767825 */ /* 0x000fc600078e0276 */
[----:B------:R1:W-:Y:S04]  /*41480*/  STL.64 [R1+0x168], R86 ;  /* 0x0001685601007387 */ /* 0x0003e80000100a00 */
[----:B------:R-:W-:Y:S01]  /*41490*/  LDGSTS.E [R0+0x10500], desc[UR30][R38.64], P0 ;  /* 0x1050000026007fae */ /* 0x000fe200081a101e */
[----:B------:R-:W-:-:S03]  /*414a0*/  IMAD.WIDE R134, R221, 0x4, R134 ;  /* 0x00000004dd867825 */ /* 0x000fc600078e0286 */
[----:B------:R-:W-:Y:S04]  /*414b0*/  LDGSTS.E [R0+0x10900], desc[UR30][R54.64], P0 ;  /* 0x1090000036007fae */ /* 0x000fe800081a101e */
[----:B------:R-:W-:Y:S04]  /*414c0*/  LDGSTS.E [R0+0x10d00], desc[UR30][R70.64], P0 ;  /* 0x10d0000046007fae */ /* 0x000fe800081a101e */
[----:B------:R-:W-:Y:S04]  /*414d0*/  LDGSTS.E [R0+0x11100], desc[UR30][R86.64], P0 ;  /* 0x1110000056007fae */ /* 0x000fe800081a101e */
[----:B------:R-:W-:Y:S01]  /*414e0*/  LDGSTS.E [R0+0x11500], desc[UR30][R102.64], P0 ;  /* 0x1150000066007fae */ /* 0x000fe200081a101e */
[----:B---3--:R-:W-:-:S03]  /*414f0*/  IMAD.WIDE R250, R221, 0x4, R36 ;  /* 0x00000004ddfa7825 */ /* 0x008fc600078e0224 */
[----:B------:R-:W3:Y:S01]  /*41500*/  LDL.LU.64 R36, [R1+0x890] ;  /* 0x0008900001247983 */ /* 0x000ee20000300a00 */
[----:B------:R-:W-:-:S03]  /*41510*/  IMAD.WIDE R246, R221, 0x4, R116 ;  /* 0x00000004ddf67825 */ /* 0x000fc600078e0274 */
[----:B------:R1:W-:Y:S04]  /*41520*/  STL.64 [R1+0x1a8], R102 ;  /* 0x0001a86601007387 */ /* 0x0003e80000100a00 */
[----:B------:R-:W3:Y:S04]  /*41530*/  LDL.LU.64 R116, [R1+0x858] ;  /* 0x0008580001747983 */ /* 0x000ee80000300a00 */
[----:B------:R1:W-:Y:S04]  /*41540*/  STL.64 [R1+0x1e8], R118 ;  /* 0x0001e87601007387 */ /* 0x0003e80000100a00 */
[----:B------:R-:W-:Y:S01]  /*41550*/  LDGSTS.E [R0+0x11900], desc[UR30][R118.64], P0 ;  /* 0x1190000076007fae */ /* 0x000fe200081a101e */
[----:B------:R-:W-:-:S03]  /*41560*/  IMAD.WIDE R244, R221, 0x4, R52 ;  /* 0x00000004ddf47825 */ /* 0x000fc600078e0234 */
[----:B------:R-:W3:Y:S01]  /*41570*/  LDL.LU.64 R52, [R1+0x820] ;  /* 0x0008200001347983 */ /* 0x000ee20000300a00 */
[----:B------:R-:W-:-:S03]  /*41580*/  IMAD.WIDE R236, R221, 0x4, R68 ;  /* 0x00000004ddec7825 */ /* 0x000fc600078e0244 */
[----:B------:R1:W-:Y:S01]  /*41590*/  STL.64 [R1+0x228], R134 ;  /* 0x0002288601007387 */ /* 0x0003e20000100a00 */
[----:B------:R-:W-:-:S03]  /*415a0*/  IMAD.WIDE R234, R221, 0x4, R84 ;  /* 0x00000004ddea7825 */ /* 0x000fc600078e0254 */
[----:B------:R-:W3:Y:S04]  /*415b0*/  LDL.LU.64 R92, [R1+0x7e8] ;  /* 0x0007e800015c7983 */ /* 0x000ee80000300a00 */
[----:B------:R-:W3:Y:S04]  /*415c0*/  LDL.LU.64 R68, [R1+0x7b0] ;  /* 0x0007b00001447983 */ /* 0x000ee80000300a00 */
[----:B------:R-:W-:Y:S01]  /*415d0*/  STL.64 [R1+0x268], R250 ;  /* 0x000268fa01007387 */ /* 0x000fe20000100a00 */
[----:B------:R-:W-:-:S03]  /*415e0*/  IMAD.WIDE R230, R221, 0x4, R100 ;  /* 0x00000004dde67825 */ /* 0x000fc600078e0264 */
[----:B------:R-:W3:Y:S04]  /*415f0*/  LDL.LU.64 R84, [R1+0x778] ;  /* 0x0007780001547983 */ /* 0x000ee80000300a00 */
[----:B------:R-:W-:Y:S04]  /*41600*/  STL.64 [R1+0x330], R246 ;  /* 0x000330f601007387 */ /* 0x000fe80000100a00 */
[----:B------:R-:W3:Y:S04]  /*41610*/  LDL.LU.64 R94, [R1+0x740] ;  /* 0x00074000015e7983 */ /* 0x000ee80000300a00 */
[----:B------:R-:W-:Y:S04]  /*41620*/  STL.64 [R1+0x3f0], R244 ;  /* 0x0003f0f401007387 */ /* 0x000fe80000100a00 */
[----:B------:R-:W3:Y:S01]  /*41630*/  LDL.LU.64 R100, [R1+0x708] ;  /* 0x0007080001647983 */ /* 0x000ee20000300a00 */
[----:B------:R-:W-:-:S03]  /*41640*/  IMAD.WIDE R232, R221, 0x4, R110 ;  /* 0x00000004dde87825 */ /* 0x000fc600078e026e */
[----:B------:R-:W-:Y:S04]  /*41650*/  STL.64 [R1+0x430], R236 ;  /* 0x000430ec01007387 */ /* 0x000fe80000100a00 */
        /* <DEDUP_REMOVED lines=8> */
[----:B----4-:R-:W-:-:S03]  /*416e0*/  IMAD.WIDE R228, R221, 0x4, R132 ;  /* 0x00000004dde47825 */ /* 0x010fc600078e0284 */
[----:B------:R-:W4:Y:S04]  /*416f0*/  LDL.LU.64 R132, [R1+0x6d0] ;  /* 0x0006d00001847983 */ /* 0x000f280000300a00 */
[----:B------:R-:W-:Y:S01]  /*41700*/  STL.64 [R1+0x468], R234 ;  /* 0x000468ea01007387 */ /* 0x000fe20000100a00 */
[----:B--2---:R-:W-:-:S03]  /*41710*/  IMAD.WIDE R226, R221, 0x4, R126 ;  /* 0x00000004dde27825 */ /* 0x004fc600078e027e */
[----:B------:R-:W2:Y:S04]  /*41720*/  LDL.LU.64 R110, [R1+0x698] ;  /* 0x00069800016e7983 */ /* 0x000ea80000300a00 */
[----:B------:R-:W2:Y:S04]  /*41730*/  LDL.LU.64 R126, [R1+0x660] ;  /* 0x00066000017e7983 */ /* 0x000ea80000300a00 */
[----:B------:R-:W-:Y:S04]  /*41740*/  STL.64 [R1+0x4a0], R232 ;  /* 0x0004a0e801007387 */ /* 0x000fe80000100a00 */
[----:B------:R-:W-:Y:S01]  /*41750*/  LDGSTS.E [R0+0x13d00], desc[UR30][R228.64], P0 ;  /* 0x13d00000e4007fae */ /* 0x000fe200081a101e */
[----:B------:R-:W-:-:S03]  /*41760*/  IMAD.WIDE R224, R221, 0x4, R20 ;  /* 0x00000004dde07825 */ /* 0x000fc600078e0214 */
[----:B------:R-:W-:Y:S04]  /*41770*/  LDGSTS.E [R0+0x14100], desc[UR30][R226.64], P0 ;  /* 0x14100000e2007fae */ /* 0x000fe800081a101e */
[----:B------:R-:W2:Y:S04]  /*41780*/  LDL.LU.64 R20, [R1+0x628] ;  /* 0x0006280001147983 */ /* 0x000ea80000300a00 */
[----:B------:R-:W-:Y:S04]  /*41790*/  STL.64 [R1+0x4e0], R230 ;  /* 0x0004e0e601007387 */ /* 0x000fe80000100a00 */
[----:B------:R-:W-:Y:S01]  /*417a0*/  LDGSTS.E [R0+0x14500], desc[UR30][R224.64], P0 ;  /* 0x14500000e0007fae */ /* 0x000fe200081a101e */
[----:B---3--:R-:W-:-:S03]  /*417b0*/  IMAD.WIDE R222, R221, 0x4, R36 ;  /* 0x00000004ddde7825 */ /* 0x008fc600078e0224 */
[----:B------:R-:W3:Y:S04]  /*417c0*/  LDL.LU.64 R36, [R1+0x5f0] ;  /* 0x0005f00001247983 */ /* 0x000ee80000300a00 */
[----:B------:R-:W-:Y:S01]  /*417d0*/  STL.64 [R1+0x518], R228 ;  /* 0x000518e401007387 */ /* 0x000fe20000100a00 */
[----:B------:R-:W-:-:S03]  /*417e0*/  IMAD.WIDE R214, R221, 0x4, R116 ;  /* 0x00000004ddd67825 */ /* 0x000fc600078e0274 */
[----:B------:R-:W3:Y:S04]  /*417f0*/  LDL.LU.64 R116, [R1+0x5b8] ;  /* 0x0005b80001747983 */ /* 0x000ee80000300a00 */
[----:B------:R-:W-:Y:S04]  /*41800*/  STL.64 [R1+0x550], R226 ;  /* 0x000550e201007387 */ /* 0x000fe80000100a00 */
[----:B------:R-:W-:Y:S01]  /*41810*/  LDGSTS.E [R0+0x14900], desc[UR30][R222.64], P0 ;  /* 0x14900000de007fae */ /* 0x000fe200081a101e */
[----:B------:R-:W-:-:S03]  /*41820*/  IMAD.WIDE R170, R221, 0x4, R52 ;  /* 0x00000004ddaa7825 */ /* 0x000fc600078e0234 */
[----:B------:R-:W3:Y:S04]  /*41830*/  LDL.LU.64 R52, [R1+0x580] ;  /* 0x0005800001347983 */ /* 0x000ee80000300a00 */
[----:B------:R-:W-:Y:S01]  /*41840*/  STL.64 [R1+0x5c0], R224 ;  /* 0x0005c0e001007387 */ /* 0x000fe20000100a00 */
[----:B------:R-:W-:-:S03]  /*41850*/  IMAD.WIDE R168, R221, 0x4, R92 ;  /* 0x00000004dda87825 */ /* 0x000fc600078e025c */
[----:B------:R-:W-:Y:S01]  /*41860*/  STL.64 [R1+0x630], R222 ;  /* 0x000630de01007387 */ /* 0x000fe20000100a00 */
[----:B------:R-:W-:-:S03]  /*41870*/  IMAD.WIDE R166, R221, 0x4, R68 ;  /* 0x00000004dda67825 */ /* 0x000fc600078e0244 */
[----:B------:R-:W3:Y:S04]  /*41880*/  LDL.LU.64 R68, [R1+0x548] ;  /* 0x0005480001447983 */ /* 0x000ee80000300a00 */
[----:B------:R-:W-:Y:S01]  /*41890*/  STL.64 [R1+0x668], R214 ;  /* 0x000668d601007387 */ /* 0x000fe20000100a00 */
[----:B------:R-:W-:-:S03]  /*418a0*/  IMAD.WIDE R164, R221, 0x4, R84 ;  /* 0x00000004dda47825 */ /* 0x000fc600078e0254 */
[----:B------:R-:W3:Y:S04]  /*418b0*/  LDL.LU.64 R84, [R1+0x510] ;  /* 0x0005100001547983 */ /* 0x000ee80000300a00 */
[----:B------:R-:W-:Y:S01]  /*418c0*/  STL.64 [R1+0x6a0], R170 ;  /* 0x0006a0aa01007387 */ /* 0x000fe20000100a00 */
[----:B------:R-:W-:-:S03]  /*418d0*/  IMAD.WIDE R162, R221, 0x4, R94 ;  /* 0x00000004dda27825 */ /* 0x000fc600078e025e */
[----:B------:R-:W-:Y:S04]  /*418e0*/  STL.64 [R1+0x6d8], R168 ;  /* 0x0006d8a801007387 */ /* 0x000fe80000100a00 */
[----:B------:R-:W-:Y:S01]  /*418f0*/  LDGSTS.E [R0+0x14d00], desc[UR30][R214.64], P0 ;  /* 0x14d00000d6007fae */ /* 0x000fe200081a101e */
[----:B------:R-:W-:-:S03]  /*41900*/  IMAD.WIDE R160, R221, 0x4, R100 ;  /* 0x00000004dda07825 */ /* 0x000fc600078e0264 */
[----:B------:R-:W3:Y:S04]  /*41910*/  LDL.LU.64 R100, [R1+0x4d8] ;  /* 0x0004d80001647983 */ /* 0x000ee80000300a00 */
[----:B------:R-:W-:Y:S04]  /*41920*/  STL.64 [R1+0x710], R166 ;  /* 0x000710a601007387 */ /* 0x000fe80000100a00 */
        /* <DEDUP_REMOVED lines=8> */
[----:B------:R-:W-:Y:S01]  /*419b0*/  LDGSTS.E [R0+0x16500], desc[UR30][R160.64], P0 ;  /* 0x16500000a0007fae */ /* 0x000fe200081a101e */
[----:B----4-:R-:W-:-:S03]  /*419c0*/  IMAD.WIDE R158, R221, 0x4, R132 ;  /* 0x00000004dd9e7825 */ /* 0x010fc600078e0284 */
[----:B------:R-:W4:Y:S04]  /*419d0*/  LDL.LU.64 R132, [R1+0x498] ;  /* 0x0004980001847983 */ /* 0x000f280000300a00 */
[----:B------:R-:W-:Y:S04]  /*419e0*/  STL.64 [R1+0x748], R164 ;  /* 0x000748a401007387 */ /* 0x000fe80000100a00 */
[----:B------:R-:W-:Y:S01]  /*419f0*/  STL.64 [R1+0x740], R162 ;  /* 0x000740a201007387 */ /* 0x000fe20000100a00 */
[----:B--2---:R-:W-:-:S03]  /*41a00*/  IMAD.WIDE R154, R221, 0x4, R126 ;  /* 0x00000004dd9a7825 */ /* 0x004fc600078e027e */
[----:B------:R-:W2:Y:S04]  /*41a10*/  LDL.LU.64 R126, [R1+0x460] ;  /* 0x00046000017e7983 */ /* 0x000ea80000300a00 */
[----:B------:R-:W-:Y:S04]  /*41a20*/  STL.64 [R1+0x708], R160 ;  /* 0x000708a001007387 */ /* 0x000fe80000100a00 */
[----:B------:R-:W2:Y:S01]  /*41a30*/  LDL.LU.64 R12, [R1+0x428] ;  /* 0x00042800010c7983 */ /* 0x000ea20000300a00 */
[----:B------:R-:W-:-:S03]  /*41a40*/  IMAD.WIDE R156, R221, 0x4, R110 ;  /* 0x00000004dd9c7825 */ /* 0x000fc600078e026e */
[----:B------:R-:W-:Y:S01]  /*41a50*/  STL.64 [R1+0x820], R158 ;  /* 0x0008209e01007387 */ /* 0x000fe20000100a00 */
[----:B------:R-:W-:-:S03]  /*41a60*/  IMAD.WIDE R152, R221, 0x4, R20 ;  /* 0x00000004dd987825 */ /* 0x000fc600078e0214 */
[----:B------:R-:W-:Y:S04]  /*41a70*/  STL.64 [R1+0x938], R156 ;  /* 0x0009389c01007387 */ /* 0x000fe80000100a00 */
[----:B------:R-:W4:Y:S04]  /*41a80*/  LDL.LU.64 R108, [R1+0x3e0] ;  /* 0x0003e000016c7983 */ /* 0x000f280000300a00 */
[----:B------:R-:W-:Y:S04]  /*41a90*/  LDGSTS.E [R0+0x16900], desc[UR30][R158.64], P0 ;  /* 0x169000009e007fae */ /* 0x000fe800081a101e */
[----:B------:R-:W-:Y:S04]  /*41aa0*/  LDGSTS.E [R0+0x16d00], desc[UR30][R156.64], P0 ;  /* 0x16d000009c007fae */ /* 0x000fe800081a101e */
[----:B------:R-:W-:Y:S01]  /*41ab0*/  LDGSTS.E [R0+0x17100], desc[UR30][R154.64], P0 ;  /* 0x171000009a007fae */ /* 0x000fe200081a101e */
[----:B------:R-:W-:-:S03]  /*41ac0*/  IMAD.WIDE R10, R221, 0x4, R24 ;  /* 0x00000004dd0a7825 */ /* 0x000fc600078e0218 */
[----:B------:R-:W-:Y:S01]  /*41ad0*/  LDGSTS.E [R0+0x17500], desc[UR30][R152.64], P0 ;  /* 0x1750000098007fae */ /* 0x000fe200081a101e */
[----:B---3--:R-:W-:-:S05]  /*41ae0*/  IMAD.WIDE R150, R221, 0x4, R36 ;  /* 0x00000004dd967825 */ /* 0x008fca00078e0224 */
[----:B------:R-:W-:Y:S01]  /*41af0*/  LDGSTS.E [R0+0x17900], desc[UR30][R150.64], P0 ;  /* 0x1790000096007fae */ /* 0x000fe200081a101e */
[----:B------:R-:W-:-:S03]  /*41b00*/  IMAD.WIDE R148, R221, 0x4, R116 ;  /* 0x00000004dd947825 */ /* 0x000fc600078e0274 */
[----:B------:R-:W3:Y:S04]  /*41b10*/  LDL.LU.64 R116, [R1+0x3a0] ;  /* 0x0003a00001747983 */ /* 0x000ee80000300a00 */
[----:B------:R-:W-:Y:S04]  /*41b20*/  STL.64 [R1+0x970], R154 ;  /* 0x0009709a01007387 */ /* 0x000fe80000100a00 */
[----:B------:R-:W3:Y:S04]  /*41b30*/  LDL.LU.64 R110, [R1+0x360] ;  /* 0x00036000016e7983 */ /* 0x000ee80000300a00 */
[----:B------:R-:W3:Y:S04]  /*41b40*/  LDL.LU.64 R76, [R1+0x320] ;  /* 0x00032000014c7983 */ /* 0x000ee80000300a00 */
[----:B------:R-:W-:Y:S01]  /*41b50*/  STL.64 [R1+0x4070], R152 ;  /* 0x0040709801007387 */ /* 0x000fe20000100a00 */
[----:B------:R-:W-:-:S03]  /*41b60*/  IMAD.WIDE R146, R221, 0x4, R52 ;  /* 0x00000004dd927825 */ /* 0x000fc600078e0234 */
[----:B------:R-:W3:Y:S01]  /*41b70*/  LDL.LU.64 R60, [R1+0x2e0] ;  /* 0x0002e000013c7983 */ /* 0x000ee20000300a00 */
[----:B------:R-:W-:-:S03]  /*41b80*/  IMAD.WIDE R144, R221, 0x4, R68 ;  /* 0x00000004dd907825 */ /* 0x000fc600078e0244 */
[----:B------:R-:W3:Y:S04]  /*41b90*/  LDL.LU.64 R68, [R1+0x2a0] ;  /* 0x0002a00001447983 */ /* 0x000ee80000300a00 */
[----:B------:R-:W-:Y:S04]  /*41ba0*/  STL.64 [R1+0x4398], R150 ;  /* 0x0043989601007387 */ /* 0x000fe80000100a00 */
[----:B------:R-:W3:Y:S04]  /*41bb0*/  LDL.LU.64 R36, [R1+0x260] ;  /* 0x0002600001247983 */ /* 0x000ee80000300a00 */
[----:B------:R-:W3:Y:S01]  /*41bc0*/  LDL.LU.64 R20, [R1+0x220] ;  /* 0x0002200001147983 */ /* 0x000ee20000300a00 */
[----:B------:R-:W-:-:S03]  /*41bd0*/  IMAD.WIDE R142, R221, 0x4, R84 ;  /* 0x00000004dd8e7825 */ /* 0x000fc600078e0254 */
[----:B------:R-:W-:Y:S04]  /*41be0*/  STL.64 [R1+0x43d0], R148 ;  /* 0x0043d09401007387 */ /* 0x000fe80000100a00 */
[----:B------:R-:W3:Y:S01]  /*41bf0*/  LDL.LU.64 R52, [R1+0x1e0] ;  /* 0x0001e00001347983 */ /* 0x000ee20000300a00 */
[----:B------:R-:W-:-:S03]  /*41c00*/  IMAD.WIDE R140, R221, 0x4, R100 ;  /* 0x00000004dd8c7825 */ /* 0x000fc600078e0264 */
[----:B------:R-:W3:Y:S04]  /*41c10*/  LDL.LU.64 R100, [R1+0x1a0] ;  /* 0x0001a00001647983 */ /* 0x000ee80000300a00 */
[----:B------:R-:W-:Y:S04]  /*41c20*/  STL.64 [R1+0x4420], R146 ;  /* 0x0044209201007387 */ /* 0x000fe80000100a00 */
[----:B------:R-:W3:Y:S04]  /*41c30*/  LDL.LU.64 R84, [R1+0x160] ;  /* 0x0001600001547983 */ /* 0x000ee80000300a00 */
[----:B------:R-:W3:Y:S04]  /*41c40*/  LDL.LU.64 R94, [R1+0x120] ;  /* 0x00012000015e7983 */ /* 0x000ee80000300a00 */
[----:B------:R-:W-:Y:S04]  /*41c50*/  STL.64 [R1+0x48b8], R144 ;  /* 0x0048b89001007387 */ /* 0x000fe80000100a00 */
[----:B------:R-:W3:Y:S04]  /*41c60*/  LDL.LU.64 R92, [R1+0xe0] ;  /* 0x0000e000015c7983 */ /* 0x000ee80000300a00 */
[----:B------:R-:W3:Y:S04]  /*41c70*/  LDL.LU.64 R44, [R1+0x90] ;  /* 0x00009000012c7983 */ /* 0x000ee80000300a00 */
[----:B------:R-:W-:Y:S04]  /*41c80*/  STL.64 [R1+0x48b0], R142 ;  /* 0x0048b08e01007387 */ /* 0x000fe80000100a00 */
[----:B------:R-:W3:Y:S01]  /*41c90*/  LDL.LU.64 R28, [R1+0x50] ;  /* 0x00005000011c7983 */ /* 0x000ee20000300a00 */
[----:B------:R-:W-:-:S03]  /*41ca0*/  IMAD.WIDE R8, R221, 0x4, R8 ;  /* 0x00000004dd087825 */ /* 0x000fc600078e0208 */
[----:B------:R-:W-:Y:S04]  /*41cb0*/  LDGSTS.E [R0+0x17d00], desc[UR30][R148.64], P0 ;  /* 0x17d0000094007fae */ /* 0x000fe800081a101e */
[----:B------:R-:W-:Y:S04]  /*41cc0*/  LDGSTS.E [R0+0x18100], desc[UR30][R146.64], P0 ;  /* 0x1810000092007fae */ /* 0x000fe800081a101e */
[----:B------:R-:W-:Y:S04]  /*41cd0*/  LDGSTS.E [R0+0x18500], desc[UR30][R144.64], P0 ;  /* 0x1850000090007fae */ /* 0x000fe800081a101e */
[----:B------:R-:W-:Y:S04]  /*41ce0*/  LDGSTS.E [R0+0x18900], desc[UR30][R142.64], P0 ;  /* 0x189000008e007fae */ /* 0x000fe800081a101e */
[----:B------:R-:W-:Y:S01]  /*41cf0*/  LDGSTS.E [R0+0x18d00], desc[UR30][R140.64], P0 ;  /* 0x18d000008c007fae */ /* 0x000fe200081a101e */
[----:B--2---:R-:W-:-:S03]  /*41d00*/  IMAD.WIDE R124, R221, 0x4, R12 ;  /* 0x00000004dd7c7825 */ /* 0x004fc600078e020c */
[----:B------:R-:W2:Y:S01]  /*41d10*/  LDL.LU.64 R12, [R1+0x10] ;  /* 0x00001000010c7983 */ /* 0x000ea20000300a00 */
[----:B----4-:R-:W-:-:S04]  /*41d20*/  IMAD.WIDE R132, R221, 0x4, R132 ;  /* 0x00000004dd847825 */ /* 0x010fc800078e0284 */
[C---:B------:R-:W-:Y:S01]  /*41d30*/  IMAD.WIDE R126, R221.reuse, 0x4, R126 ;  /* 0x00000004dd7e7825 */ /* 0x040fe200078e027e */
[----:B------:R-:W-:Y:S03]  /*41d40*/  STL.64 [R1+0x48a8], R140 ;  /* 0x0048a88c01007387 */ /* 0x000fe60000100a00 */
[C---:B------:R-:W-:Y:S01]  /*41d50*/  IMAD.WIDE R122, R221.reuse, 0x4, R108 ;  /* 0x00000004dd7a7825 */ /* 0x040fe200078e026c */
[----:B------:R-:W-:Y:S04]  /*41d60*/  STL.64 [R1+0x48a0], R132 ;  /* 0x0048a08401007387 */ /* 0x000fe80000100a00 */
[----:B------:R-:W-:Y:S04]  /*41d70*/  STL.64 [R1+0x4878], R126 ;  /* 0x0048787e01007387 */ /* 0x000fe80000100a00 */
[----:B------:R-:W-:Y:S04]  /*41d80*/  STL.64 [R1+0x4870], R124 ;  /* 0x0048707c01007387 */ /* 0x000fe80000100a00 */
[----:B------:R-:W-:Y:S04]  /*41d90*/  STL.64 [R1+0x4828], R122 ;  /* 0x0048287a01007387 */ /* 0x000fe80000100a00 */
[----:B------:R-:W-:Y:S04]  /*41da0*/  LDGSTS.E [R0+0x19100], desc[UR30][R132.64], P0 ;  /* 0x1910000084007fae */ /* 0x000fe800081a101e */
[----:B------:R-:W-:Y:S04]  /*41db0*/  LDGSTS.E [R0+0x19500], desc[UR30][R126.64], P0 ;  /* 0x195000007e007fae */ /* 0x000fe800081a101e */
[----:B------:R-:W-:Y:S04]  /*41dc0*/  LDGSTS.E [R0+0x19900], desc[UR30][R124.64], P0 ;  /* 0x199000007c007fae */ /* 0x000fe800081a101e */
[----:B------:R-:W-:Y:S01]  /*41dd0*/  LDGSTS.E [R0+0x19d00], desc[UR30][R122.64], P0 ;  /* 0x19d000007a007fae */ /* 0x000fe200081a101e */
[----:B---3--:R-:W-:-:S04]  /*41de0*/  IMAD.WIDE R116, R221, 0x4, R116 ;  /* 0x00000004dd747825 */ /* 0x008fc800078e0274 */
[C---:B------:R-:W-:Y:S01]  /*41df0*/  IMAD.WIDE R110, R221.reuse, 0x4, R110 ;  /* 0x00000004dd6e7825 */ /* 0x040fe200078e026e */
[----:B------:R-:W-:Y:S03]  /*41e00*/  STL.64 [R1+0x4820], R116 ;  /* 0x0048207401007387 */ /* 0x000fe60000100a00 */
[C---:B------:R-:W-:Y:S01]  /*41e10*/  IMAD.WIDE R108, R221.reuse, 0x4, R76 ;  /* 0x00000004dd6c7825 */ /* 0x040fe200078e024c */
[----:B------:R3:W-:Y:S03]  /*41e20*/  STL.64 [R1+0x4808], R110 ;  /* 0x0048086e01007387 */ /* 0x0007e60000100a00 */
        /* <DEDUP_REMOVED lines=13> */
[----:B------:R-:W-:Y:S03]  /*41f00*/  STL.64 [R1+0x4790], R100 ;  /* 0x0047906401007387 */ /* 0x000fe60000100a00 */
[C---:B------:R-:W-:Y:S01]  /*41f10*/  IMAD.WIDE R94, R221.reuse, 0x4, R94 ;  /* 0x00000004dd5e7825 */ /* 0x040fe200078e025e */
[----:B------:R1:W-:Y:S03]  /*41f20*/  STL.64 [R1+0x4788], R84 ;  /* 0x0047885401007387 */ /* 0x0003e60000100a00 */
[----:B------:R-:W-:-:S04]  /*41f30*/  IMAD.WIDE R60, R221, 0x4, R136 ;  /* 0x00000004dd3c7825 */ /* 0x000fc800078e0288 */
[C---:B------:R-:W-:Y:S01]  /*41f40*/  IMAD.WIDE R92, R221.reuse, 0x4, R92 ;  /* 0x00000004dd5c7825 */ /* 0x040fe200078e025c */
[----:B------:R1:W-:Y:S03]  /*41f50*/  STL.64 [R1+0x4780], R94 ;  /* 0x0047805e01007387 */ /* 0x0003e60000100a00 */
[C---:B------:R-:W-:Y:S01]  /*41f60*/  IMAD.WIDE R90, R221.reuse, 0x4, R44 ;  /* 0x00000004dd5a7825 */ /* 0x040fe200078e022c */
[----:B------:R-:W-:Y:S03]  /*41f70*/  STL.64 [R1+0x4748], R92 ;  /* 0x0047485c01007387 */ /* 0x000fe60000100a00 */
[C---:B------:R-:W-:Y:S01]  /*41f80*/  IMAD.WIDE R44, R221.reuse, 0x4, R104 ;  /* 0x00000004dd2c7825 */ /* 0x040fe200078e0268 */
[----:B------:R-:W-:Y:S03]  /*41f90*/  LDGSTS.E [R0+0x1a100], desc[UR30][R116.64], P0 ;  /* 0x1a10000074007fae */ /* 0x000fe600081a101e */
[C---:B------:R-:W-:Y:S01]  /*41fa0*/  IMAD.WIDE R76, R221.reuse, 0x4, R28 ;  /* 0x00000004dd4c7825 */ /* 0x040fe200078e021c */
[----:B------:R-:W-:Y:S03]  /*41fb0*/  STL.64 [R1+0x4740], R90 ;  /* 0x0047405a01007387 */ /* 0x000fe60000100a00 */
[C---:B------:R-:W-:Y:S01]  /*41fc0*/  IMAD.WIDE R28, R221.reuse, 0x4, R72 ;  /* 0x00000004dd1c7825 */ /* 0x040fe200078e0248 */
        /* <DEDUP_REMOVED lines=14> */
[----:B--2---:R-:W-:-:S05]  /*420b0*/  IMAD.WIDE R74, R221, 0x4, R12 ;  /* 0x00000004dd4a7825 */ /* 0x004fca00078e020c */
[----:B------:R-:W-:Y:S01]  /*420c0*/  STL.64 [R1+0x4720], R74 ;  /* 0x0047204a01007387 */ /* 0x000fe20000100a00 */
[----:B------:R-:W-:-:S03]  /*420d0*/  IMAD.WIDE R12, R221, 0x4, R40 ;  /* 0x00000004dd0c7825 */ /* 0x000fc600078e0228 */
[----:B------:R-:W-:Y:S04]  /*420e0*/  STL.64 [R1+0x46f8], R60 ;  /* 0x0046f83c01007387 */ /* 0x000fe80000100a00 */
[----:B------:R-:W-:Y:S04]  /*420f0*/  STL.64 [R1+0x46f0], R58 ;  /* 0x0046f03a01007387 */ /* 0x000fe80000100a00 */
[----:B------:R-:W-:Y:S04]  /*42100*/  STL.64 [R1+0x46e8], R44 ;  /* 0x0046e82c01007387 */ /* 0x000fe80000100a00 */
[----:B------:R-:W-:Y:S04]  /*42110*/  STL.64 [R1+0x46e0], R42 ;  /* 0x0046e02a01007387 */ /* 0x000fe80000100a00 */
[----:B------:R2:W-:Y:S04]  /*42120*/  STL.64 [R1+0x46b8], R28 ;  /* 0x0046b81c01007387 */ /* 0x0005e80000100a00 */
[----:B------:R-:W-:Y:S04]  /*42130*/  STL.64 [R1+0x46b0], R26 ;  /* 0x0046b01a01007387 */ /* 0x000fe80000100a00 */
[----:B------:R-:W2:Y:S04]  /*42140*/  LDL.LU.64 R22, [R1+0x7bb0] ;  /* 0x007bb00001167983 */ /* 0x000ea80000300a00 */
[----:B------:R1:W-:Y:S04]  /*42150*/  STL.64 [R1+0x46a8], R12 ;  /* 0x0046a80c01007387 */ /* 0x0003e80000100a00 */
[----:B------:R-:W2:Y:S04]  /*42160*/  LDL.LU.64 R38, [R1+0x7ba8] ;  /* 0x007ba80001267983 */ /* 0x000ea80000300a00 */
[----:B------:R1:W-:Y:S04]  /*42170*/  STL.64 [R1+0x46a0], R10 ;  /* 0x0046a00a01007387 */ /* 0x0003e80000100a00 */
[----:B------:R-:W2:Y:S04]  /*42180*/  LDL.LU.64 R54, [R1+0x7ba0] ;  /* 0x007ba00001367983 */ /* 0x000ea80000300a00 */
[----:B------:R2:W-:Y:S04]  /*42190*/  STL.64 [R1+0x4468], R8 ;  /* 0x0044680801007387 */ /* 0x0005e80000100a00 */
[----:B------:R-:W2:Y:S04]  /*421a0*/  LDL.LU.64 R70, [R1+0x7b98] ;  /* 0x007b980001467983 */ /* 0x000ea80000300a00 */
[----:B-1----:R-:W2:Y:S04]  /*421b0*/  LDL.LU.64 R86, [R1+0x7b90] ;  /* 0x007b900001567983 */ /* 0x002ea80000300a00 */
[----:B------:R-:W2:Y:S04]  /*421c0*/  LDL.LU.64 R102, [R1+0x7b88] ;  /* 0x007b880001667983 */ /* 0x000ea80000300a00 */
[----:B------:R-:W2:Y:S04]  /*421d0*/  LDL.LU.64 R118, [R1+0x7b80] ;  /* 0x007b800001767983 */ /* 0x000ea80000300a00 */
[----:B------:R-:W2:Y:S04]  /*421e0*/  LDL.LU.64 R134, [R1+0x7b78] ;  /* 0x007b780001867983 */ /* 0x000ea80000300a00 */
[----:B---3--:R-:W3:Y:S04]  /*421f0*/  LDL.LU.64 R110, [R1+0xc78] ;  /* 0x000c7800016e7983 */ /* 0x008ee80000300a00 */
[----:B------:R-:W2:Y:S04]  /*42200*/  LDL.LU.64 R126, [R1+0xc40] ;  /* 0x000c4000017e7983 */ /* 0x000ea80000300a00 */
[----:B----4-:R-:W4:Y:S04]  /*42210*/  LDL.LU.64 R20, [R1+0xc08] ;  /* 0x000c080001147983 */ /* 0x010f280000300a00 */
        /* <DEDUP_REMOVED lines=23> */
[----:B------:R-:W-:-:S04]  /*42390*/  IMAD.WIDE R6, R221, 0x4, R6 ;  /* 0x00000004dd067825 */ /* 0x000fc800078e0206 */
[----:B------:R-:W-:-:S04]  /*423a0*/  IMAD.WIDE R4, R221, 0x4, R4 ;  /* 0x00000004dd047825 */ /* 0x000fc800078e0204 */
[C---:B------:R-:W-:Y:S01]  /*423b0*/  IMAD.WIDE R2, R221.reuse, 0x4, R2 ;  /* 0x00000004dd027825 */ /* 0x040fe200078e0202 */
[----:B-1----:R-:W1:Y:S03]  /*423c0*/  LDC R0, c[0x0][0x3a0] ;  /* 0x0000e800ff007b82 */ /* 0x002e660000000800 */
[----:B----4-:R-:W-:-:S04]  /*423d0*/  IMAD.WIDE R20, R221, 0x4, R20 ;  /* 0x00000004dd147825 */ /* 0x010fc800078e0214 */
[C---:B--2---:R-:W-:Y:S01]  /*423e0*/  IMAD.WIDE R36, R221.reuse, 0x4, R36 ;  /* 0x00000004dd247825 */ /* 0x044fe200078e0224 */
[----:B------:R2:W-:Y:S03]  /*423f0*/  STL.64 [R1+0x10], R20 ;  /* 0x0000101401007387 */ /* 0x0005e60000100a00 */
[C---:B---3--:R-:W-:Y:S01]  /*42400*/  IMAD.WIDE R52, R221.reuse, 0x4, R52 ;  /* 0x00000004dd347825 */ /* 0x048fe200078e0234 */
[----:B------:R-:W3:Y:S04]  /*42410*/  LDL.LU.64 R226, [R1+0x8f8] ;  /* 0x0008f80001e27983 */ /* 0x000ee80000300a00 */
[----:B------:R4:W-:Y:S01]  /*42420*/  STL.64 [R1+0x18], R36 ;  /* 0x0000182401007387 */ /* 0x0009e20000100a00 */
[----:B------:R-:W-:-:S03]  /*42430*/  IMAD.WIDE R136, R221, 0x4, R126 ;  /* 0x00000004dd887825 */ /* 0x000fc600078e027e */
[----:B------:R-:W2:Y:S01]  /*42440*/  LDL.LU.64 R224, [R1+0x8c0] ;  /* 0x0008c00001e07983 */ /* 0x000ea20000300a00 */
[----:B------:R-:W-:-:S03]  /*42450*/  IMAD.WIDE R68, R221, 0x4, R68 ;  /* 0x00000004dd447825 */ /* 0x000fc600078e0244 */
[----:B------:R1:W-:Y:S01]  /*42460*/  STL.64 [R1+0x50], R52 ;  /* 0x0000503401007387 */ /* 0x0003e20000100a00 */
[----:B------:R-:W-:-:S03]  /*42470*/  IMAD.WIDE R84, R221, 0x4, R84 ;  /* 0x00000004dd547825 */ /* 0x000fc600078e0254 */
[----:B------:R-:W4:Y:S01]  /*42480*/  LDL.LU.64 R126, [R1+0x888] ;  /* 0x00088800017e7983 */ /* 0x000f220000300a00 */
[----:B------:R-:W-:-:S03]  /*42490*/  IMAD.WIDE R100, R221, 0x4, R100 ;  /* 0x00000004dd647825 */ /* 0x000fc600078e0264 */
[----:B------:R1:W-:Y:S04]  /*424a0*/  STL.64 [R1+0x90], R68 ;  /* 0x0000904401007387 */ /* 0x0003e80000100a00 */
[----:B------:R-:W4:Y:S01]  /*424b0*/  LDL.LU.64 R222, [R1+0x850] ;  /* 0x0008500001de7983 */ /* 0x000f220000300a00 */
[----:B------:R-:W-:-:S03]  /*424c0*/  IMAD.WIDE R120, R221, 0x4, R110 ;  /* 0x00000004dd787825 */ /* 0x000fc600078e026e */
[----:B------:R1:W-:Y:S04]  /*424d0*/  STL.64 [R1+0xe0], R84 ;  /* 0x0000e05401007387 */ /* 0x0003e80000100a00 */
[----:B------:R-:W4:Y:S04]  /*424e0*/  LDL.LU.64 R94, [R1+0x818] ;  /* 0x00081800015e7983 */ /* 0x000f280000300a00 */
[----:B------:R1:W-:Y:S04]  /*424f0*/  STL.64 [R1+0x120], R100 ;  /* 0x0001206401007387 */ /* 0x0003e80000100a00 */
[----:B------:R-:W4:Y:S01]  /*42500*/  LDL.LU.64 R110, [R1+0x7e0] ;  /* 0x0007e000016e7983 */ /* 0x000f220000300a00 */
[----:B------:R-:W-:-:S04]  /*42510*/  IMAD.WIDE R116, R221, 0x4, R116 ;  /* 0x00000004dd747825 */ /* 0x000fc800078e0274 */
[C---:B------:R-:W-:Y:S01]  /*42520*/  IMAD.WIDE R132, R221.reuse, 0x4, R132 ;  /* 0x00000004dd847825 */ /* 0x040fe200078e0284 */
[----:B------:R1:W-:Y:S03]  /*42530*/  STL.64 [R1+0x160], R116 ;  /* 0x0001607401007387 */ /* 0x0003e60000100a00 */
[C---:B------:R-:W-:Y:S01]  /*42540*/  IMAD.WIDE R250, R221.reuse, 0x4, R250 ;  /* 0x00000004ddfa7825 */ /* 0x040fe200078e02fa */
[----:B------:R-:W4:Y:S04]  /*42550*/  LDL.LU.64 R154, [R1+0x7a8] ;  /* 0x0007a800019a7983 */ /* 0x000f280000300a00 */
[----:B------:R-:W4:Y:S01]  /*42560*/  LDL.LU.64 R124, [R1+0x770] ;  /* 0x00077000017c7983 */ /* 0x000f220000300a00 */
[----:B------:R-:W-:-:S03]  /*42570*/  IMAD.WIDE R246, R221, 0x4, R246 ;  /* 0x00000004ddf67825 */ /* 0x000fc600078e02f6 */
[----:B------:R1:W-:Y:S04]  /*42580*/  STL.64 [R1+0x1a0], R132 ;  /* 0x0001a08401007387 */ /* 0x0003e80000100a00 */
[----:B------:R-:W4:Y:S01]  /*42590*/  LDL.LU.64 R108, [R1+0x738] ;  /* 0x00073800016c7983 */ /* 0x000f220000300a00 */
[----:B------:R-:W-:-:S03]  /*425a0*/  IMAD.WIDE R244, R221, 0x4, R234 ;  /* 0x00000004ddf47825 */ /* 0x000fc600078e02ea */
[----:B------:R-:W4:Y:S04]  /*425b0*/  LDL.LU.64 R28, [R1+0x700] ;  /* 0x00070000011c7983 */ /* 0x000f280000300a00 */
[----:B------:R-:W-:Y:S04]  /*425c0*/  STL.64 [R1+0x1e0], R250 ;  /* 0x0001e0fa01007387 */ /* 0x000fe80000100a00 */
[----:B------:R-:W4:Y:S04]  /*425d0*/  LDL.LU.64 R12, [R1+0x6c8] ;  /* 0x0006c800010c7983 */ /* 0x000f280000300a00 */
[----:B------:R-:W-:Y:S04]  /*425e0*/  STL.64 [R1+0x220], R246 ;  /* 0x000220f601007387 */ /* 0x000fe80000100a00 */
[----:B------:R-:W4:Y:S04]  /*425f0*/  LDL.LU.64 R60, [R1+0x690] ;  /* 0x00069000013c7983 */ /* 0x000f280000300a00 */
[----:B------:R-:W-:Y:S04]  /*42600*/  STL.64 [R1+0x260], R244 ;  /* 0x000260f401007387 */ /* 0x000fe80000100a00 */
[----:B------:R-:W4:Y:S01]  /*42610*/  LDL.LU.64 R44, [R1+0x658] ;  /* 0x00065800012c7983 */ /* 0x000f220000300a00 */
[----:B------:R-:W-:-:S04]  /*42620*/  IMAD.WIDE R236, R221, 0x4, R232 ;  /* 0x00000004ddec7825 */ /* 0x000fc800078e02e8 */
[C---:B------:R-:W-:Y:S01]  /*42630*/  IMAD.WIDE R234, R221.reuse, 0x4, R230 ;  /* 0x00000004ddea7825 */ /* 0x040fe200078e02e6 */
[----:B------:R-:W-:Y:S04]  /*42640*/  STL.64 [R1+0x2a8], R236 ;  /* 0x0002a8ec01007387 */ /* 0x000fe80000100a00 */
[----:B------:R-:W4:Y:S01]  /*42650*/  LDL.LU.64 R76, [R1+0x620] ;  /* 0x00062000014c7983 */ /* 0x000f220000300a00 */
[----:B------:R-:W-:-:S03]  /*42660*/  IMAD.WIDE R232, R221, 0x4, R228 ;  /* 0x00000004dde87825 */ /* 0x000fc600078e02e4 */
[----:B------:R-:W-:Y:S01]  /*42670*/  STL.64 [R1+0x3b0], R234 ;  /* 0x0003b0ea01007387 */ /* 0x000fe20000100a00 */
[----:B---3--:R-:W-:-:S04]  /*42680*/  IMAD.WIDE R230, R221, 0x4, R226 ;  /* 0x00000004dde67825 */ /* 0x008fc800078e02e2 */
[----:B--2---:R-:W-:-:S04]  /*42690*/  IMAD.WIDE R228, R221, 0x4, R224 ;  /* 0x00000004dde47825 */ /* 0x004fc800078e02e0 */
[C---:B----4-:R-:W-:Y:S02]  /*426a0*/  IMAD.WIDE R226, R221.reuse, 0x4, R126 ;  /* 0x00000004dde27825 */ /* 0x050fe400078e027e */
[----:B------:R-:W2:Y:S04]  /*426b0*/  LDL.LU.64 R126, [R1+0x5e8] ;  /* 0x0005e800017e7983 */ /* 0x000ea80000300a00 */
[----:B------:R-:W-:Y:S01]  /*426c0*/  STL.64 [R1+0x428], R232 ;  /* 0x000428e801007387 */ /* 0x000fe20000100a00 */
[----:B------:R-:W-:-:S03]  /*426d0*/  IMAD.WIDE R224, R221, 0x4, R222 ;  /* 0x00000004dde07825 */ /* 0x000fc600078e02de */
[----:B------:R-:W3:Y:S04]  /*426e0*/  LDL.LU.64 R92, [R1+0x5b0] ;  /* 0x0005b000015c7983 */ /* 0x000ee80000300a00 */
[----:B------:R-:W-:Y:S01]  /*426f0*/  STL.64 [R1+0x460], R230 ;  /* 0x000460e601007387 */ /* 0x000fe20000100a00 */
[----:B------:R-:W-:-:S03]  /*42700*/  IMAD.WIDE R222, R221, 0x4, R94 ;  /* 0x00000004ddde7825 */ /* 0x000fc600078e025e */
[----:B------:R-:W4:Y:S04]  /*42710*/  LDL.LU.64 R94, [R1+0x578] ;  /* 0x00057800015e7983 */ /* 0x000f280000300a00 */
[----:B------:R-:W-:Y:S01]  /*42720*/  STL.64 [R1+0x498], R228 ;  /* 0x000498e401007387 */ /* 0x000fe20000100a00 */
[----:B------:R-:W-:-:S03]  /*42730*/  IMAD.WIDE R214, R221, 0x4, R110 ;  /* 0x00000004ddd67825 */ /* 0x000fc600078e026e */
[----:B------:R-:W3:Y:S04]  /*42740*/  LDL.LU.64 R110, [R1+0x540] ;  /* 0x00054000016e7983 */ /* 0x000ee80000300a00 */
[----:B------:R-:W-:Y:S01]  /*42750*/  STL.64 [R1+0x4d8], R226 ;  /* 0x0004d8e201007387 */ /* 0x000fe20000100a00 */
[----:B------:R-:W-:-:S03]  /*42760*/  IMAD.WIDE R170, R221, 0x4, R154 ;  /* 0x00000004ddaa7825 */ /* 0x000fc600078e029a */
[----:B------:R-:W-:Y:S04]  /*42770*/  STL.64 [R1+0x510], R224 ;  /* 0x000510e001007387 */ /* 0x000fe80000100a00 */
[----:B------:R-:W-:Y:S01]  /*42780*/  STL.64 [R1+0x548], R222 ;  /* 0x000548de01007387 */ /* 0x000fe20000100a00 */
[----:B------:R-:W-:-:S03]  /*42790*/  IMAD.WIDE R168, R221, 0x4, R124 ;  /* 0x00000004dda87825 */ /* 0x000fc600078e027c */
[----:B------:R-:W-:Y:S01]  /*427a0*/  STL.64 [R1+0x580], R214 ;  /* 0x000580d601007387 */ /* 0x000fe20000100a00 */
[----:B------:R-:W-:-:S04]  /*427b0*/  IMAD.WIDE R166, R221, 0x4, R108 ;  /* 0x00000004dda67825 */ /* 0x000fc800078e026c */
[C---:B------:R-:W-:Y:S02]  /*427c0*/  IMAD.WIDE R164, R221.reuse, 0x4, R28 ;  /* 0x00000004dda47825 */ /* 0x040fe400078e021c */
[----:B------:R-:W3:Y:S04]  /*427d0*/  LDL.LU.64 R28, [R1+0x508] ;  /* 0x00050800011c7983 */ /* 0x000ee80000300a00 */
[----:B------:R-:W-:Y:S01]  /*427e0*/  STL.64 [R1+0x588], R170 ;  /* 0x000588aa01007387 */ /* 0x000fe20000100a00 */
[----:B------:R-:W-:-:S03]  /*427f0*/  IMAD.WIDE R162, R221, 0x4, R12 ;  /* 0x00000004dda27825 */ /* 0x000fc600078e020c */
[----:B------:R-:W3:Y:S04]  /*42800*/  LDL.LU.64 R12, [R1+0x4d0] ;  /* 0x0004d000010c7983 */ /* 0x000ee80000300a00 */
[----:B------:R-:W-:Y:S01]  /*42810*/  STL.64 [R1+0x5b8], R168 ;  /* 0x0005b8a801007387 */ /* 0x000fe20000100a00 */
[----:B------:R-:W-:-:S03]  /*42820*/  IMAD.WIDE R160, R221, 0x4, R60 ;  /* 0x00000004dda07825 */ /* 0x000fc600078e023c */
[----:B------:R-:W-:Y:S04]  /*42830*/  STL.64 [R1+0x5f0], R166 ;  /* 0x0005f0a601007387 */ /* 0x000fe80000100a00 */
[----:B------:R-:W3:Y:S01]  /*42840*/  LDL.LU.64 R60, [R1+0x490] ;  /* 0x00049000013c7983 */ /* 0x000ee20000300a00 */
[----:B------:R-:W-:-:S03]  /*42850*/  IMAD.WIDE R158, R221, 0x4, R44 ;  /* 0x00000004dd9e7825 */ /* 0x000fc600078e022c */
[----:B------:R-:W3:Y:S04]  /*42860*/  LDL.LU.64 R44, [R1+0x458] ;  /* 0x00045800012c7983 */ /* 0x000ee80000300a00 */
[----:B------:R-:W-:Y:S04]  /*42870*/  STL.64 [R1+0x5f8], R164 ;  /* 0x0005f8a401007387 */ /* 0x000fe80000100a00 */
[----:B------:R-:W-:Y:S01]  /*42880*/  STL.64 [R1+0x660], R162 ;  /* 0x000660a201007387 */ /* 0x000fe20000100a00 */
[----:B------:R-:W-:-:S04]  /*42890*/  IMAD.WIDE R156, R221, 0x4, R76 ;  /* 0x00000004dd9c7825 */ /* 0x000fc800078e024c */
[C---:B--2---:R-:W-:Y:S02]  /*428a0*/  IMAD.WIDE R154, R221.reuse, 0x4, R126 ;  /* 0x00000004dd9a7825 */ /* 0x044fe400078e027e */
[----:B------:R-:W2:Y:S04]  /*428b0*/  LDL.LU.64 R126, [R1+0x420] ;  /* 0x00042000017e7983 */ /* 0x000ea80000300a00 */
[----:B------:R-:W-:Y:S04]  /*428c0*/  STL.64 [R1+0x690], R160 ;  /* 0x000690a001007387 */ /* 0x000fe80000100a00 */
[----:B------:R-:W2:Y:S04]  /*428d0*/  LDL.LU.64 R124, [R1+0x3d8] ;  /* 0x0003d800017c7983 */ /* 0x000ea80000300a00 */
[----:B------:R-:W-:Y:S04]  /*428e0*/  STL.64 [R1+0x698], R158 ;  /* 0x0006989e01007387 */ /* 0x000fe80000100a00 */
[----:B------:R-:W2:Y:S01]  /*428f0*/  LDL.LU.64 R122, [R1+0x398] ;  /* 0x00039800017a7983 */ /* 0x000ea20000300a00 */
[----:B----4-:R-:W-:-:S03]  /*42900*/  IMAD.WIDE R150, R221, 0x4, R94 ;  /* 0x00000004dd967825 */ /* 0x010fc600078e025e */
[----:B------:R-:W4:Y:S01]  /*42910*/  LDL.LU.64 R108, [R1+0x358] ;  /* 0x00035800016c7983 */ /* 0x000f220000300a00 */
[----:B---3--:R-:W-:-:S03]  /*42920*/  IMAD.WIDE R152, R221, 0x4, R92 ;  /* 0x00000004dd987825 */ /* 0x008fc600078e025c */
[----:B------:R-:W-:Y:S04]  /*42930*/  STL.64 [R1+0x7b0], R156 ;  /* 0x0007b09c01007387 */ /* 0x000fe80000100a00 */
[----:B------:R-:W3:Y:S01]  /*42940*/  LDL.LU.64 R106, [R1+0x318] ;  /* 0x00031800016a7983 */ /* 0x000ee20000300a00 */
[----:B------:R-:W-:-:S03]  /*42950*/  IMAD.WIDE R148, R221, 0x4, R110 ;  /* 0x00000004dd947825 */ /* 0x000fc600078e026e */
[----:B------:R-:W3:Y:S04]  /*42960*/  LDL.LU.64 R26, [R1+0x2d8] ;  /* 0x0002d800011a7983 */ /* 0x000ee80000300a00 */
[----:B------:R-:W3:Y:S04]  /*42970*/  LDL.LU.64 R94, [R1+0x298] ;  /* 0x00029800015e7983 */ /* 0x000ee80000300a00 */
[----:B------:R-:W3:Y:S04]  /*42980*/  LDL.LU.64 R92, [R1+0x258] ;  /* 0x00025800015c7983 */ /* 0x000ee80000300a00 */
[----:B------:R-:W-:Y:S04]  /*42990*/  STL.64 [R1+0x7e0], R154 ;  /* 0x0007e09a01007387 */ /* 0x000fe80000100a00 */
[----:B------:R-:W3:Y:S01]  /*429a0*/  LDL.LU R111, [R1+0xa0] ;  /* 0x0000a000016f7983 */ /* 0x000ee20000300800 */
        /* <DEDUP_REMOVED lines=13> */
[----:B------:R-:W3:Y:S04]  /*42a80*/  LDL.LU.64 R58, [R1+0x88] ;  /* 0x00008800013a7983 */ /* 0x000ee80000300a00 */
[----:B------:R-:W-:Y:S04]  /*42a90*/  STL.64 [R1+0x4058], R146 ;  /* 0x0040589201007387 */ /* 0x000fe80000100a00 */
[----:B------:R-:W3:Y:S04]  /*42aa0*/  LDL.LU.64 R60, [R1+0x48] ;  /* 0x00004800013c7983 */ /* 0x000ee80000300a00 */
[----:B------:R-:W3:Y:S04]  /*42ab0*/  LDL.LU.64 R44, [R1+0x8] ;  /* 0x00000800012c7983 */ /* 0x000ee80000300a00 */
[----:B------:R-:W-:Y:S04]  /*42ac0*/  STL.64 [R1+0x4060], R144 ;  /* 0x0040609001007387 */ /* 0x000fe80000100a00 */
[----:B------:R-:W-:Y:S04]  /*42ad0*/  STL.64 [R1+0x4068], R142 ;  /* 0x0040688e01007387 */ /* 0x000fe80000100a00 */
[----:B------:R-:W-:Y:S01]  /*42ae0*/  STL.64 [R1+0x4080], R140 ;  /* 0x0040808c01007387 */ /* 0x000fe20000100a00 */
[----:B------:R-:W-:-:S04]  /*42af0*/  IMAD.WIDE R56, R221, 0x4, R134 ;  /* 0x00000004dd387825 */ /* 0x000fc800078e0286 */
[----:B------:R-:W-:-:S04]  /*42b00*/  IMAD.WIDE R40, R221, 0x4, R86 ;  /* 0x00000004dd287825 */ /* 0x000fc800078e0256 */
[----:B------:R-:W-:-:S04]  /*42b10*/  IMAD.WIDE R24, R221, 0x4, R54 ;  /* 0x00000004dd187825 */ /* 0x000fc800078e0236 */
[----:B------:R-:W-:-:S04]  /*42b20*/  IMAD.WIDE R10, R221, 0x4, R38 ;  /* 0x00000004dd0a7825 */ /* 0x000fc800078e0226 */
[----:B------:R-:W-:-:S04]  /*42b30*/  IMAD.WIDE R8, R221, 0x4, R22 ;  /* 0x00000004dd087825 */ /* 0x000fc800078e0216 */
[----:B--2---:R-:W-:-:S04]  /*42b40*/  IMAD.WIDE R126, R221, 0x4, R126 ;  /* 0x00000004dd7e7825 */ /* 0x004fc800078e027e */
[C---:B------:R-:W-:Y:S01]  /*42b50*/  IMAD.WIDE R124, R221.reuse, 0x4, R124 ;  /* 0x00000004dd7c7825 */ /* 0x040fe200078e027c */
[----:B------:R-:W-:Y:S03]  /*42b60*/  STL.64 [R1+0x4390], R126 ;  /* 0x0043907e01007387 */ /* 0x000fe60000100a00 */
[C---:B------:R-:W-:Y:S01]  /*42b70*/  IMAD.WIDE R122, R221.reuse, 0x4, R122 ;  /* 0x00000004dd7a7825 */ /* 0x040fe200078e027a */
[----:B------:R-:W-:Y:S03]  /*42b80*/  STL.64 [R1+0x4388], R124 ;  /* 0x0043887c01007387 */ /* 0x000fe60000100a00 */
[C---:B----4-:R-:W-:Y:S01]  /*42b90*/  IMAD.WIDE R108, R221.reuse, 0x4, R108 ;  /* 0x00000004dd6c7825 */ /* 0x050fe200078e026c */
[----:B------:R-:W-:Y:S03]  /*42ba0*/  STL.64 [R1+0x4380], R122 ;  /* 0x0043807a01007387 */ /* 0x000fe60000100a00 */
[C---:B---3--:R-:W-:Y:S01]  /*42bb0*/  IMAD.WIDE R106, R221.reuse, 0x4, R106 ;  /* 0x00000004dd6a7825 */ /* 0x048fe200078e026a */
[----:B------:R-:W-:Y:S03]  /*42bc0*/  STL.64 [R1+0x42f8], R108 ;  /* 0x0042f86c01007387 */ /* 0x000fe60000100a00 */
[C---:B------:R-:W-:Y:S01]  /*42bd0*/  IMAD.WIDE R104, R221.reuse, 0x4, R26 ;  /* 0x00000004dd687825 */ /* 0x040fe200078e021a */
        /* <DEDUP_REMOVED lines=26> */
[----:B------:R-:W-:Y:S04]  /*42d80*/  STL.64 [R1+0x42f0], R106 ;  /* 0x0042f06a01007387 */ /* 0x000fe80000100a00 */
        /* <DEDUP_REMOVED lines=12> */
[----:B------:R-:W-:Y:S04]  /*42e50*/  LDGSTS.E [R111+0x15d80], desc[UR30][R168.64], P0 ;  /* 0x15d80000a86f7fae */ /* 0x000fe800081a101e */
[----:B------:R-:W-:Y:S04]  /*42e60*/  STL.64 [R1+0x4118], R88 ;  /* 0x0041185801007387 */ /* 0x000fe80000100a00 */
[----:B------:R-:W-:Y:S01]  /*42e70*/  LDGSTS.E [R111+0x16180], desc[UR30][R166.64], P0 ;  /* 0x16180000a66f7fae */ /* 0x000fe200081a101e */
[----:B------:R-:W-:-:S03]  /*42e80*/  IMAD.WIDE R44, R221, 0x4, R118 ;  /* 0x00000004dd2c7825 */ /* 0x000fc600078e0276 */
[----:B------:R2:W-:Y:S04]  /*42e90*/  STL.64 [R1+0x4110], R28 ;  /* 0x0041101c01007387 */ /* 0x0005e80000100a00 */
[----:B------:R-:W-:Y:S01]  /*42ea0*/  LDGSTS.E [R111+0x16580], desc[UR30][R164.64], P0 ;  /* 0x16580000a46f7fae */ /* 0x000fe200081a101e */
[----:B------:R-:W-:-:S03]  /*42eb0*/  IMAD.WIDE R42, R221, 0x4, R102 ;  /* 0x00000004dd2a7825 */ /* 0x000fc600078e0266 */
[----:B------:R3:W-:Y:S04]  /*42ec0*/  STL.64 [R1+0x4108], R12 ;  /* 0x0041080c01007387 */ /* 0x0007e80000100a00 */
[----:B------:R-:W-:Y:S04]  /*42ed0*/  LDGSTS.E [R111+0x16980], desc[UR30][R162.64], P0 ;  /* 0x16980000a26f7fae */ /* 0x000fe800081a101e */
[----:B------:R4:W-:Y:S04]  /*42ee0*/  STL.64 [R1+0x4100], R76 ;  /* 0x0041004c01007387 */ /* 0x0009e80000100a00 */
[----:B------:R-:W-:Y:S01]  /*42ef0*/  LDGSTS.E [R111+0x16d80], desc[UR30][R160.64], P0 ;  /* 0x16d80000a06f7fae */ /* 0x000fe200081a101e */
[----:B------:R-:W-:-:S03]  /*42f00*/  IMAD.WIDE R26, R221, 0x4, R70 ;  /* 0x00000004dd1a7825 */ /* 0x000fc600078e0246 */
        /* <DEDUP_REMOVED lines=22> */
[----:B------:R1:W-:Y:S04]  /*43070*/  STL.64 [R1+0x4090], R8 ;  /* 0x0040900801007387 */ /* 0x0003e80000100a00 */
[----:B------:R-:W-:Y:S04]  /*43080*/  LDGSTS.E [R111+0x19d80], desc[UR30][R124.64], P0 ;  /* 0x19d800007c6f7fae */ /* 0x000fe800081a101e */
[----:B------:R-:W4:Y:S04]  /*43090*/  LDL.LU.64 R20, [R1+0x7b70] ;  /* 0x007b700001147983 */ /* 0x000f280000300a00 */
[----:B------:R-:W-:Y:S04]  /*430a0*/  LDGSTS.E [R111+0x1a180], desc[UR30][R122.64], P0 ;  /* 0x1a1800007a6f7fae */ /* 0x000fe800081a101e */
[----:B------:R1:W-:Y:S04]  /*430b0*/  STL.64 [R1+0x4088], R6 ;  /* 0x0040880601007387 */ /* 0x0003e80000100a00 */
[----:B------:R-:W-:Y:S04]  /*430c0*/  LDGSTS.E [R111+0x1a580], desc[UR30][R108.64], P0 ;  /* 0x1a5800006c6f7fae */ /* 0x000fe800081a101e */
[----:B------:R-:W4:Y:S04]  /*430d0*/  LDL.LU.64 R36, [R1+0x7b68] ;  /* 0x007b680001247983 */ /* 0x000f280000300a00 */
[----:B------:R-:W-:Y:S04]  /*430e0*/  LDGSTS.E [R111+0x1a980], desc[UR30][R106.64], P0 ;  /* 0x1a9800006a6f7fae */ /* 0x000fe800081a101e */
[----:B-1----:R-:W4:Y:S04]  /*430f0*/  LDL.LU.64 R52, [R1+0x7b60] ;  /* 0x007b600001347983 */ /* 0x002f280000300a00 */
[----:B------:R1:W-:Y:S04]  /*43100*/  LDGSTS.E [R111+0x1ad80], desc[UR30][R104.64], P0 ;  /* 0x1ad80000686f7fae */ /* 0x0003e800081a101e */
[----:B------:R-:W4:Y:S04]  /*43110*/  LDL.LU.64 R68, [R1+0x7b58] ;  /* 0x007b580001447983 */ /* 0x000f280000300a00 */
[----:B------:R-:W-:Y:S04]  /*43120*/  LDGSTS.E [R111+0x1b180], desc[UR30][R94.64], P0 ;  /* 0x1b1800005e6f7fae */ /* 0x000fe800081a101e */
        /* <DEDUP_REMOVED lines=9> */
[----:B------:R-:W-:Y:S04]  /*431c0*/  LDGSTS.E [R111+0x1c980], desc[UR30][R76.64], P0 ;  /* 0x1c9800004c6f7fae */ /* 0x000fe800081a101e */
[----:B--2---:R-:W2:Y:S04]  /*431d0*/  LDL.LU.64 R28, [R1+0xc70] ;  /* 0x000c7000011c7983 */ /* 0x004ea80000300a00 */
[----:B------:R-:W2:Y:S04]  /*431e0*/  LDL.LU.64 R222, [R1+0xc38] ;  /* 0x000c380001de7983 */ /* 0x000ea80000300a00 */
[----:B---3--:R-:W3:Y:S04]  /*431f0*/  LDL.LU.64 R12, [R1+0xc00] ;  /* 0x000c0000010c7983 */ /* 0x008ee80000300a00 */
[----:B------:R-:W1:Y:S04]  /*43200*/  LDL.LU.64 R92, [R1+0xbc8] ;  /* 0x000bc800015c7983 */ /* 0x000e680000300a00 */
[----:B------:R-:W3:Y:S04]  /*43210*/  LDL.LU.64 R244, [R1+0xb90] ;  /* 0x000b900001f47983 */ /* 0x000ee80000300a00 */
[----:B------:R-:W3:Y:S04]  /*43220*/  LDL.LU.64 R234, [R1+0xb58] ;  /* 0x000b580001ea7983 */ /* 0x000ee80000300a00 */
[----:B------:R-:W3:Y:S04]  /*43230*/  LDL.LU.64 R94, [R1+0xb20] ;  /* 0x000b2000015e7983 */ /* 0x000ee80000300a00 */
[----:B------:R-:W3:Y:S04]  /*43240*/  LDL.LU.64 R250, [R1+0xae8] ;  /* 0x000ae80001fa7983 */ /* 0x000ee80000300a00 */
[----:B------:R-:W-:Y:S04]  /*43250*/  LDGSTS.E [R111+0x1cd80], desc[UR30][R74.64], P0 ;  /* 0x1cd800004a6f7fae */ /* 0x000fe800081a101e */
[----:B------:R-:W3:Y:S04]  /*43260*/  LDL.LU.64 R246, [R1+0xab0] ;  /* 0x000ab00001f67983 */ /* 0x000ee80000300a00 */
[----:B------:R1:W-:Y:S04]  /*43270*/  LDGSTS.E [R111+0x1d180], desc[UR30][R72.64], P0 ;  /* 0x1d180000486f7fae */ /* 0x0003e800081a101e */
[----:B------:R-:W3:Y:S04]  /*43280*/  LDL.LU.64 R232, [R1+0xa78] ;  /* 0x000a780001e87983 */ /* 0x000ee80000300a00 */
[----:B------:R-:W-:Y:S04]  /*43290*/  LDGSTS.E [R111+0x1d580], desc[UR30][R60.64], P0 ;  /* 0x1d5800003c6f7fae */ /* 0x000fe800081a101e */
[----:B------:R-:W3:Y:S04]  /*432a0*/  LDL.LU.64 R230, [R1+0xa40] ;  /* 0x000a400001e67983 */ /* 0x000ee80000300a00 */
[----:B------:R-:W-:Y:S04]  /*432b0*/  LDGSTS.E [R111+0x1d980], desc[UR30][R58.64], P0 ;  /* 0x1d9800003a6f7fae */ /* 0x000fe800081a101e */
[----:B------:R-:W3:Y:S04]  /*432c0*/  LDL.LU.64 R126, [R1+0xa08] ;  /* 0x000a0800017e7983 */ /* 0x000ee80000300a00 */
[----:B------:R-:W-:Y:S04]  /*432d0*/  LDGSTS.E [R111+0x1dd80], desc[UR30][R56.64], P0 ;  /* 0x1dd80000386f7fae */ /* 0x000fe800081a101e */
[----:B------:R-:W-:Y:S04]  /*432e0*/  LDGSTS.E [R111+0x1e180], desc[UR30][R44.64], P0 ;  /* 0x1e1800002c6f7fae */ /* 0x000fe800081a101e */
[----:B------:R-:W-:Y:S04]  /*432f0*/  LDGSTS.E [R111+0x1e580], desc[UR30][R42.64], P0 ;  /* 0x1e5800002a6f7fae */ /* 0x000fe800081a101e */
[----:B------:R-:W-:Y:S04]  /*43300*/  LDGSTS.E [R111+0x1e980], desc[UR30][R40.64], P0 ;  /* 0x1e980000286f7fae */ /* 0x000fe800081a101e */
[----:B------:R-:W-:Y:S04]  /*43310*/  LDGSTS.E [R111+0x1ed80], desc[UR30][R26.64], P0 ;  /* 0x1ed800001a6f7fae */ /* 0x000fe800081a101e */
[----:B------:R-:W-:Y:S04]  /*43320*/  LDGSTS.E [R111+0x1f180], desc[UR30][R24.64], P0 ;  /* 0x1f180000186f7fae */ /* 0x000fe800081a101e */
[----:B------:R-:W3:Y:S04]  /*43330*/  LDL.LU.64 R228, [R1+0x9d0] ;  /* 0x0009d00001e47983 */ /* 0x000ee80000300a00 */
[----:B------:R-:W-:Y:S04]  /*43340*/  LDGSTS.E [R111+0x1f580], desc[UR30][R10.64], P0 ;  /* 0x1f5800000a6f7fae */ /* 0x000fe800081a101e */
[----:B------:R-:W3:Y:S04]  /*43350*/  LDL.LU.64 R226, [R1+0x998] ;  /* 0x0009980001e27983 */ /* 0x000ee80000300a00 */
[----:B------:R-:W-:Y:S04]  /*43360*/  LDGSTS.E [R111+0x1f980], desc[UR30][R8.64], P0 ;  /* 0x1f980000086f7fae */ /* 0x000fe800081a101e */
[----:B------:R-:W3:Y:S04]  /*43370*/  LDL.LU.64 R224, [R1+0x960] ;  /* 0x0009600001e07983 */ /* 0x000ee80000300a00 */
[----:B------:R1:W-:Y:S04]  /*43380*/  LDGSTS.E [R111+0x1fd80], desc[UR30][R6.64], P0 ;  /* 0x1fd80000066f7fae */ /* 0x0003e800081a101e */
[----:B------:R-:W3:Y:S01]  /*43390*/  LDL.LU.64 R110, [R1+0x928] ;  /* 0x00092800016e7983 */ /* 0x000ee20000300a00 */
[----:B--2---:R-:W-:-:S03]  /*433a0*/  IMAD.WIDE R86, R221, 0x4, R222 ;  /* 0x00000004dd567825 */ /* 0x004fc600078e02de */
[----:B------:R-:W2:Y:S04]  /*433b0*/  LDL.LU.64 R222, [R1+0x8f0] ;  /* 0x0008f00001de7983 */ /* 0x000ea80000300a00 */
[----:B----4-:R-:W4:Y:S04]  /*433c0*/  LDL.LU.64 R76, [R1+0x8b8] ;  /* 0x0008b800014c7983 */ /* 0x010f280000300a00 */
[----:B------:R-:W4:Y:S01]  /*433d0*/  LDL.LU.64 R60, [R1+0x880] ;  /* 0x00088000013c7983 */ /* 0x000f220000300a00 */
[----:B-1----:R-:W-:-:S04]  /*433e0*/  IMAD.WIDE R104, R221, 0x4, R92 ;  /* 0x00000004dd687825 */ /* 0x002fc800078e025c */
[----:B---3--:R-:W-:-:S04]  /*433f0*/  IMAD.WIDE R118, R221, 0x4, R244 ;  /* 0x00000004dd767825 */ /* 0x008fc800078e02f4 */
[C---:B------:R-:W-:Y:S02]  /*43400*/  IMAD.WIDE R236, R221.reuse, 0x4, R94 ;  /* 0x00000004ddec7825 */ /* 0x040fe400078e025e */
[----:B------:R-:W3:Y:S02]  /*43410*/  LDL.LU.64 R94, [R1+0x848] ;  /* 0x00084800015e7983 */ /* 0x000ee40000300a00 */
[C---:B------:R-:W-:Y:S02]  /*43420*/  IMAD.WIDE R250, R221.reuse, 0x4, R250 ;  /* 0x00000004ddfa7825 */ /* 0x040fe400078e02fa */
[----:B------:R-:W3:Y:S02]  /*43430*/  LDL.LU.64 R92, [R1+0x810] ;  /* 0x00081000015c7983 */ /* 0x000ee40000300a00 */
[----:B------:R-:W-:-:S04]  /*43440*/  IMAD.WIDE R134, R221, 0x4, R234 ;  /* 0x00000004dd867825 */ /* 0x000fc800078e02ea */
[C---:B------:R-:W-:Y:S01]  /*43450*/  IMAD.WIDE R246, R221.reuse, 0x4, R246 ;  /* 0x00000004ddf67825 */ /* 0x040fe200078e02f6 */
[----:B------:R1:W-:Y:S03]  /*43460*/  STL.64 [R1+0x8], R250 ;  /* 0x000008fa01007387 */ /* 0x0003e60000100a00 */
[----:B------:R-:W-:-:S04]  /*43470*/  IMAD.WIDE R244, R221, 0x4, R232 ;  /* 0x00000004ddf47825 */ /* 0x000fc800078e02e8 */
[----:B------:R-:W-:-:S04]  /*43480*/  IMAD.WIDE R234, R221, 0x4, R230 ;  /* 0x00000004ddea7825 */ /* 0x000fc800078e02e6 */
[C---:B------:R-:W-:Y:S02]  /*43490*/  IMAD.WIDE R232, R221.reuse, 0x4, R126 ;  /* 0x00000004dde87825 */ /* 0x040fe400078e027e */
[----:B------:R-:W3:Y:S04]  /*434a0*/  LDL.LU.64 R126, [R1+0x7d8] ;  /* 0x0007d800017e7983 */ /* 0x000ee80000300a00 */
[----:B------:R-:W-:Y:S04]  /*434b0*/  STL.64 [R1+0x48], R246 ;  /* 0x000048f601007387 */ /* 0x000fe80000100a00 */
[----:B------:R-:W3:Y:S01]  /*434c0*/  LDL.LU.64 R154, [R1+0x7a0] ;  /* 0x0007a000019a7983 */ /* 0x000ee20000300a00 */
[----:B------:R-:W-:-:S03]  /*434d0*/  IMAD.WIDE R72, R221, 0x4, R28 ;  /* 0x00000004dd487825 */ /* 0x000fc600078e021c */
[----:B------:R-:W3:Y:S04]  /*434e0*/  LDL.LU.64 R44, [R1+0x768] ;  /* 0x00076800012c7983 */ /* 0x000ee80000300a00 */
[----:B------:R-:W-:Y:S04]  /*434f0*/  STL.64 [R1+0x88], R244 ;  /* 0x000088f401007387 */ /* 0x000fe80000100a00 */
[----:B------:R-:W3:Y:S04]  /*43500*/  LDL.LU.64 R124, [R1+0x730] ;  /* 0x00073000017c7983 */ /* 0x000ee80000300a00 */
[----:B------:R-:W-:Y:S01]  /*43510*/  STL.64 [R1+0xd8], R234 ;  /* 0x0000d8ea01007387 */ /* 0x000fe20000100a00 */
[----:B------:R-:W-:-:S03]  /*43520*/  IMAD.WIDE R230, R221, 0x4, R228 ;  /* 0x00000004dde67825 */ /* 0x000fc600078e02e4 */
[----:B------:R-:W3:Y:S04]  /*43530*/  LDL.LU.64 R28, [R1+0x6c0] ;  /* 0x0006c000011c7983 */ /* 0x000ee80000300a00 */
[----:B------:R-:W-:Y:S01]  /*43540*/  STL.64 [R1+0x118], R232 ;  /* 0x000118e801007387 */ /* 0x000fe20000100a00 */
        /* <DEDUP_REMOVED lines=8> */
[----:B------:R-:W-:Y:S01]  /*435d0*/  LDGSTS.E [R238+0x11600], desc[UR30][R134.64], P0 ;  /* 0x1160000086ee7fae */ /* 0x000fe200081a101e */
[----:B------:R-:W-:-:S03]  /*435e0*/  IMAD.WIDE R224, R221, 0x4, R110 ;  /* 0x00000004dde07825 */ /* 0x000fc600078e026e */
[----:B------:R-:W3:Y:S04]  /*435f0*/  LDL.LU.64 R110, [R1+0x688] ;  /* 0x00068800016e7983 */ /* 0x000ee80000300a00 */
[----:B------:R-:W-:Y:S04]  /*43600*/  STL.64 [R1+0x158], R230 ;  /* 0x000158e601007387 */ /* 0x000fe80000100a00 */
[----:B------:R-:W3:Y:S04]  /*43610*/  LDL.LU.64 R108, [R1+0x650] ;  /* 0x00065000016c7983 */ /* 0x000ee80000300a00 */
[----:B------:R-:W3:Y:S04]  /*43620*/  LDL.LU.64 R12, [R1+0x618] ;  /* 0x00061800010c7983 */ /* 0x000ee80000300a00 */
        /* <DEDUP_REMOVED lines=11> */
[----:B--2---:R-:W-:-:S04]  /*436e0*/  IMAD.WIDE R222, R221, 0x4, R222 ;  /* 0x00000004ddde7825 */ /* 0x004fc800078e02de */
[C---:B----4-:R-:W-:Y:S01]  /*436f0*/  IMAD.WIDE R214, R221.reuse, 0x4, R76 ;  /* 0x00000004ddd67825 */ /* 0x050fe200078e024c */
[----:B------:R-:W-:Y:S03]  /*43700*/  LDGSTS.E [R238+0x14200], desc[UR30][R222.64], P0 ;  /* 0x14200000deee7fae */ /* 0x000fe600081a101e */
[C---:B------:R-:W-:Y:S01]  /*43710*/  IMAD.WIDE R170, R221.reuse, 0x4, R60 ;  /* 0x00000004ddaa7825 */ /* 0x040fe200078e023c */
[----:B------:R-:W2:Y:S04]  /*43720*/  LDL.LU.64 R76, [R1+0x5e0] ;  /* 0x0005e000014c7983 */ /* 0x000ea80000300a00 */
[----:B------:R-:W-:Y:S04]  /*43730*/  STL.64 [R1+0x1d8], R226 ;  /* 0x0001d8e201007387 */ /* 0x000fe80000100a00 */
[----:B------:R-:W4:Y:S01]  /*43740*/  LDL.LU.64 R60, [R1+0x5a8] ;  /* 0x0005a800013c7983 */ /* 0x000f220000300a00 */
[----:B---3--:R-:W-:-:S03]  /*43750*/  IMAD.WIDE R168, R221, 0x4, R94 ;  /* 0x00000004dda87825 */ /* 0x008fc600078e025e */
[----:B------:R-:W-:Y:S04]  /*43760*/  STL.64 [R1+0x218], R224 ;  /* 0x000218e001007387 */ /* 0x000fe80000100a00 */
[----:B------:R-:W3:Y:S01]  /*43770*/  LDL.LU.64 R94, [R1+0x570] ;  /* 0x00057000015e7983 */ /* 0x000ee20000300a00 */
[----:B------:R-:W-:-:S03]  /*43780*/  IMAD.WIDE R166, R221, 0x4, R92 ;  /* 0x00000004dda67825 */ /* 0x000fc600078e025c */
[----:B------:R1:W-:Y:S04]  /*43790*/  STL.64 [R1+0x258], R222 ;  /* 0x000258de01007387 */ /* 0x0003e80000100a00 */
[----:B------:R-:W3:Y:S04]  /*437a0*/  LDL.LU.64 R92, [R1+0x538] ;  /* 0x00053800015c7983 */ /* 0x000ee80000300a00 */
[----:B------:R-:W-:Y:S04]  /*437b0*/  STL.64 [R1+0x2a0], R214 ;  /* 0x0002a0d601007387 */ /* 0x000fe80000100a00 */
[----:B------:R-:W-:Y:S04]  /*437c0*/  LDGSTS.E [R238+0x14600], desc[UR30][R214.64], P0 ;  /* 0x14600000d6ee7fae */ /* 0x000fe800081a101e */
[----:B------:R-:W-:Y:S04]  /*437d0*/  LDGSTS.E [R238+0x14a00], desc[UR30][R170.64], P0 ;  /* 0x14a00000aaee7fae */ /* 0x000fe800081a101e */
[----:B------:R-:W-:Y:S04]  /*437e0*/  LDGSTS.E [R238+0x14e00], desc[UR30][R168.64], P0 ;  /* 0x14e00000a8ee7fae */ /* 0x000fe800081a101e */
        /* <DEDUP_REMOVED lines=15> */
[----:B------:R-:W-:Y:S04]  /*438e0*/  LDGSTS.E [R238+0x15a00], desc[UR30][R162.64], P0 ;  /* 0x15a00000a2ee7fae */ /* 0x000fe800081a101e */
[----:B------:R-:W-:Y:S04]  /*438f0*/  LDGSTS.E [R238+0x15e00], desc[UR30][R160.64], P0 ;  /* 0x15e00000a0ee7fae */ /* 0x000fe800081a101e */
[----:B------:R-:W-:Y:S01]  /*43900*/  LDGSTS.E [R238+0x16200], desc[UR30][R158.64], P0 ;  /* 0x162000009eee7fae */ /* 0x000fe200081a101e */
[----:B------:R-:W-:-:S03]  /*43910*/  IMAD.WIDE R152, R221, 0x4, R110 ;  /* 0x00000004dd987825 */ /* 0x000fc600078e026e */
[----:B------:R-:W3:Y:S04]  /*43920*/  LDL.LU.64 R110, [R1+0x450] ;  /* 0x00045000016e7983 */ /* 0x000ee80000300a00 */
[----:B------:R-:W-:Y:S04]  /*43930*/  STL.64 [R1+0x490], R160 ;  /* 0x000490a001007387 */ /* 0x000fe80000100a00 */
[----:B------:R-:W-:Y:S01]  /*43940*/  STL.64 [R1+0x4d0], R158 ;  /* 0x0004d09e01007387 */ /* 0x000fe20000100a00 */
[----:B------:R-:W-:-:S03]  /*43950*/  IMAD.WIDE R148, R221, 0x4, R12 ;  /* 0x00000004dd947825 */ /* 0x000fc600078e020c */
[----:B------:R-:W3:Y:S01]  /*43960*/  LDL.LU.64 R12, [R1+0x418] ;  /* 0x00041800010c7983 */ /* 0x000ee20000300a00 */
[----:B------:R-:W-:-:S03]  /*43970*/  IMAD.WIDE R150, R221, 0x4, R108 ;  /* 0x00000004dd967825 */ /* 0x000fc600078e026c */
[----:B------:R-:W-:Y:S04]  /*43980*/  STL.64 [R1+0x540], R154 ;  /* 0x0005409a01007387 */ /* 0x000fe80000100a00 */
[----:B------:R-:W3:Y:S04]  /*43990*/  LDL.LU.64 R106, [R1+0x3d0] ;  /* 0x0003d000016a7983 */ /* 0x000ee80000300a00 */
[----:B------:R-:W-:Y:S04]  /*439a0*/  STL.64 [R1+0x578], R152 ;  /* 0x0005789801007387 */ /* 0x000fe80000100a00 */
[----:B------:R-:W-:Y:S01]  /*439b0*/  STL.64 [R1+0x5b0], R150 ;  /* 0x0005b09601007387 */ /* 0x000fe20000100a00 */
[----:B--2---:R-:W-:-:S04]  /*439c0*/  IMAD.WIDE R146, R221, 0x4, R76 ;  /* 0x00000004dd927825 */ /* 0x004fc800078e024c */
[----:B----4-:R-:W-:-:S04]  /*439d0*/  IMAD.WIDE R144, R221, 0x4, R60 ;  /* 0x00000004dd907825 */ /* 0x010fc800078e023c */
[C---:B---3--:R-:W-:Y:S02]  /*439e0*/  IMAD.WIDE R142, R221.reuse, 0x4, R94 ;  /* 0x00000004dd8e7825 */ /* 0x048fe400078e025e */
[----:B------:R-:W2:Y:S04]  /*439f0*/  LDL.LU.64 R94, [R1+0x390] ;  /* 0x00039000015e7983 */ /* 0x000ea80000300a00 */
[----:B------:R-:W3:Y:S01]  /*43a00*/  LDL.LU.64 R156, [R1+0x6f8] ;  /* 0x0006f800019c7983 */ /* 0x000ee20000300a00 */
[----:B------:R-:W-:-:S03]  /*43a10*/  IMAD.WIDE R140, R221, 0x4, R92 ;  /* 0x00000004dd8c7825 */ /* 0x000fc600078e025c */
[----:B------:R-:W-:Y:S04]  /*43a20*/  STL.64 [R1+0x5e8], R148 ;  /* 0x0005e89401007387 */ /* 0x000fe80000100a00 */
[----:B------:R-:W4:Y:S04]  /*43a30*/  LDL.LU.64 R92, [R1+0x350] ;  /* 0x00035000015c7983 */ /* 0x000f280000300a00 */
[----:B------:R-:W-:Y:S04]  /*43a40*/  STL.64 [R1+0x618], R146 ;  /* 0x0006189201007387 */ /* 0x000fe80000100a00 */
[----:B------:R-:W4:Y:S04]  /*43a50*/  LDL.LU.64 R90, [R1+0x310] ;  /* 0x00031000015a7983 */ /* 0x000f280000300a00 */
[----:B------:R-:W4:Y:S04]  /*43a60*/  LDL.LU.64 R88, [R1+0x2d0] ;  /* 0x0002d00001587983 */ /* 0x000f280000300a00 */
[----:B------:R-:W4:Y:S04]  /*43a70*/  LDL.LU.64 R76, [R1+0x290] ;  /* 0x00029000014c7983 */ /* 0x000f280000300a00 */
[----:B------:R-:W-:Y:S01]  /*43a80*/  STL.64 [R1+0x650], R144 ;  /* 0x0006509001007387 */ /* 0x000fe20000100a00 */
[----:B------:R-:W-:-:S03]  /*43a90*/  IMAD.WIDE R126, R221, 0x4, R126 ;  /* 0x00000004dd7e7825 */ /* 0x000fc600078e027e */
[----:B------:R-:W4:Y:S04]  /*43aa0*/  LDL.LU.64 R74, [R1+0x250] ;  /* 0x00025000014a7983 */ /* 0x000f280000300a00 */
[----:B------:R-:W4:Y:S04]  /*43ab0*/  LDL.LU.64 R56, [R1+0x210] ;  /* 0x0002100001387983 */ /* 0x000f280000300a00 */
[----:B------:R-:W-:Y:S01]  /*43ac0*/  STL.64 [R1+0x658], R142 ;  /* 0x0006588e01007387 */ /* 0x000fe20000100a00 */
[----:B------:R-:W-:-:S03]  /*43ad0*/  IMAD.WIDE R124, R221, 0x4, R44 ;  /* 0x00000004dd7c7825 */ /* 0x000fc600078e022c */
[----:B------:R-:W4:Y:S04]  /*43ae0*/  LDL.LU.64 R60, [R1+0x1d0] ;  /* 0x0001d000013c7983 */ /* 0x000f280000300a00 */
[----:B------:R-:W4:Y:S04]  /*43af0*/  LDL.LU.64 R58, [R1+0x190] ;  /* 0x00019000013a7983 */ /* 0x000f280000300a00 */
[----:B------:R-:W-:Y:S04]  /*43b00*/  STL.64 [R1+0x778], R140 ;  /* 0x0007788c01007387 */ /* 0x000fe80000100a00 */
[----:B------:R-:W4:Y:S01]  /*43b10*/  LDL.LU.64 R10, [R1+0x150] ;  /* 0x00015000010a7983 */ /* 0x000f220000300a00 */
[----:B------:R-:W-:-:S03]  /*43b20*/  IMAD.WIDE R122, R221, 0x4, R28 ;  /* 0x00000004dd7a7825 */ /* 0x000fc600078e021c */
[----:B------:R-:W4:Y:S04]  /*43b30*/  LDL.LU.64 R44, [R1+0x110] ;  /* 0x00011000012c7983 */ /* 0x000f280000300a00 */
[----:B------:R-:W-:Y:S04]  /*43b40*/  STL.64 [R1+0x780], R126 ;  /* 0x0007807e01007387 */ /* 0x000fe80000100a00 */
[----:B------:R-:W4:Y:S01]  /*43b50*/  LDL.LU.64 R28, [R1+0xd0] ;  /* 0x0000d000011c7983 */ /* 0x000f220000300a00 */
[----:B------:R-:W-:-:S03]  /*43b60*/  IMAD.WIDE R108, R221, 0x4, R12 ;  /* 0x00000004dd6c7825 */ /* 0x000fc600078e020c */
[----:B------:R-:W4:Y:S04]  /*43b70*/  LDL.LU.64 R12, [R1+0x80] ;  /* 0x00008000010c7983 */ /* 0x000f280000300a00 */
[----:B------:R-:W-:Y:S04]  /*43b80*/  STL.64 [R1+0x7a0], R124 ;  /* 0x0007a07c01007387 */ /* 0x000fe80000100a00 */
[----:B------:R-:W4:Y:S04]  /*43b90*/  LDL.LU.64 R26, [R1+0x40] ;  /* 0x00004000011a7983 */ /* 0x000f280000300a00 */
[----:B------:R-:W4:Y:S01]  /*43ba0*/  LDL.LU.64 R42, [R1] ;  /* 0x00000000012a7983 */ /* 0x000f220000300a00 */
[----:B------:R-:W-:-:S04]  /*43bb0*/  IMAD.WIDE R110, R221, 0x4, R110 ;  /* 0x00000004dd6e7825 */ /* 0x000fc800078e026e */
[C---:B------:R-:W-:Y:S01]  /*43bc0*/  IMAD.WIDE R106, R221.reuse, 0x4, R106 ;  /* 0x00000004dd6a7825 */ /* 0x040fe200078e026a */
[----:B------:R-:W-:Y:S04]  /*43bd0*/  STL.64 [R1+0x7a8], R122 ;  /* 0x0007a87a01007387 */ /* 0x000fe80000100a00 */
        /* <DEDUP_REMOVED lines=8> */
[----:B------:R-:W-:-:S04]  /*43c60*/  IMAD.WIDE R6, R221, 0x4, R20 ;  /* 0x00000004dd067825 */ /* 0x000fc800078e0214 */
[----:B--2---:R-:W-:-:S04]  /*43c70*/  IMAD.WIDE R94, R221, 0x4, R94 ;  /* 0x00000004dd5e7825 */ /* 0x004fc800078e025e */
[----:B---3--:R-:W-:-:S05]  /*43c80*/  IMAD.WIDE R156, R221, 0x4, R156 ;  /* 0x00000004dd9c7825 */ /* 0x008fca00078e029c */
[----:B------:R-:W-:Y:S01]  /*43c90*/  STL.64 [R1+0x968], R156 ;  /* 0x0009689c01007387 */ /* 0x000fe20000100a00 */
[----:B----4-:R-:W-:-:S03]  /*43ca0*/  IMAD.WIDE R92, R221, 0x4, R92 ;  /* 0x00000004dd5c7825 */ /* 0x010fc600078e025c */
[----:B------:R-:W-:Y:S01]  /*43cb0*/  STL.64 [R1+0x960], R94 ;  /* 0x0009605e01007387 */ /* 0x000fe20000100a00 */
[----:B------:R-:W-:-:S03]  /*43cc0*/  IMAD.WIDE R90, R221, 0x4, R90 ;  /* 0x00000004dd5a7825 */ /* 0x000fc600078e025a */
[----:B------:R-:W-:Y:S01]  /*43cd0*/  STL.64 [R1+0x998], R92 ;  /* 0x0009985c01007387 */ /* 0x000fe20000100a00 */
[----:B------:R-:W-:-:S03]  /*43ce0*/  IMAD.WIDE R88, R221, 0x4, R88 ;  /* 0x00000004dd587825 */ /* 0x000fc600078e0258 */
[----:B------:R-:W-:Y:S01]  /*43cf0*/  STL.64 [R1+0x9a0], R90 ;  /* 0x0009a05a01007387 */ /* 0x000fe20000100a00 */
[----:B------:R-:W-:-:S03]  /*43d00*/  IMAD.WIDE R76, R221, 0x4, R76 ;  /* 0x00000004dd4c7825 */ /* 0x000fc600078e024c */
[----:B------:R-:W-:Y:S04]  /*43d10*/  STL.64 [R1+0x4030], R88 ;  /* 0x0040305801007387 */ /* 0x000fe80000100a00 */
[----:B------:R-:W-:Y:S01]  /*43d20*/  LDGSTS.E [R238+0x16600], desc[UR30][R156.64], P0 ;  /* 0x166000009cee7fae */ /* 0x000fe200081a101e */
[----:B------:R-:W-:-:S03]  /*43d30*/  IMAD.WIDE R74, R221, 0x4, R74 ;  /* 0x00000004dd4a7825 */ /* 0x000fc600078e024a */
[----:B------:R-:W-:Y:S01]  /*43d40*/  STL.64 [R1+0x4008], R76 ;  /* 0x0040084c01007387 */ /* 0x000fe20000100a00 */
[----:B------:R-:W-:-:S03]  /*43d50*/  IMAD.WIDE R70, R221, 0x4, R56 ;  /* 0x00000004dd467825 */ /* 0x000fc600078e0238 */
[----:B------:R-:W-:Y:S04]  /*43d60*/  LDGSTS.E [R238+0x16a00], desc[UR30][R154.64], P0 ;  /* 0x16a000009aee7fae */ /* 0x000fe800081a101e */
[----:B------:R-:W-:Y:S01]  /*43d70*/  STL.64 [R1+0x4000], R74 ;  /* 0x0040004a01007387 */ /* 0x000fe20000100a00 */
[----:B------:R-:W-:-:S03]  /*43d80*/  IMAD.WIDE R60, R221, 0x4, R60 ;  /* 0x00000004dd3c7825 */ /* 0x000fc600078e023c */
[----:B------:R-:W-:Y:S01]  /*43d90*/  LDGSTS.E [R238+0x16e00], desc[UR30][R152.64], P0 ;  /* 0x16e0000098ee7fae */ /* 0x000fe200081a101e */
[----:B------:R-:W-:-:S03]  /*43da0*/  IMAD.WIDE R58, R221, 0x4, R58 ;  /* 0x00000004dd3a7825 */ /* 0x000fc600078e023a */
[----:B------:R-:W-:Y:S04]  /*43db0*/  STL.64 [R1+0x3ff8], R70 ;  /* 0x003ff84601007387 */ /* 0x000fe80000100a00 */
[----:B------:R-:W-:Y:S01]  /*43dc0*/  LDGSTS.E [R238+0x17200], desc[UR30][R150.64], P0 ;  /* 0x1720000096ee7fae */ /* 0x000fe200081a101e */
[----:B------:R-:W-:-:S03]  /*43dd0*/  IMAD.WIDE R56, R221, 0x4, R10 ;  /* 0x00000004dd387825 */ /* 0x000fc600078e020a */
[----:B------:R2:W-:Y:S01]  /*43de0*/  STL.64 [R1+0x3ff0], R60 ;  /* 0x003ff03c01007387 */ /* 0x0005e20000100a00 */
[----:B------:R-:W-:-:S03]  /*43df0*/  IMAD.WIDE R44, R221, 0x4, R44 ;  /* 0x00000004dd2c7825 */ /* 0x000fc600078e022c */
[----:B------:R-:W-:Y:S04]  /*43e00*/  LDGSTS.E [R238+0x17600], desc[UR30][R148.64], P0 ;  /* 0x1760000094ee7fae */ /* 0x000fe800081a101e */
[----:B------:R-:W-:Y:S01]  /*43e10*/  STL.64 [R1+0x3fd8], R58 ;  /* 0x003fd83a01007387 */ /* 0x000fe20000100a00 */
[----:B------:R-:W-:-:S03]  /*43e20*/  IMAD.WIDE R28, R221, 0x4, R28 ;  /* 0x00000004dd1c7825 */ /* 0x000fc600078e021c */
[----:B------:R-:W-:Y:S04]  /*43e30*/  LDGSTS.E [R238+0x17a00], desc[UR30][R146.64], P0 ;  /* 0x17a0000092ee7fae */ /* 0x000fe800081a101e */
[----:B------:R-:W-:Y:S04]  /*43e40*/  STL.64 [R1+0x3fd0], R56 ;  /* 0x003fd03801007387 */ /* 0x000fe80000100a00 */
[----:B------:R-:W-:Y:S04]  /*43e50*/  LDGSTS.E [R238+0x17e00], desc[UR30][R144.64], P0 ;  /* 0x17e0000090ee7fae */ /* 0x000fe800081a101e */
[----:B------:R3:W-:Y:S04]  /*43e60*/  STL.64 [R1+0x3f58], R44 ;  /* 0x003f582c01007387 */ /* 0x0007e80000100a00 */
[----:B------:R-:W-:Y:S04]  /*43e70*/  LDGSTS.E [R238+0x18200], desc[UR30][R142.64], P0 ;  /* 0x182000008eee7fae */ /* 0x000fe800081a101e */
[----:B------:R4:W-:Y:S04]  /*43e80*/  STL.64 [R1+0xa88], R28 ;  /* 0x000a881c01007387 */ /* 0x0009e80000100a00 */
[----:B------:R-:W-:Y:S01]  /*43e90*/  LDGSTS.E [R238+0x18600], desc[UR30][R140.64], P0 ;  /* 0x186000008cee7fae */ /* 0x000fe200081a101e */
[----:B------:R-:W-:-:S03]  /*43ea0*/  IMAD.WIDE R12, R221, 0x4, R12 ;  /* 0x00000004dd0c7825 */ /* 0x000fc600078e020c */
[----:B------:R-:W-:Y:S01]  /*43eb0*/  LDGSTS.E [R238+0x18a00], desc[UR30][R126.64], P0 ;  /* 0x18a000007eee7fae */ /* 0x000fe200081a101e */
[----:B------:R-:W-:-:S03]  /*43ec0*/  IMAD.WIDE R54, R221, 0x4, R26 ;  /* 0x00000004dd367825 */ /* 0x000fc600078e021a */
[----:B------:R1:W-:Y:S01]  /*43ed0*/  STL.64 [R1+0xa80], R12 ;  /* 0x000a800c01007387 */ /* 0x0003e20000100a00 */
[----:B------:R-:W-:-:S03]  /*43ee0*/  IMAD.WIDE R42, R221, 0x4, R42 ;  /* 0x00000004dd2a7825 */ /* 0x000fc600078e022a */
[----:B------:R-:W-:Y:S01]  /*43ef0*/  STL.64 [R1+0xa78], R54 ;  /* 0x000a783601007387 */ /* 0x000fe20000100a00 */
[----:B------:R-:W-:-:S03]  /*43f00*/  IMAD.WIDE R26, R221, 0x4, R100 ;  /* 0x00000004dd1a7825 */ /* 0x000fc600078e0264 */
        /* <DEDUP_REMOVED lines=22> */
[----:B-1----:R-:W4:Y:S04]  /*44070*/  LDL.LU.64 R250, [R1+0x7b30] ;  /* 0x007b300001fa7983 */ /* 0x002f280000300a00 */
[----:B------:R-:W-:Y:S04]  /*44080*/  LDGSTS.E [R238+0x1ba00], desc[UR30][R70.64], P0 ;  /* 0x1ba0000046ee7fae */ /* 0x000fe800081a101e */
[----:B------:R-:W-:Y:S04]  /*44090*/  LDGSTS.E [R238+0x1be00], desc[UR30][R60.64], P0 ;  /* 0x1be000003cee7fae */ /* 0x000fe800081a101e */
[----:B------:R-:W4:Y:S04]  /*440a0*/  LDL.LU.64 R222, [R1+0xc68] ;  /* 0x000c680001de7983 */ /* 0x000f280000300a00 */
[----:B------:R-:W-:Y:S04]  /*440b0*/  LDGSTS.E [R238+0x1c200], desc[UR30][R58.64], P0 ;  /* 0x1c2000003aee7fae */ /* 0x000fe800081a101e */
[----:B--2---:R-:W2:Y:S04]  /*440c0*/  LDL.LU.64 R60, [R1+0xc30] ;  /* 0x000c3000013c7983 */ /* 0x004ea80000300a00 */
[----:B------:R-:W-:Y:S04]  /*440d0*/  LDGSTS.E [R238+0x1c600], desc[UR30][R56.64], P0 ;  /* 0x1c60000038ee7fae */ /* 0x000fe800081a101e */
[----:B------:R-:W2:Y:S04]  /*440e0*/  LDL.LU.64 R110, [R1+0xbf8] ;  /* 0x000bf800016e7983 */ /* 0x000ea80000300a00 */
[----:B------:R-:W-:Y:S04]  /*440f0*/  LDGSTS.E [R238+0x1ca00], desc[UR30][R44.64], P0 ;  /* 0x1ca000002cee7fae */ /* 0x000fe800081a101e */
[----:B------:R-:W-:Y:S04]  /*44100*/  LDGSTS.E [R238+0x1ce00], desc[UR30][R28.64], P0 ;  /* 0x1ce000001cee7fae */ /* 0x000fe800081a101e */
[----:B------:R-:W-:Y:S04]  /*44110*/  LDGSTS.E [R238+0x1d200], desc[UR30][R12.64], P0 ;  /* 0x1d2000000cee7fae */ /* 0x000fe800081a101e */
[----:B---3--:R-:W3:Y:S04]  /*44120*/  LDL.LU.64 R44, [R1+0xbc0] ;  /* 0x000bc000012c7983 */ /* 0x008ee80000300a00 */
[----:B------:R-:W3:Y:S04]  /*44130*/  LDL.LU.64 R94, [R1+0xb88] ;  /* 0x000b8800015e7983 */ /* 0x000ee80000300a00 */
[----:B----4-:R-:W4:Y:S04]  /*44140*/  LDL.LU.64 R28, [R1+0xb50] ;  /* 0x000b5000011c7983 */ /* 0x010f280000300a00 */
        /* <DEDUP_REMOVED lines=14> */
[----:B------:R1:W-:Y:S04]  /*44230*/  LDGSTS.E [R238+0x1e200], desc[UR30][R38.64], P0 ;  /* 0x1e20000026ee7fae */ /* 0x0003e800081a101e */
[----:B------:R-:W-:Y:S04]  /*44240*/  LDGSTS.E [R238+0x1e600], desc[UR30][R26.64], P0 ;  /* 0x1e6000001aee7fae */ /* 0x000fe800081a101e */
[----:B------:R-:W-:Y:S04]  /*44250*/  LDGSTS.E [R238+0x1ea00], desc[UR30][R24.64], P0 ;  /* 0x1ea0000018ee7fae */ /* 0x000fe800081a101e */
[----:B------:R-:W-:Y:S04]  /*44260*/  LDGSTS.E [R238+0x1ee00], desc[UR30][R22.64], P0 ;  /* 0x1ee0000016ee7fae */ /* 0x000fe800081a101e */
[----:B------:R-:W-:Y:S04]  /*44270*/  LDGSTS.E [R238+0x1f200], desc[UR30][R10.64], P0 ;  /* 0x1f2000000aee7fae */ /* 0x000fe800081a101e */
[----:B------:R-:W-:Y:S04]  /*44280*/  LDGSTS.E [R238+0x1f600], desc[UR30][R8.64], P0 ;  /* 0x1f60000008ee7fae */ /* 0x000fe800081a101e */
[----:B------:R-:W-:Y:S04]  /*44290*/  LDGSTS.E [R238+0x1fa00], desc[UR30][R6.64], P0 ;  /* 0x1fa0000006ee7fae */ /* 0x000fe800081a101e */
[----:B------:R1:W-:Y:S02]  /*442a0*/  LDGSTS.E [R238+0x1fe00], desc[UR30][R4.64], P0 ;  /* 0x1fe0000004ee7fae */ /* 0x0003e400081a101e */
[----:B-1----:R-:W-:-:S02]  /*442b0*/  IMAD.WIDE R38, R221, 0x4, R222 ;  /* 0x00000004dd267825 */ /* 0x002fc400078e02de */
[----:B------:R-:W4:Y:S04]  /*442c0*/  LDL.LU.64 R222, [R1+0x8b0] ;  /* 0x0008b00001de7983 */ /* 0x000f280000300a00 */
[----:B------:R-:W-:Y:S01]  /*442d0*/  LDGSTS.E [R252+0x10280], desc[UR30][R38.64], P0 ;  /* 0x1028000026fc7fae */ /* 0x000fe200081a101e */
[----:B--2---:R-:W-:-:S03]  /*442e0*/  IMAD.WIDE R54, R221, 0x4, R110 ;  /* 0x00000004dd367825 */ /* 0x004fc600078e026e */
[----:B------:R-:W2:Y:S01]  /*442f0*/  LDL.LU.64 R110, [R1+0x878] ;  /* 0x00087800016e7983 */ /* 0x000ea20000300a00 */
[----:B------:R-:W-:-:S05]  /*44300*/  IMAD.WIDE R52, R221, 0x4, R60 ;  /* 0x00000004dd347825 */ /* 0x000fca00078e023c */
[----:B------:R-:W-:Y:S04]  /*44310*/  LDGSTS.E [R252+0x10680], desc[UR30][R52.64], P0 ;  /* 0x1068000034fc7fae */ /* 0x000fe800081a101e */
[----:B------:R-:W-:Y:S01]  /*44320*/  LDGSTS.E [R252+0x10a80], desc[UR30][R54.64], P0 ;  /* 0x10a8000036fc7fae */ /* 0x000fe200081a101e */
[----:B---3--:R-:W-:-:S03]  /*44330*/  IMAD.WIDE R70, R221, 0x4, R94 ;  /* 0x00000004dd467825 */ /* 0x008fc600078e025e */
[----:B------:R-:W3:Y:S04]  /*44340*/  LDL.LU.64 R94, [R1+0x840] ;  /* 0x00084000015e7983 */ /* 0x000ee80000300a00 */
[----:B------:R-:W3:Y:S01]  /*44350*/  LDL.LU.64 R108, [R1+0x808] ;  /* 0x00080800016c7983 */ /* 0x000ee20000300a00 */
[----:B----4-:R-:W-:-:S03]  /*44360*/  IMAD.WIDE R100, R221, 0x4, R92 ;  /* 0x00000004dd647825 */ /* 0x010fc600078e025c */
[----:B------:R-:W4:Y:S01]  /*44370*/  LDL.LU.64 R92, [R1+0x7d0] ;  /* 0x0007d000015c7983 */ /* 0x000f220000300a00 */
[----:B------:R-:W-:-:S03]  /*44380*/  IMAD.WIDE R84, R221, 0x4, R28 ;  /* 0x00000004dd547825 */ /* 0x000fc600078e021c */
[----:B------:R-:W4:Y:S01]  /*44390*/  LDL.LU.64 R28, [R1+0x798] ;  /* 0x00079800011c7983 */ /* 0x000f220000300a00 */
[----:B------:R-:W-:-:S03]  /*443a0*/  IMAD.WIDE R90, R221, 0x4, R12 ;  /* 0x00000004dd5a7825 */ /* 0x000fc600078e020c */
[----:B------:R-:W4:Y:S01]  /*443b0*/  LDL.LU.64 R76, [R1+0x760] ;  /* 0x00076000014c7983 */ /* 0x000f220000300a00 */
[----:B------:R-:W-:-:S03]  /*443c0*/  IMAD.WIDE R132, R221, 0x4, R234 ;  /* 0x00000004dd847825 */ /* 0x000fc600078e02ea */
[----:B------:R-:W4:Y:S01]  /*443d0*/  LDL.LU.64 R12, [R1+0x728] ;  /* 0x00072800010c7983 */ /* 0x000f220000300a00 */
[----:B------:R-:W-:-:S04]  /*443e0*/  IMAD.WIDE R238, R221, 0x4, R230 ;  /* 0x00000004ddee7825 */ /* 0x000fc800078e02e6 */
[----:B------:R-:W-:-:S04]  /*443f0*/  IMAD.WIDE R234, R221, 0x4, R228 ;  /* 0x00000004ddea7825 */ /* 0x000fc800078e02e4 */
[----:B------:R-:W-:-:S04]  /*44400*/  IMAD.WIDE R116, R221, 0x4, R244 ;  /* 0x00000004dd747825 */ /* 0x000fc800078e02f4 */
[C---:B------:R-:W-:Y:S02]  /*44410*/  IMAD.WIDE R230, R221.reuse, 0x4, R126 ;  /* 0x00000004dde67825 */ /* 0x040fe400078e027e */
[----:B------:R-:W4:Y:S02]  /*44420*/  LDL.LU.64 R126, [R1+0x6f0] ;  /* 0x0006f000017e7983 */ /* 0x000f240000300a00 */
[C---:B------:R-:W-:Y:S02]  /*44430*/  IMAD.WIDE R214, R221.reuse, 0x4, R232 ;  /* 0x00000004ddd67825 */ /* 0x040fe400078e02e8 */
[----:B------:R-:W-:Y:S02]  /*44440*/  STL.64 [R1], R238 ;  /* 0x000000ee01007387 */ /* 0x000fe40000100a00 */
[C---:B------:R-:W-:Y:S02]  /*44450*/  IMAD.WIDE R232, R221.reuse, 0x4, R226 ;  /* 0x00000004dde87825 */ /* 0x040fe400078e02e2 */
[----:B------:R-:W4:Y:S02]  /*44460*/  LDL.LU.64 R60, [R1+0x6b8] ;  /* 0x0006b800013c7983 */ /* 0x000f240000300a00 */
[----:B------:R-:W-:-:S02]  /*44470*/  IMAD.WIDE R226, R221, 0x4, R246 ;  /* 0x00000004dde27825 */ /* 0x000fc400078e02f6 */
        /* <DEDUP_REMOVED lines=22> */
[----:B------:R-:W-:-:S05]  /*445e0*/  IMAD.WIDE R224, R221, 0x4, R222 ;  /* 0x00000004dde07825 */ /* 0x000fca00078e02de */
[----:B------:R-:W-:Y:S01]  /*445f0*/  LDGSTS.E [R252+0x14680], desc[UR30][R224.64], P0 ;  /* 0x14680000e0fc7fae */ /* 0x000fe200081a101e */
[----:B--2---:R-:W-:-:S03]  /*44600*/  IMAD.WIDE R222, R221, 0x4, R110 ;  /* 0x00000004ddde7825 */ /* 0x004fc600078e026e */
[----:B------:R-:W2:Y:S04]  /*44610*/  LDL.LU.64 R110, [R1+0x5d8] ;  /* 0x0005d800016e7983 */ /* 0x000ea80000300a00 */
[----:B------:R-:W-:Y:S04]  /*44620*/  STL.64 [R1+0xf0], R228 ;  /* 0x0000f0e401007387 */ /* 0x000fe80000100a00 */
[----:B------:R-:W-:Y:S01]  /*44630*/  LDGSTS.E [R252+0x14a80], desc[UR30][R222.64], P0 ;  /* 0x14a80000defc7fae */ /* 0x000fe200081a101e */
[----:B---3--:R-:W-:-:S03]  /*44640*/  IMAD.WIDE R170, R221, 0x4, R94 ;  /* 0x00000004ddaa7825 */ /* 0x008fc600078e025e */
[----:B------:R-:W3:Y:S04]  /*44650*/  LDL.LU.64 R94, [R1+0x5a0] ;  /* 0x0005a000015e7983 */ /* 0x000ee80000300a00 */
[----:B------:R-:W-:Y:S04]  /*44660*/  STL.64 [R1+0x130], R226 ;  /* 0x000130e201007387 */ /* 0x000fe80000100a00 */
[----:B------:R-:W-:Y:S01]  /*44670*/  STL.64 [R1+0x190], R224 ;  /* 0x000190e001007387 */ /* 0x000fe20000100a00 */
[----:B----4-:R-:W-:-:S03]  /*44680*/  IMAD.WIDE R166, R221, 0x4, R92 ;  /* 0x00000004dda67825 */ /* 0x010fc600078e025c */
[----:B------:R-:W4:Y:S01]  /*44690*/  LDL.LU.64 R92, [R1+0x568] ;  /* 0x00056800015c7983 */ /* 0x000f220000300a00 */
[----:B------:R-:W-:-:S03]  /*446a0*/  IMAD.WIDE R168, R221, 0x4, R108 ;  /* 0x00000004dda87825 */ /* 0x000fc600078e026c */
[----:B------:R-:W-:Y:S01]  /*446b0*/  STL.64 [R1+0x1d0], R222 ;  /* 0x0001d0de01007387 */ /* 0x000fe20000100a00 */
[----:B------:R-:W-:-:S03]  /*446c0*/  IMAD.WIDE R164, R221, 0x4, R28 ;  /* 0x00000004dda47825 */ /* 0x000fc600078e021c */
[----:B------:R-:W4:Y:S01]  /*446d0*/  LDL.LU.64 R28, [R1+0x530] ;  /* 0x00053000011c7983 */ /* 0x000f220000300a00 */
[----:B------:R-:W-:-:S03]  /*446e0*/  IMAD.WIDE R162, R221, 0x4, R76 ;  /* 0x00000004dda27825 */ /* 0x000fc600078e024c */
[----:B------:R-:W-:Y:S01]  /*446f0*/  STL.64 [R1+0x210], R170 ;  /* 0x000210aa01007387 */ /* 0x000fe20000100a00 */
[----:B------:R-:W-:-:S03]  /*44700*/  IMAD.WIDE R160, R221, 0x4, R12 ;  /* 0x00000004dda07825 */ /* 0x000fc600078e020c */
[----:B------:R-:W-:Y:S04]  /*44710*/  STL.64 [R1+0x230], R168 ;  /* 0x000230a801007387 */ /* 0x000fe80000100a00 */
[----:B------:R-:W4:Y:S04]  /*44720*/  LDL.LU.64 R12, [R1+0x4f8] ;  /* 0x0004f800010c7983 */ /* 0x000f280000300a00 */
[----:B------:R-:W-:Y:S01]  /*44730*/  STL.64 [R1+0x250], R166 ;  /* 0x000250a601007387 */ /* 0x000fe20000100a00 */
[----:B------:R-:W-:-:S03]  /*44740*/  IMAD.WIDE R158, R221, 0x4, R126 ;  /* 0x00000004dd9e7825 */ /* 0x000fc600078e027e */
[----:B------:R-:W4:Y:S04]  /*44750*/  LDL.LU.64 R126, [R1+0x4c0] ;  /* 0x0004c000017e7983 */ /* 0x000f280000300a00 */
[----:B------:R-:W-:Y:S04]  /*44760*/  STL.64 [R1+0x290], R164 ;  /* 0x000290a401007387 */ /* 0x000fe80000100a00 */
[----:B------:R-:W-:Y:S01]  /*44770*/  STL.64 [R1+0x298], R162 ;  /* 0x000298a201007387 */ /* 0x000fe20000100a00 */
[----:B------:R-:W-:-:S03]  /*44780*/  IMAD.WIDE R154, R221, 0x4, R244 ;  /* 0x00000004dd9a7825 */ /* 0x000fc600078e02f4 */
[----:B------:R-:W4:Y:S04]  /*44790*/  LDL.LU.64 R244, [R1+0x480] ;  /* 0x0004800001f47983 */ /* 0x000f280000300a00 */
[----:B------:R-:W-:Y:S01]  /*447a0*/  STL.64 [R1+0x2d0], R160 ;  /* 0x0002d0a001007387 */ /* 0x000fe20000100a00 */
[----:B------:R-:W-:-:S03]  /*447b0*/  IMAD.WIDE R152, R221, 0x4, R246 ;  /* 0x00000004dd987825 */ /* 0x000fc600078e02f6 */
[----:B------:R-:W4:Y:S01]  /*447c0*/  LDL.LU.64 R246, [R1+0x448] ;  /* 0x0004480001f67983 */ /* 0x000f220000300a00 */
[----:B------:R-:W-:-:S03]  /*447d0*/  IMAD.WIDE R156, R221, 0x4, R60 ;  /* 0x00000004dd9c7825 */ /* 0x000fc600078e023c */
[----:B------:R-:W-:Y:S04]  /*447e0*/  STL.64 [R1+0x418], R158 ;  /* 0x0004189e01007387 */ /* 0x000fe80000100a00 */
[----:B------:R-:W-:Y:S01]  /*447f0*/  STL.64 [R1+0x450], R156 ;  /* 0x0004509c01007387 */ /* 0x000fe20000100a00 */
[----:B------:R-:W-:-:S03]  /*44800*/  IMAD.WIDE R150, R221, 0x4, R44 ;  /* 0x00000004dd967825 */ /* 0x000fc600078e022c */
        /* <DEDUP_REMOVED lines=11> */
[----:B------:R-:W-:Y:S04]  /*448c0*/  LDGSTS.E [R252+0x16e80], desc[UR30][R154.64], P0 ;  /* 0x16e800009afc7fae */ /* 0x000fe800081a101e */
[----:B------:R-:W-:Y:S01]  /*448d0*/  LDGSTS.E [R252+0x17280], desc[UR30][R152.64], P0 ;  /* 0x1728000098fc7fae */ /* 0x000fe200081a101e */
[----:B------:R-:W-:-:S03]  /*448e0*/  IMAD.WIDE R10, R221, 0x4, R66 ;  /* 0x00000004dd0a7825 */ /* 0x000fc600078e0242 */
[----:B------:R-:W-:Y:S01]  /*448f0*/  LDGSTS.E [R252+0x17680], desc[UR30][R150.64], P0 ;  /* 0x1768000096fc7fae */ /* 0x000fe200081a101e */
[----:B--2---:R-:W-:-:S03]  /*44900*/  IMAD.WIDE R148, R221, 0x4, R110 ;  /* 0x00000004dd947825 */ /* 0x004fc600078e026e */
[----:B------:R-:W2:Y:S04]  /*44910*/  LDL.LU.64 R110, [R1+0x410] ;  /* 0x00041000016e7983 */ /* 0x000ea80000300a00 */
[----:B------:R-:W2:Y:S04]  /*44920*/  LDL.LU.64 R108, [R1+0x3c8] ;  /* 0x0003c800016c7983 */ /* 0x000ea80000300a00 */
[----:B------:R-:W-:Y:S04]  /*44930*/  STL.64 [R1+0x488], R154 ;  /* 0x0004889a01007387 */ /* 0x000fe80000100a00 */
[----:B------:R-:W2:Y:S01]  /*44940*/  LDL.LU.64 R106, [R1+0x388] ;  /* 0x00038800016a7983 */ /* 0x000ea20000300a00 */
[----:B------:R-:W-:-:S03]  /*44950*/  IMAD.WIDE R8, R221, 0x4, R50 ;  /* 0x00000004dd087825 */ /* 0x000fc600078e0232 */
[----:B------:R-:W-:Y:S01]  /*44960*/  LDGSTS.E [R252+0x17a80], desc[UR30][R148.64], P0 ;  /* 0x17a8000094fc7fae */ /* 0x000fe200081a101e */
[----:B---3--:R-:W-:-:S03]  /*44970*/  IMAD.WIDE R146, R221, 0x4, R94 ;  /* 0x00000004dd927825 */ /* 0x008fc600078e025e */
[----:B------:R-:W3:Y:S04]  /*44980*/  LDL.LU.64 R94, [R1+0x348] ;  /* 0x00034800015e7983 */ /* 0x000ee80000300a00 */
[----:B------:R-:W-:Y:S01]  /*44990*/  STL.64 [R1+0x4c8], R152 ;  /* 0x0004c89801007387 */ /* 0x000fe20000100a00 */
[----:B------:R-:W-:-:S03]  /*449a0*/  IMAD.WIDE R6, R221, 0x4, R34 ;  /* 0x00000004dd067825 */ /* 0x000fc600078e0222 */
[----:B------:R-:W-:Y:S01]  /*449b0*/  LDGSTS.E [R252+0x17e80], desc[UR30][R146.64], P0 ;  /* 0x17e8000092fc7fae */ /* 0x000fe200081a101e */
[----:B----4-:R-:W-:-:S03]  /*449c0*/  IMAD.WIDE R144, R221, 0x4, R92 ;  /* 0x00000004dd907825 */ /* 0x010fc600078e025c */
[----:B------:R-:W4:Y:S04]  /*449d0*/  LDL.LU.64 R92, [R1+0x308] ;  /* 0x00030800015c7983 */ /* 0x000f280000300a00 */
[----:B------:R-:W4:Y:S04]  /*449e0*/  LDL.LU.64 R26, [R1+0x2c8] ;  /* 0x0002c800011a7983 */ /* 0x000f280000300a00 */
[----:B------:R-:W-:Y:S04]  /*449f0*/  STL.64 [R1+0x500], R150 ;  /* 0x0005009601007387 */ /* 0x000fe80000100a00 */
        /* <DEDUP_REMOVED lines=9> */
[----:B------:R-:W4:Y:S01]  /*44a90*/  LDL.LU.64 R44, [R1+0x148] ;  /* 0x00014800012c7983 */ /* 0x000f220000300a00 */
[----:B------:R-:W-:-:S03]  /*44aa0*/  IMAD.WIDE R124, R221, 0x4, R244 ;  /* 0x00000004dd7c7825 */ /* 0x000fc600078e02f4 */
[----:B------:R-:W-:Y:S04]  /*44ab0*/  STL.64 [R1+0x568], R144 ;  /* 0x0005689001007387 */ /* 0x000fe80000100a00 */
[----:B------:R-:W4:Y:S01]  /*44ac0*/  LDL.LU.64 R28, [R1+0x108] ;  /* 0x00010800011c7983 */ /* 0x000f220000300a00 */
[----:B------:R-:W-:-:S03]  /*44ad0*/  IMAD.WIDE R122, R221, 0x4, R246 ;  /* 0x00000004dd7a7825 */ /* 0x000fc600078e02f6 */
[----:B------:R-:W4:Y:S04]  /*44ae0*/  LDL.LU.64 R12, [R1+0xc8] ;  /* 0x0000c800010c7983 */ /* 0x000f280000300a00 */
[----:B------:R-:W-:Y:S04]  /*44af0*/  STL.64 [R1+0x5a0], R142 ;  /* 0x0005a08e01007387 */ /* 0x000fe80000100a00 */
[----:B------:R-:W4:Y:S04]  /*44b00*/  LDL.LU.64 R244, [R1+0x78] ;  /* 0x0000780001f47983 */ /* 0x000f280000300a00 */
[----:B------:R-:W4:Y:S01]  /*44b10*/  LDL.LU.64 R246, [R1+0x38] ;  /* 0x0000380001f67983 */ /* 0x000f220000300a00 */
[----:B------:R-:W-:-:S03]  /*44b20*/  IMAD.WIDE R126, R221, 0x4, R126 ;  /* 0x00000004dd7e7825 */ /* 0x000fc600078e027e */
[----:B------:R-:W-:Y:S04]  /*44b30*/  STL.64 [R1+0x5a8], R140 ;  /* 0x0005a88c01007387 */ /* 0x000fe80000100a00 */
[----:B------:R-:W-:Y:S04]  /*44b40*/  STL.64 [R1+0x5d8], R126 ;  /* 0x0005d87e01007387 */ /* 0x000fe80000100a00 */
[----:B------:R1:W-:Y:S04]  /*44b50*/  STL.64 [R1+0x5e0], R124 ;  /* 0x0005e07c01007387 */ /* 0x0003e80000100a00 */
        /* <DEDUP_REMOVED lines=8> */
[----:B--2---:R-:W-:-:S04]  /*44be0*/  IMAD.WIDE R110, R221, 0x4, R110 ;  /* 0x00000004dd6e7825 */ /* 0x004fc800078e026e */
[C---:B------:R-:W-:Y:S01]  /*44bf0*/  IMAD.WIDE R108, R221.reuse, 0x4, R108 ;  /* 0x00000004dd6c7825 */ /* 0x040fe200078e026c */
[----:B------:R-:W-:Y:S03]  /*44c00*/  STL.64 [R1+0x688], R110 ;  /* 0x0006886e01007387 */ /* 0x000fe60000100a00 */
[C---:B------:R-:W-:Y:S01]  /*44c10*/  IMAD.WIDE R106, R221.reuse, 0x4, R106 ;  /* 0x00000004dd6a7825 */ /* 0x040fe200078e026a */
[----:B------:R-:W-:Y:S03]  /*44c20*/  STL.64 [R1+0x6c8], R108 ;  /* 0x0006c86c01007387 */ /* 0x000fe60000100a00 */
[C---:B---3--:R-:W-:Y:S01]  /*44c30*/  IMAD.WIDE R94, R221.reuse, 0x4, R94 ;  /* 0x00000004dd5e7825 */ /* 0x048fe200078e025e */
[----:B------:R-:W-:Y:S04]  /*44c40*/  STL.64 [R1+0x760], R106 ;  /* 0x0007606a01007387 */ /* 0x000fe80000100a00 */
[----:B------:R-:W-:Y:S04]  /*44c50*/  STL.64 [R1+0x768], R94 ;  /* 0x0007685e01007387 */ /* 0x000fe80000100a00 */
[----:B------:R-:W-:Y:S01]  /*44c60*/  LDGSTS.E [R252+0x19a80], desc[UR30][R110.64], P0 ;  /* 0x19a800006efc7fae */ /* 0x000fe200081a101e */
[----:B----4-:R-:W-:-:S03]  /*44c70*/  IMAD.WIDE R92, R221, 0x4, R92 ;  /* 0x00000004dd5c7825 */ /* 0x010fc600078e025c */
[----:B------:R-:W-:Y:S01]  /*44c80*/  LDGSTS.E [R252+0x19e80], desc[UR30][R108.64], P0 ;  /* 0x19e800006cfc7fae */ /* 0x000fe200081a101e */
[----:B------:R-:W-:-:S03]  /*44c90*/  IMAD.WIDE R88, R221, 0x4, R26 ;  /* 0x00000004dd587825 */ /* 0x000fc600078e021a */
[----:B------:R2:W-:Y:S01]  /*44ca0*/  STL.64 [R1+0x770], R92 ;  /* 0x0007705c01007387 */ /* 0x0005e20000100a00 */
[----:B------:R-:W-:-:S03]  /*44cb0*/  IMAD.WIDE R76, R221, 0x4, R76 ;  /* 0x00000004dd4c7825 */ /* 0x000fc600078e024c */
[----:B------:R-:W-:Y:S01]  /*44cc0*/  STL.64 [R1+0x798], R88 ;  /* 0x0007985801007387 */ /* 0x000fe20000100a00 */
        /* <DEDUP_REMOVED lines=9> */
[----:B------:R-:W-:Y:S01]  /*44d60*/  STL.64 [R1+0x810], R56 ;  /* 0x0008103801007387 */ /* 0x000fe20000100a00 */
[----:B------:R-:W-:-:S03]  /*44d70*/  IMAD.WIDE R26, R221, 0x4, R250 ;  /* 0x00000004dd1a7825 */ /* 0x000fc600078e02fa */
[----:B------:R-:W-:Y:S01]  /*44d80*/  LDGSTS.E [R252+0x1a280], desc[UR30][R106.64], P0 ;  /* 0x1a2800006afc7fae */ /* 0x000fe200081a101e */
[----:B------:R-:W-:-:S03]  /*44d90*/  IMAD.WIDE R42, R221, 0x4, R28 ;  /* 0x00000004dd2a7825 */ /* 0x000fc600078e021c */
[----:B------:R1:W-:Y:S01]  /*44da0*/  STL.64 [R1+0x8f8], R44 ;  /* 0x0008f82c01007387 */ /* 0x0003e20000100a00 */
[----:B------:R-:W-:-:S03]  /*44db0*/  IMAD.WIDE R40, R221, 0x4, R12 ;  /* 0x00000004dd287825 */ /* 0x000fc600078e020c */
[----:B------:R-:W-:Y:S01]  /*44dc0*/  STL.64 [R1+0x8f0], R42 ;  /* 0x0008f02a01007387 */ /* 0x000fe20000100a00 */
[----:B------:R-:W-:-:S03]  /*44dd0*/  IMAD.WIDE R36, R221, 0x4, R244 ;  /* 0x00000004dd247825 */ /* 0x000fc600078e02f4 */
[----:B------:R-:W-:Y:S01]  /*44de0*/  STL.64 [R1+0x8e8], R40 ;  /* 0x0008e82801007387 */ /* 0x000fe20000100a00 */
[----:B------:R-:W-:-:S03]  /*44df0*/  IMAD.WIDE R28, R221, 0x4, R246 ;  /* 0x00000004dd1c7825 */ /* 0x000fc600078e02f6 */
[----:B------:R-:W-:Y:S01]  /*44e00*/  STL.64 [R1+0x8c8], R36 ;  /* 0x0008c82401007387 */ /* 0x000fe20000100a00 */
[----:B------:R-:W-:-:S03]  /*44e10*/  IMAD.WIDE R12, R221, 0x4, R82 ;  /* 0x00000004dd0c7825 */ /* 0x000fc600078e0252 */
[----:B------:R1:W-:Y:S04]  /*44e20*/  STL.64 [R1+0x8c0], R28 ;  /* 0x0008c01c01007387 */ /* 0x0003e80000100a00 */
[----:B------:R-:W-:Y:S04]  /*44e30*/  STL.64 [R1+0x8b8], R26 ;  /* 0x0008b81a01007387 */ /* 0x000fe80000100a00 */
[----:B------:R-:W-:Y:S04]  /*44e40*/  STL.64 [R1+0x8b0], R24 ;  /* 0x0008b01801007387 */ /* 0x000fe80000100a00 */
[----:B------:R-:W-:Y:S04]  /*44e50*/  STL.64 [R1+0x890], R22 ;  /* 0x0008901601007387 */ /* 0x000fe80000100a00 */
[----:B------:R-:W-:Y:S04]  /*44e60*/  STL.64 [R1+0x888], R20 ;  /* 0x0008881401007387 */ /* 0x000fe80000100a00 */
[----:B------:R1:W-:Y:S04]  /*44e70*/  STL.64 [R1+0x880], R12 ;  /* 0x0008800c01007387 */ /* 0x0003e80000100a00 */
[----:B------:R1:W-:Y:S04]  /*44e80*/  STL.64 [R1+0x878], R10 ;  /* 0x0008780a01007387 */ /* 0x0003e80000100a00 */
[----:B------:R1:W-:Y:S04]  /*44e90*/  STL.64 [R1+0x858], R8 ;  /* 0x0008580801007387 */ /* 0x0003e80000100a00 */
[----:B------:R1:W-:Y:S04]  /*44ea0*/  STL.64 [R1+0x850], R6 ;  /* 0x0008500601007387 */ /* 0x0003e80000100a00 */
[----:B------:R1:W-:Y:S04]  /*44eb0*/  STL.64 [R1+0x848], R4 ;  /* 0x0008480401007387 */ /* 0x0003e80000100a00 */
[----:B------:R1:W-:Y:S04]  /*44ec0*/  STL.64 [R1+0x840], R2 ;  /* 0x0008400201007387 */ /* 0x0003e80000100a00 */
[----:B------:R-:W-:Y:S04]  /*44ed0*/  LDGSTS.E [R252+0x1a680], desc[UR30][R94.64], P0 ;  /* 0x1a6800005efc7fae */ /* 0x000fe800081a101e */
[----:B------:R-:W-:Y:S04]  /*44ee0*/  LDGSTS.E [R252+0x1aa80], desc[UR30][R92.64], P0 ;  /* 0x1aa800005cfc7fae */ /* 0x000fe800081a101e */
[----:B-1----:R-:W4:Y:S04]  /*44ef0*/  LDL.LU.64 R124, [R1+0xc60] ;  /* 0x000c6000017c7983 */ /* 0x002f280000300a00 */
[----:B------:R-:W-:Y:S04]  /*44f00*/  LDGSTS.E [R252+0x1ae80], desc[UR30][R88.64], P0 ;  /* 0x1ae8000058fc7fae */ /* 0x000fe800081a101e */
[----:B--2---:R-:W2:Y:S04]  /*44f10*/  LDL.LU.64 R92, [R1+0xc28] ;  /* 0x000c2800015c7983 */ /* 0x004ea80000300a00 */
[----:B------:R-:W2:Y:S04]  /*44f20*/  LDL.LU.64 R244, [R1+0xbf0] ;  /* 0x000bf00001f47983 */ /* 0x000ea80000300a00 */
[----:B------:R-:W2:Y:S04]  /*44f30*/  LDL.LU.64 R108, [R1+0xbb8] ;  /* 0x000bb800016c7983 */ /* 0x000ea80000300a00 */
[----:B------:R-:W-:Y:S04]  /*44f40*/  LDGSTS.E [R252+0x1b280], desc[UR30][R76.64], P0 ;  /* 0x1b2800004cfc7fae */ /* 0x000fe800081a101e */
[----:B------:R-:W2:Y:S04]  /*44f50*/  LDL.LU.64 R234, [R1+0xb80] ;  /* 0x000b800001ea7983 */ /* 0x000ea80000300a00 */
[----:B------:R-:W-:Y:S04]  /*44f60*/  LDGSTS.E [R252+0x1b680], desc[UR30][R74.64], P0 ;  /* 0x1b6800004afc7fae */ /* 0x000fe800081a101e */
[----:B---3--:R-:W3:Y:S04]  /*44f70*/  LDL.LU.64 R76, [R1+0xb48] ;  /* 0x000b4800014c7983 */ /* 0x008ee80000300a00 */
[----:B------:R-:W3:Y:S04]  /*44f80*/  LDL.LU.64 R232, [R1+0xb10] ;  /* 0x000b100001e87983 */ /* 0x000ee80000300a00 */
[----:B------:R-:W3:Y:S04]  /*44f90*/  LDL.LU.64 R230, [R1+0xad8] ;  /* 0x000ad80001e67983 */ /* 0x000ee80000300a00 */
[----:B------:R-:W-:Y:S04]  /*44fa0*/  LDGSTS.E [R252+0x1ba80], desc[UR30][R60.64], P0 ;  /* 0x1ba800003cfc7fae */ /* 0x000fe800081a101e */
[----:B------:R-:W-:Y:S04]  /*44fb0*/  LDGSTS.E [R252+0x1be80], desc[UR30][R58.64], P0 ;  /* 0x1be800003afc7fae */ /* 0x000fe800081a101e */
[----:B------:R-:W-:Y:S04]  /*44fc0*/  LDGSTS.E [R252+0x1c280], desc[UR30][R56.64], P0 ;  /* 0x1c28000038fc7fae */ /* 0x000fe800081a101e */
[----:B------:R-:W-:Y:S04]  /*44fd0*/  LDGSTS.E [R252+0x1c680], desc[UR30][R44.64], P0 ;  /* 0x1c6800002cfc7fae */ /* 0x000fe800081a101e */
[----:B------:R-:W-:Y:S04]  /*44fe0*/  LDGSTS.E [R252+0x1ca80], desc[UR30][R42.64], P0 ;  /* 0x1ca800002afc7fae */ /* 0x000fe800081a101e */
[----:B----4-:R-:W4:Y:S04]  /*44ff0*/  LDL.LU.64 R60, [R1+0xaa0] ;  /* 0x000aa000013c7983 */ /* 0x010f280000300a00 */
        /* <DEDUP_REMOVED lines=9> */
[----:B------:R-:W4:Y:S04]  /*45090*/  LDL.LU.64 R224, [R1+0x9c0] ;  /* 0x0009c00001e07983 */ /* 0x000f280000300a00 */
[----:B------:R2:W-:Y:S04]  /*450a0*/  LDGSTS.E [R252+0x1e680], desc[UR30][R20.64], P0 ;  /* 0x1e68000014fc7fae */ /* 0x0005e800081a101e */
[----:B------:R-:W4:Y:S04]  /*450b0*/  LDL.LU.64 R28, [R1+0x988] ;  /* 0x00098800011c7983 */ /* 0x000f280000300a00 */
[----:B------:R-:W-:Y:S04]  /*450c0*/  LDGSTS.E [R252+0x1ea80], desc[UR30][R12.64], P0 ;  /* 0x1ea800000cfc7fae */ /* 0x000fe800081a101e */
[----:B------:R-:W4:Y:S04]  /*450d0*/  LDL.LU.64 R222, [R1+0x950] ;  /* 0x0009500001de7983 */ /* 0x000f280000300a00 */
[----:B------:R1:W-:Y:S04]  /*450e0*/  LDGSTS.E [R252+0x1ee80], desc[UR30][R10.64], P0 ;  /* 0x1ee800000afc7fae */ /* 0x0003e800081a101e */
[----:B------:R-:W4:Y:S04]  /*450f0*/  LDL.LU.64 R12, [R1+0x918] ;  /* 0x00091800010c7983 */ /* 0x000f280000300a00 */
[----:B------:R-:W4:Y:S04]  /*45100*/  LDL.LU.64 R94, [R1+0x8e0] ;  /* 0x0008e000015e7983 */ /* 0x000f280000300a00 */
[----:B------:R-:W4:Y:S04]  /*45110*/  LDL.LU.64 R110, [R1+0x8a8] ;  /* 0x0008a800016e7983 */ /* 0x000f280000300a00 */
[----:B------:R-:W4:Y:S04]  /*45120*/  LDL.LU.64 R126, [R1+0x870] ;  /* 0x00087000017e7983 */ /* 0x000f280000300a00 */
[----:B------:R-:W4:Y:S04]  /*45130*/  LDL.LU.64 R246, [R1+0x838] ;  /* 0x0008380001f67983 */ /* 0x000f280000300a00 */
[----:B------:R1:W-:Y:S04]  /*45140*/  LDGSTS.E [R252+0x1f280], desc[UR30][R8.64], P0 ;  /* 0x1f28000008fc7fae */ /* 0x0003e800081a101e */
[----:B------:R1:W-:Y:S04]  /*45150*/  LDGSTS.E [R252+0x1f680], desc[UR30][R6.64], P0 ;  /* 0x1f68000006fc7fae */ /* 0x0003e800081a101e */
[----:B------:R1:W-:Y:S04]  /*45160*/  LDGSTS.E [R252+0x1fa80], desc[UR30][R4.64], P0 ;  /* 0x1fa8000004fc7fae */ /* 0x0003e800081a101e */
[----:B------:R1:W-:Y:S01]  /*45170*/  LDGSTS.E [R252+0x1fe80], desc[UR30][R2.64], P0 ;  /* 0x1fe8000002fc7fae */ /* 0x0003e200081a101e */
[----:B--2---:R-:W-:-:S03]  /*45180*/  IMAD.WIDE R20, R221, 0x4, R92 ;  /* 0x00000004dd147825 */ /* 0x004fc600078e025c */
[----:B------:R-:W2:Y:S01]  /*45190*/  LDL.LU.64 R92, [R1+0x800] ;  /* 0x00080000015c7983 */ /* 0x000ea20000300a00 */
[----:B------:R-:W-:-:S03]  /*451a0*/  IMAD.WIDE R24, R221, 0x4, R244 ;  /* 0x00000004dd187825 */ /* 0x000fc600078e02f4 */
[----:B------:R-:W2:Y:S01]  /*451b0*/  LDL.LU.64 R244, [R1+0x7c8] ;  /* 0x0007c80001f47983 */ /* 0x000ea20000300a00 */
[----:B------:R-:W-:-:S03]  /*451c0*/  IMAD.WIDE R36, R221, 0x4, R234 ;  /* 0x00000004dd247825 */ /* 0x000fc600078e02ea */
[----:B------:R-:W2:Y:S01]  /*451d0*/  LDL.LU.64 R234, [R1+0x790] ;  /* 0x0007900001ea7983 */ /* 0x000ea20000300a00 */
[----:B---3--:R-:W-:-:S03]  /*451e0*/  IMAD.WIDE R50, R221, 0x4, R232 ;  /* 0x00000004dd327825 */ /* 0x008fc600078e02e8 */
[----:B------:R-:W3:Y:S01]  /*451f0*/  LDL.LU.64 R232, [R1+0x758] ;  /* 0x0007580001e87983 */ /* 0x000ee20000300a00 */
[----:B------:R-:W-:-:S03]  /*45200*/  IMAD.WIDE R58, R221, 0x4, R230 ;  /* 0x00000004dd3a7825 */ /* 0x000fc600078e02e6 */
[----:B------:R-:W3:Y:S01]  /*45210*/  LDL.LU.64 R230, [R1+0x720] ;  /* 0x0007200001e67983 */ /* 0x000ee20000300a00 */
[----:B------:R-:W-:-:S04]  /*45220*/  IMAD.WIDE R18, R221, 0x4, R124 ;  /* 0x00000004dd127825 */ /* 0x000fc800078e027c */
[C---:B------:R-:W-:Y:S01]  /*45230*/  IMAD.WIDE R34, R221.reuse, 0x4, R108 ;  /* 0x00000004dd227825 */ /* 0x040fe200078e026c */
[----:B------:R-:W-:Y:S03]  /*45240*/  LDGSTS.E [R240+0x10300], desc[UR30][R18.64], P0 ;  /* 0x1030000012f07fae */ /* 0x000fe600081a101e */
[C---:B------:R-:W-:Y:S01]  /*45250*/  IMAD.WIDE R42, R221.reuse, 0x4, R76 ;  /* 0x00000004dd2a7825 */ /* 0x040fe200078e024c */
[----:B------:R-:W-:Y:S04]  /*45260*/  LDGSTS.E [R240+0x10700], desc[UR30][R20.64], P0 ;  /* 0x1070000014f07fae */ /* 0x000fe800081a101e */
[----:B------:R-:W-:Y:S04]  /*45270*/  LDGSTS.E [R240+0x10b00], desc[UR30][R24.64], P0 ;  /* 0x10b0000018f07fae */ /* 0x000fe800081a101e */
[----:B------:R-:W-:Y:S01]  /*45280*/  LDGSTS.E [R240+0x10f00], desc[UR30][R34.64], P0 ;  /* 0x10f0000022f07fae */ /* 0x000fe200081a101e */
[----:B----4-:R-:W-:-:S03]  /*45290*/  IMAD.WIDE R66, R221, 0x4, R60 ;  /* 0x00000004dd427825 */ /* 0x010fc600078e023c */
[----:B------:R-:W-:Y:S04]  /*452a0*/  LDGSTS.E [R240+0x11300], desc[UR30][R36.64], P0 ;  /* 0x1130000024f07fae */ /* 0x000fe800081a101e */
[----:B------:R-:W-:Y:S01]  /*452b0*/  LDGSTS.E [R240+0x11700], desc[UR30][R42.64], P0 ;  /* 0x117000002af07fae */ /* 0x000fe200081a101e */
[----:B------:R-:W-:-:S03]  /*452c0*/  IMAD.WIDE R82, R221, 0x4, R228 ;  /* 0x00000004dd527825 */ /* 0x000fc600078e02e4 */
[----:B------:R-:W-:Y:S04]  /*452d0*/  LDGSTS.E [R240+0x11b00], desc[UR30][R50.64], P0 ;  /* 0x11b0000032f07fae */ /* 0x000fe800081a101e */
[----:B------:R-:W4:Y:S01]  /*452e0*/  LDL.LU.64 R228, [R1+0x6e8] ;  /* 0x0006e80001e47983 */ /* 0x000f220000300a00 */
[----:B------:R-:W-:-:S03]  /*452f0*/  IMAD.WIDE R88, R221, 0x4, R44 ;  /* 0x00000004dd587825 */ /* 0x000fc600078e022c */
[----:B------:R-:W-:Y:S04]  /*45300*/  LDGSTS.E [R240+0x11f00], desc[UR30][R58.64], P0 ;  /* 0x11f000003af07fae */ /* 0x000fe800081a101e */
[----:B------:R-:W-:Y:S01]  /*45310*/  LDGSTS.E [R240+0x12300], desc[UR30][R66.64], P0 ;  /* 0x1230000042f07fae */ /* 0x000fe200081a101e */
[----:B------:R-:W-:-:S03]  /*45320*/  IMAD.WIDE R98, R221, 0x4, R226 ;  /* 0x00000004dd627825 */ /* 0x000fc600078e02e2 */
[----:B------:R-:W-:Y:S04]  /*45330*/  LDGSTS.E [R240+0x12700], desc[UR30][R82.64], P0 ;  /* 0x1270000052f07fae */ /* 0x000fe800081a101e */
[----:B------:R-:W4:Y:S04]  /*45340*/  LDL.LU.64 R226, [R1+0x6b0] ;  /* 0x0006b00001e27983 */ /* 0x000f280000300a00 */
[----:B------:R-:W-:Y:S04]  /*45350*/  LDGSTS.E [R240+0x12b00], desc[UR30][R88.64], P0 ;  /* 0x12b0000058f07fae */ /* 0x000fe800081a101e */
[----:B------:R-:W-:Y:S01]  /*45360*/  LDGSTS.E [R240+0x12f00], desc[UR30][R98.64], P0 ;  /* 0x12f0000062f07fae */ /* 0x000fe200081a101e */
[----:B------:R-:W-:-:S03]  /*45370*/  IMAD.WIDE R114, R221, 0x4, R224 ;  /* 0x00000004dd727825 */ /* 0x000fc600078e02e0 */
[----:B------:R-:W4:Y:S04]  /*45380*/  LDL.LU.64 R224, [R1+0x678] ;  /* 0x0006780001e07983 */ /* 0x000f280000300a00 */
[----:B------:R-:W-:Y:S01]  /*45390*/  LDGSTS.E [R240+0x13300], desc[UR30][R114.64], P0 ;  /* 0x1330000072f07fae */ /* 0x000fe200081a101e */
[----:B------:R-:W-:-:S03]  /*453a0*/  IMAD.WIDE R130, R221, 0x4, R222 ;  /* 0x00000004dd827825 */ /* 0x000fc600078e02de */
[----:B------:R-:W4:Y:S04]  /*453b0*/  LDL.LU.64 R222, [R1+0x640] ;  /* 0x0006400001de7983 */ /* 0x000f280000300a00 */
[----:B------:R-:W4:Y:S04]  /*453c0*/  LDL.LU.64 R154, [R1+0x608] ;  /* 0x00060800019a7983 */ /* 0x000f280000300a00 */
[----:B------:R-:W4:Y:S01]  /*453d0*/  LDL.LU.64 R124, [R1+0x5d0] ;  /* 0x0005d000017c7983 */ /* 0x000f220000300a00 */
[----:B------:R-:W-:-:S03]  /*453e0*/  IMAD.WIDE R94, R221, 0x4, R94 ;  /* 0x00000004dd5e7825 */ /* 0x000fc600078e025e */
[----:B------:R-:W4:Y:S01]  /*453f0*/  LDL.LU.64 R108, [R1+0x598] ;  /* 0x00059800016c7983 */ /* 0x000f220000300a00 */
[----:B------:R-:W-:-:S03]  /*45400*/  IMAD.WIDE R110, R221, 0x4, R110 ;  /* 0x00000004dd6e7825 */ /* 0x000fc600078e026e */
[----:B------:R1:W-:Y:S01]  /*45410*/  STL.64 [R1+0x38], R94 ;  /* 0x0000385e01007387 */ /* 0x0003e20000100a00 */
[----:B------:R-:W-:-:S03]  /*45420*/  IMAD.WIDE R126, R221, 0x4, R126 ;  /* 0x00000004dd7e7825 */ /* 0x000fc600078e027e */
[----:B------:R1:W-:Y:S01]  /*45430*/  STL.64 [R1+0x78], R110 ;  /* 0x0000786e01007387 */ /* 0x0003e20000100a00 */
[----:B------:R-:W-:-:S03]  /*45440*/  IMAD.WIDE R246, R221, 0x4, R246 ;  /* 0x00000004ddf67825 */ /* 0x000fc600078e02f6 */
[----:B------:R-:W4:Y:S04]  /*45450*/  LDL.LU.64 R76, [R1+0x560] ;  /* 0x00056000014c7983 */ /* 0x000f280000300a00 */
[----:B------:R1:W-:Y:S04]  /*45460*/  STL.64 [R1+0xb0], R126 ;  /* 0x0000b07e01007387 */ /* 0x0003e80000100a00 */
[----:B------:R-:W4:Y:S04]  /*45470*/  LDL.LU.64 R60, [R1+0x528] ;  /* 0x00052800013c7983 */ /* 0x000f280000300a00 */
[----:B------:R1:W-:Y:S01]  /*45480*/  STL.64 [R1+0xc8], R246 ;  /* 0x0000c8f601007387 */ /* 0x0003e20000100a00 */
[----:B------:R-:W-:-:S04]  /*45490*/  IMAD.WIDE R122, R221, 0x4, R28 ;  /* 0x00000004dd7a7825 */ /* 0x000fc800078e021c */
[C---:B------:R-:W-:Y:S01]  /*454a0*/  IMAD.WIDE R238, R221.reuse, 0x4, R12 ;  /* 0x00000004ddee7825 */ /* 0x040fe200078e020c */
        /* <DEDUP_REMOVED lines=9> */
[----:B------:R-:W-:Y:S04]  /*45540*/  STL.64 [R1+0x108], R250 ;  /* 0x000108fa01007387 */ /* 0x000fe80000100a00 */
[----:B------:R-:W2:Y:S04]  /*45550*/  LDL.LU.64 R44, [R1+0x4f0] ;  /* 0x0004f000012c7983 */ /* 0x000ea80000300a00 */
[----:B------:R-:W-:Y:S01]  /*45560*/  STL.64 [R1+0x110], R244 ;  /* 0x000110f401007387 */ /* 0x000fe20000100a00 */
[----:B------:R-:W-:-:S03]  /*45570*/  IMAD.WIDE R234, R221, 0x4, R234 ;  /* 0x00000004ddea7825 */ /* 0x000fc600078e02ea */
[----:B------:R-:W2:Y:S04]  /*45580*/  LDL.LU.64 R92, [R1+0x4b8] ;  /* 0x0004b800015c7983 */ /* 0x000ea80000300a00 */
[----:B------:R-:W-:Y:S04]  /*45590*/  STL.64 [R1+0x148], R234 ;  /* 0x000148ea01007387 */ /* 0x000fe80000100a00 */
[----:B------:R-:W-:Y:S01]  /*455a0*/  LDGSTS.E [R240+0x15300], desc[UR30][R250.64], P0 ;  /* 0x15300000faf07fae */ /* 0x000fe200081a101e */
[----:B---3--:R-:W-:-:S03]  /*455b0*/  IMAD.WIDE R232, R221, 0x4, R232 ;  /* 0x00000004dde87825 */ /* 0x008fc600078e02e8 */
[----:B------:R-:W-:Y:S01]  /*455c0*/  LDGSTS.E [R240+0x15700], desc[UR30][R244.64], P0 ;  /* 0x15700000f4f07fae */ /* 0x000fe200081a101e */
[----:B------:R-:W-:-:S03]  /*455d0*/  IMAD.WIDE R230, R221, 0x4, R230 ;  /* 0x00000004dde67825 */ /* 0x000fc600078e02e6 */
[----:B------:R3:W-:Y:S04]  /*455e0*/  STL.64 [R1+0x150], R232 ;  /* 0x000150e801007387 */ /* 0x0007e80000100a00 */
[----:B------:R-:W3:Y:S04]  /*455f0*/  LDL.LU.64 R28, [R1+0x478] ;  /* 0x00047800011c7983 */ /* 0x000ee80000300a00 */
[----:B------:R1:W-:Y:S04]  /*45600*/  STL.64 [R1+0x188], R230 ;  /* 0x000188e601007387 */ /* 0x0003e80000100a00 */
[----:B------:R-:W3:Y:S04]  /*45610*/  LDL.LU.64 R12, [R1+0x440] ;  /* 0x00044000010c7983 */ /* 0x000ee80000300a00 */
[----:B------:R-:W-:Y:S04]  /*45620*/  LDGSTS.E [R240+0x15b00], desc[UR30][R234.64], P0 ;  /* 0x15b00000eaf07fae */ /* 0x000fe800081a101e */
[----:B------:R-:W-:Y:S04]  /*45630*/  LDGSTS.E [R240+0x15f00], desc[UR30][R232.64], P0 ;  /* 0x15f00000e8f07fae */ /* 0x000fe800081a101e */
[----:B------:R-:W-:Y:S01]  /*45640*/  LDGSTS.E [R240+0x16300], desc[UR30][R230.64], P0 ;  /* 0x16300000e6f07fae */ /* 0x000fe200081a101e */
[----:B----4-:R-:W-:-:S05]  /*45650*/  IMAD.WIDE R228, R221, 0x4, R228 ;  /* 0x00000004dde47825 */ /* 0x010fca00078e02e4 */
[----:B------:R4:W-:Y:S04]  /*45660*/  STL.64 [R1+0x208], R228 ;  /* 0x000208e401007387 */ /* 0x0009e80000100a00 */
[----:B------:R-:W-:Y:S01]  /*45670*/  LDGSTS.E [R240+0x16700], desc[UR30][R228.64], P0 ;  /* 0x16700000e4f07fae */ /* 0x000fe200081a101e */
[----:B------:R-:W-:-:S05]  /*45680*/  IMAD.WIDE R226, R221, 0x4, R226 ;  /* 0x00000004dde27825 */ /* 0x000fca00078e02e2 */
[----:B------:R1:W-:Y:S04]  /*45690*/  STL.64 [R1+0x248], R226 ;  /* 0x000248e201007387 */ /* 0x0003e80000100a00 */
[----:B------:R-:W4:Y:S01]  /*456a0*/  LDL.LU.64 R152, [R1+0x408] ;  /* 0x0004080001987983 */ /* 0x000f220000300a00 */
[----:B------:R-:W-:-:S03]  /*456b0*/  IMAD.WIDE R224, R221, 0x4, R224 ;  /* 0x00000004dde07825 */ /* 0x000fc600078e02e0 */
[----:B------:R-:W4:Y:S04]  /*456c0*/  LDL.LU.64 R150, [R1+0x3c0] ;  /* 0x0003c00001967983 */ /* 0x000f280000300a00 */
[----:B------:R-:W-:Y:S04]  /*456d0*/  STL.64 [R1+0x288], R224 ;  /* 0x000288e001007387 */ /* 0x000fe80000100a00 */
[----:B------:R-:W4:Y:S04]  /*456e0*/  LDL.LU.64 R148, [R1+0x380] ;  /* 0x0003800001947983 */ /* 0x000f280000300a00 */
[----:B------:R-:W4:Y:S01]  /*456f0*/  LDL.LU.64 R146, [R1+0x340] ;  /* 0x0003400001927983 */ /* 0x000f220000300a00 */
[----:B------:R-:W-:-:S03]  /*45700*/  IMAD.WIDE R222, R221, 0x4, R222 ;  /* 0x00000004ddde7825 */ /* 0x000fc600078e02de */
[----:B------:R-:W-:Y:S01]  /*45710*/  LDGSTS.E [R240+0x16b00], desc[UR30][R226.64], P0 ;  /* 0x16b00000e2f07fae */ /* 0x000fe200081a101e */
[----:B------:R-:W-:-:S03]  /*45720*/  IMAD.WIDE R170, R221, 0x4, R154 ;  /* 0x00000004ddaa7825 */ /* 0x000fc600078e029a */
[----:B------:R-:W-:Y:S01]  /*45730*/  STL.64 [R1+0x2c8], R222 ;  /* 0x0002c8de01007387 */ /* 0x000fe20000100a00 */
[----:B------:R-:W-:-:S03]  /*45740*/  IMAD.WIDE R168, R221, 0x4, R124 ;  /* 0x00000004dda87825 */ /* 0x000fc600078e027c */
[----:B------:R-:W4:Y:S04]  /*45750*/  LDL.LU.64 R144, [R1+0x300] ;  /* 0x0003000001907983 */ /* 0x000f280000300a00 */
[----:B------:R-:W4:Y:S01]  /*45760*/  LDL.LU.64 R142, [R1+0x2c0] ;  /* 0x0002c000018e7983 */ /* 0x000f220000300a00 */
[----:B------:R-:W-:-:S03]  /*45770*/  IMAD.WIDE R166, R221, 0x4, R108 ;  /* 0x00000004dda67825 */ /* 0x000fc600078e026c */
[----:B------:R-:W-:Y:S04]  /*45780*/  STL.64 [R1+0x3d0], R170 ;  /* 0x0003d0aa01007387 */ /* 0x000fe80000100a00 */
[----:B------:R-:W4:Y:S04]  /*45790*/  LDL.LU.64 R140, [R1+0x280] ;  /* 0x00028000018c7983 */ /* 0x000f280000300a00 */
[----:B------:R-:W4:Y:S01]  /*457a0*/  LDL.LU.64 R124, [R1+0x240] ;  /* 0x00024000017c7983 */ /* 0x000f220000300a00 */
[----:B------:R-:W-:-:S03]  /*457b0*/  IMAD.WIDE R164, R221, 0x4, R76 ;  /* 0x00000004dda47825 */ /* 0x000fc600078e024c */
[----:B------:R-:W-:Y:S04]  /*457c0*/  STL.64 [R1+0x3d8], R168 ;  /* 0x0003d8a801007387 */ /* 0x000fe80000100a00 */
[----:B------:R-:W4:Y:S01]  /*457d0*/  LDL.LU.64 R108, [R1+0x200] ;  /* 0x00020000016c7983 */ /* 0x000f220000300a00 */
[----:B------:R-:W-:-:S03]  /*457e0*/  IMAD.WIDE R162, R221, 0x4, R60 ;  /* 0x00000004dda27825 */ /* 0x000fc600078e023c */
[----:B------:R-:W4:Y:S04]  /*457f0*/  LDL.LU.64 R106, [R1+0x1c0] ;  /* 0x0001c000016a7983 */ /* 0x000f280000300a00 */
[----:B------:R-:W-:Y:S01]  /*45800*/  STL.64 [R1+0x410], R166 ;  /* 0x000410a601007387 */ /* 0x000fe20000100a00 */
        /* <DEDUP_REMOVED lines=8> */
[----:B-1----:R-:W-:-:S03]  /*45890*/  IMAD.WIDE R10, R221, 0x4, R64 ;  /* 0x00000004dd0a7825 */ /* 0x002fc600078e0240 */
[----:B------:R-:W-:Y:S01]  /*458a0*/  LDGSTS.E [R240+0x18300], desc[UR30][R164.64], P0 ;  /* 0x18300000a4f07fae */ /* 0x000fe200081a101e */
[----:B------:R-:W-:-:S03]  /*458b0*/  IMAD.WIDE R8, R221, 0x4, R48 ;  /* 0x00000004dd087825 */ /* 0x000fc600078e0230 */
[----:B------:R-:W-:Y:S01]  /*458c0*/  LDGSTS.E [R240+0x18700], desc[UR30][R162.64], P0 ;  /* 0x18700000a2f07fae */ /* 0x000fe200081a101e */
[----:B--2---:R-:W-:-:S05]  /*458d0*/  IMAD.WIDE R160, R221, 0x4, R44 ;  /* 0x00000004dda07825 */ /* 0x004fca00078e022c */
[----:B------:R-:W-:Y:S01]  /*458e0*/  LDGSTS.E [R240+0x18b00], desc[UR30][R160.64], P0 ;  /* 0x18b00000a0f07fae */ /* 0x000fe200081a101e */
[----:B------:R-:W-:-:S03]  /*458f0*/  IMAD.WIDE R158, R221, 0x4, R92 ;  /* 0x00000004dd9e7825 */ /* 0x000fc600078e025c */
[----:B------:R-:W2:Y:S04]  /*45900*/  LDL.LU.64 R92, [R1+0x180] ;  /* 0x00018000015c7983 */ /* 0x000ea80000300a00 */
[----:B------:R-:W2:Y:S04]  /*45910*/  LDL.LU.64 R76, [R1+0x140] ;  /* 0x00014000014c7983 */ /* 0x000ea80000300a00 */
[----:B------:R-:W-:Y:S04]  /*45920*/  STL.64 [R1+0x448], R164 ;  /* 0x000448a401007387 */ /* 0x000fe80000100a00 */
[----:B------:R-:W2:Y:S04]  /*45930*/  LDL.LU.64 R60, [R1+0x100] ;  /* 0x00010000013c7983 */ /* 0x000ea80000300a00 */
[----:B------:R-:W2:Y:S01]  /*45940*/  LDL.LU.64 R44, [R1+0xc0] ;  /* 0x0000c000012c7983 */ /* 0x000ea20000300a00 */
[----:B---3--:R-:W-:-:S03]  /*45950*/  IMAD.WIDE R156, R221, 0x4, R28 ;  /* 0x00000004dd9c7825 */ /* 0x008fc600078e021c */
[----:B------:R-:W-:Y:S04]  /*45960*/  STL.64 [R1+0x480], R162 ;  /* 0x000480a201007387 */ /* 0x000fe80000100a00 */
[----:B------:R-:W3:Y:S01]  /*45970*/  LDL.LU.64 R28, [R1+0x70] ;  /* 0x00007000011c7983 */ /* 0x000ee20000300a00 */
[----:B------:R-:W-:-:S03]  /*45980*/  IMAD.WIDE R154, R221, 0x4, R12 ;  /* 0x00000004dd9a7825 */ /* 0x000fc600078e020c */
[----:B------:R-:W3:Y:S04]  /*45990*/  LDL.LU.64 R12, [R1+0x30] ;  /* 0x00003000010c7983 */ /* 0x000ee80000300a00 */
[----:B------:R-:W-:Y:S04]  /*459a0*/  STL.64 [R1+0x4c0], R160 ;  /* 0x0004c0a001007387 */ /* 0x000fe80000100a00 */
[----:B------:R-:W-:Y:S04]  /*459b0*/  STL.64 [R1+0x4b8], R158 ;  /* 0x0004b89e01007387 */ /* 0x000fe80000100a00 */
[----:B------:R-:W-:Y:S04]  /*459c0*/  STL.64 [R1+0x478], R156 ;  /* 0x0004789c01007387 */ /* 0x000fe80000100a00 */
[----:B------:R-:W-:Y:S01]  /*459d0*/  STL.64 [R1+0x4f0], R154 ;  /* 0x0004f09a01007387 */ /* 0x000fe20000100a00 */
[----:B------:R-:W-:-:S03]  /*459e0*/  IMAD.WIDE R6, R221, 0x4, R32 ;  /* 0x00000004dd067825 */ /* 0x000fc600078e0220 */
[----:B------:R-:W-:Y:S01]  /*459f0*/  LDGSTS.E [R240+0x18f00], desc[UR30][R158.64], P0 ;  /* 0x18f000009ef07fae */ /* 0x000fe200081a101e */
[----:B------:R-:W-:-:S03]  /*45a00*/  IMAD.WIDE R4, R221, 0x4, R16 ;  /* 0x00000004dd047825 */ /* 0x000fc600078e0210 */
[----:B------:R-:W-:Y:S01]  /*45a10*/  LDGSTS.E [R240+0x19300], desc[UR30][R156.64], P0 ;  /* 0x193000009cf07fae */ /* 0x000fe200081a101e */
[----:B------:R-:W-:-:S03]  /*45a20*/  IMAD.WIDE R2, R221, 0x4, R218 ;  /* 0x00000004dd027825 */ /* 0x000fc600078e02da */
[----:B------:R-:W-:Y:S01]  /*45a30*/  LDGSTS.E [R240+0x19700], desc[UR30][R154.64], P0 ;  /* 0x197000009af07fae */ /* 0x000fe200081a101e */
[----:B----4-:R-:W-:-:S04]  /*45a40*/  IMAD.WIDE R152, R221, 0x4, R152 ;  /* 0x00000004dd987825 */ /* 0x010fc800078e0298 */
[C---:B------:R-:W-:Y:S01]  /*45a50*/  IMAD.WIDE R150, R221.reuse, 0x4, R150 ;  /* 0x00000004dd967825 */ /* 0x040fe200078e0296 */
[----:B------:R-:W-:Y:S03]  /*45a60*/  STL.64 [R1+0x4f8], R152 ;  /* 0x0004f89801007387 */ /* 0x000fe60000100a00 */
[C---:B------:R-:W-:Y:S01]  /*45a70*/  IMAD.WIDE R148, R221.reuse, 0x4, R148 ;  /* 0x00000004dd947825 */ /* 0x040fe200078e0294 */
[----:B------:R-:W-:Y:S03]  /*45a80*/  STL.64 [R1+0x528], R150 ;  /* 0x0005289601007387 */ /* 0x000fe60000100a00 */
[C---:B------:R-:W-:Y:S01]  /*45a90*/  IMAD.WIDE R146, R221.reuse, 0x4, R146 ;  /* 0x00000004dd927825 */ /* 0x040fe200078e0292 */
[----:B------:R1:W-:Y:S04]  /*45aa0*/  STL.64 [R1+0x530], R148 ;  /* 0x0005309401007387 */ /* 0x0003e80000100a00 */
[----:B------:R-:W-:Y:S04]  /*45ab0*/  STL.64 [R1+0x560], R146 ;  /* 0x0005609201007387 */ /* 0x000fe80000100a00 */
[----:B------:R-:W-:Y:S01]  /*45ac0*/  LDGSTS.E [R240+0x19b00], desc[UR30][R152.64], P0 ;  /* 0x19b0000098f07fae */ /* 0x000fe200081a101e */
[----:B------:R-:W-:-:S03]  /*45ad0*/  IMAD.WIDE R144, R221, 0x4, R144 ;  /* 0x00000004dd907825 */ /* 0x000fc600078e0290 */
[----:B------:R-:W-:Y:S01]  /*45ae0*/  LDGSTS.E [R240+0x19f00], desc[UR30][R150.64], P0 ;  /* 0x19f0000096f07fae */ /* 0x000fe200081a101e */
        /* <DEDUP_REMOVED lines=24> */
[C---:B------:R-:W-:Y:S01]  /*45c70*/  IMAD.WIDE R60, R221.reuse, 0x4, R44 ;  /* 0x00000004dd3c7825 */ /* 0x040fe200078e022c */
[----:B------:R-:W-:Y:S03]  /*45c80*/  STL.64 [R1+0x678], R74 ;  /* 0x0006784a01007387 */ /* 0x000fe60000100a00 */
[C---:B---3--:R-:W-:Y:S01]  /*45c90*/  IMAD.WIDE R56, R221.reuse, 0x4, R28 ;  /* 0x00000004dd387825 */ /* 0x048fe200078e021c */
[----:B------:R-:W-:Y:S03]  /*45ca0*/  STL.64 [R1+0x680], R60 ;  /* 0x0006803c01007387 */ /* 0x000fe60000100a00 */
[C---:B------:R-:W-:Y:S01]  /*45cb0*/  IMAD.WIDE R44, R221.reuse, 0x4, R12 ;  /* 0x00000004dd2c7825 */ /* 0x040fe200078e020c */
[----:B------:R-:W-:Y:S03]  /*45cc0*/  STL.64 [R1+0x6b0], R56 ;  /* 0x0006b03801007387 */ /* 0x000fe60000100a00 */
[C---:B------:R-:W-:Y:S01]  /*45cd0*/  IMAD.WIDE R28, R221.reuse, 0x4, R128 ;  /* 0x00000004dd1c7825 */ /* 0x040fe200078e0280 */
[----:B------:R-:W-:Y:S03]  /*45ce0*/  STL.64 [R1+0x6b8], R44 ;  /* 0x0006b82c01007387 */ /* 0x000fe60000100a00 */
[C---:B------:R-:W-:Y:S01]  /*45cf0*/  IMAD.WIDE R12, R221.reuse, 0x4, R80 ;  /* 0x00000004dd0c7825 */ /* 0x040fe200078e0250 */
[----:B------:R-:W-:Y:S04]  /*45d00*/  STL.64 [R1+0x6c0], R40 ;  /* 0x0006c02801007387 */ /* 0x000fe80000100a00 */
[----:B------:R-:W-:Y:S04]  /*45d10*/  STL.64 [R1+0x6d0], R28 ;  /* 0x0006d01c01007387 */ /* 0x000fe80000100a00 */
[----:B------:R-:W-:Y:S04]  /*45d20*/  STL.64 [R1+0x738], R26 ;  /* 0x0007381a01007387 */ /* 0x000fe80000100a00 */
[----:B------:R-:W-:Y:S04]  /*45d30*/  STL.64 [R1+0x730], R22 ;  /* 0x0007301601007387 */ /* 0x000fe80000100a00 */
[----:B------:R2:W-:Y:S04]  /*45d40*/  STL.64 [R1+0x728], R12 ;  /* 0x0007280c01007387 */ /* 0x0005e80000100a00 */
[----:B------:R-:W-:Y:S04]  /*45d50*/  STL.64 [R1+0x720], R10 ;  /* 0x0007200a01007387 */ /* 0x000fe80000100a00 */
[----:B------:R-:W-:Y:S04]  /*45d60*/  STL.64 [R1+0x700], R8 ;  /* 0x0007000801007387 */ /* 0x000fe80000100a00 */
[----:B------:R-:W-:Y:S04]  /*45d70*/  STL.64 [R1+0x6f8], R6 ;  /* 0x0006f80601007387 */ /* 0x000fe80000100a00 */
[----:B------:R-:W-:Y:S04]  /*45d80*/  STL.64 [R1+0x6f0], R4 ;  /* 0x0006f00401007387 */ /* 0x000fe80000100a00 */
[----:B------:R3:W-:Y:S04]  /*45d90*/  STL.64 [R1+0x6e8], R2 ;  /* 0x0006e80201007387 */ /* 0x0007e80000100a00 */
[----:B------:R-:W4:Y:S04]  /*45da0*/  LDL.LU.64 R94, [R1+0x7b28] ;  /* 0x007b2800015e7983 */ /* 0x000f280000300a00 */
[----:B------:R-:W3:Y:S04]  /*45db0*/  LDL.LU.64 R110, [R1+0x7b20] ;  /* 0x007b2000016e7983 */ /* 0x000ee80000300a00 */
[----:B------:R-:W3:Y:S04]  /*45dc0*/  LDL.LU.64 R126, [R1+0x7b18] ;  /* 0x007b1800017e7983 */ /* 0x000ee80000300a00 */
[----:B------:R-:W3:Y:S04]  /*45dd0*/  LDL.LU.64 R246, [R1+0x7b10] ;  /* 0x007b100001f67983 */ /* 0x000ee80000300a00 */
[----:B------:R-:W-:Y:S04]  /*45de0*/  LDGSTS.E [R240+0x1c300], desc[UR30][R92.64], P0 ;  /* 0x1c3000005cf07fae */ /* 0x000fe800081a101e */
[----:B------:R-:W3:Y:S04]  /*45df0*/  LDL.LU.64 R232, [R1+0xc58] ;  /* 0x000c580001e87983 */ /* 0x000ee80000300a00 */
[----:B------:R-:W-:Y:S04]  /*45e00*/  LDGSTS.E [R240+0x1c700], desc[UR30][R76.64], P0 ;  /* 0x1c7000004cf07fae */ /* 0x000fe800081a101e */
[----:B------:R-:W-:Y:S04]  /*45e10*/  LDGSTS.E [R240+0x1cb00], desc[UR30][R74.64], P0 ;  /* 0x1cb000004af07fae */ /* 0x000fe800081a101e */
[----:B------:R-:W-:Y:S04]  /*45e20*/  LDGSTS.E [R240+0x1cf00], desc[UR30][R60.64], P0 ;  /* 0x1cf000003cf07fae */ /* 0x000fe800081a101e */
[----:B------:R-:W4:Y:S04]  /*45e30*/  LDL.LU.64 R230, [R1+0xc20] ;  /* 0x000c200001e67983 */ /* 0x000f280000300a00 */
[----:B------:R-:W-:Y:S04]  /*45e40*/  LDGSTS.E [R240+0x1d300], desc[UR30][R56.64], P0 ;  /* 0x1d30000038f07fae */ /* 0x000fe800081a101e */
[----:B------:R-:W-:Y:S04]  /*45e50*/  LDGSTS.E [R240+0x1d700], desc[UR30][R44.64], P0 ;  /* 0x1d7000002cf07fae */ /* 0x000fe800081a101e */
[----:B------:R-:W-:Y:S04]  /*45e60*/  LDGSTS.E [R240+0x1db00], desc[UR30][R40.64], P0 ;  /* 0x1db0000028f07fae */ /* 0x000fe800081a101e */
[----:B------:R-:W4:Y:S04]  /*45e70*/  LDL.LU.64 R228, [R1+0xbe8] ;  /* 0x000be80001e47983 */ /* 0x000f280000300a00 */
[----:B------:R-:W-:Y:S04]  /*45e80*/  LDGSTS.E [R240+0x1df00], desc[UR30][R28.64], P0 ;  /* 0x1df000001cf07fae */ /* 0x000fe800081a101e */
[----:B------:R-:W-:Y:S04]  /*45e90*/  LDGSTS.E [R240+0x1e300], desc[UR30][R26.64], P0 ;  /* 0x1e3000001af07fae */ /* 0x000fe800081a101e */
[----:B------:R-:W4:Y:S04]  /*45ea0*/  LDL.LU.64 R226, [R1+0xbb0] ;  /* 0x000bb00001e27983 */ /* 0x000f280000300a00 */
[----:B------:R-:W-:Y:S04]  /*45eb0*/  LDGSTS.E [R240+0x1e700], desc[UR30][R22.64], P0 ;  /* 0x1e70000016f07fae */ /* 0x000fe800081a101e */
[----:B------:R-:W-:Y:S04]  /*45ec0*/  LDGSTS.E [R240+0x1eb00], desc[UR30][R12.64], P0 ;  /* 0x1eb000000cf07fae */ /* 0x000fe800081a101e */
[----:B-1----:R-:W4:Y:S04]  /*45ed0*/  LDL.LU.64 R148, [R1+0xb78] ;  /* 0x000b780001947983 */ /* 0x002f280000300a00 */
[----:B------:R-:W-:Y:S04]  /*45ee0*/  LDGSTS.E [R240+0x1ef00], desc[UR30][R10.64], P0 ;  /* 0x1ef000000af07fae */ /* 0x000fe800081a101e */
[----:B--2---:R-:W2:Y:S04]  /*45ef0*/  LDL.LU.64 R12, [R1+0xb40] ;  /* 0x000b4000010c7983 */ /* 0x004ea80000300a00 */
[----:B------:R-:W2:Y:S04]  /*45f00*/  LDL.LU.64 R224, [R1+0xb08] ;  /* 0x000b080001e07983 */ /* 0x000ea80000300a00 */
[----:B------:R-:W2:Y:S04]  /*45f10*/  LDL.LU.64 R146, [R1+0xad0] ;  /* 0x000ad00001927983 */ /* 0x000ea80000300a00 */
[----:B------:R-:W2:Y:S04]  /*45f20*/  LDL.LU.64 R222, [R1+0xa98] ;  /* 0x000a980001de7983 */ /* 0x000ea80000300a00 */
[----:B------:R-:W2:Y:S04]  /*45f30*/  LDL.LU.64 R144, [R1+0xa60] ;  /* 0x000a600001907983 */ /* 0x000ea80000300a00 */
[----:B------:R-:W2:Y:S04]  /*45f40*/  LDL.LU.64 R92, [R1+0xa28] ;  /* 0x000a2800015c7983 */ /* 0x000ea80000300a00 */
[----:B------:R-:W2:Y:S04]  /*45f50*/  LDL.LU.64 R244, [R1+0x9f0] ;  /* 0x0009f00001f47983 */ /* 0x000ea80000300a00 */
[----:B------:R-:W-:Y:S04]  /*45f60*/  LDGSTS.E [R240+0x1f300], desc[UR30][R8.64], P0 ;  /* 0x1f30000008f07fae */ /* 0x000fe800081a101e */
[----:B------:R-:W2:Y:S04]  /*45f70*/  LDL.LU.64 R142, [R1+0x9b8] ;  /* 0x0009b800018e7983 */ /* 0x000ea80000300a00 */
[----:B------:R-:W-:Y:S04]  /*45f80*/  LDGSTS.E [R240+0x1f700], desc[UR30][R6.64], P0 ;  /* 0x1f70000006f07fae */ /* 0x000fe800081a101e */
[----:B------:R-:W2:Y:S04]  /*45f90*/  LDL.LU.64 R140, [R1+0x980] ;  /* 0x00098000018c7983 */ /* 0x000ea80000300a00 */
[----:B------:R-:W-:Y:S04]  /*45fa0*/  LDGSTS.E [R240+0x1fb00], desc[UR30][R4.64], P0 ;  /* 0x1fb0000004f07fae */ /* 0x000fe800081a101e */
[----:B------:R-:W2:Y:S04]  /*45fb0*/  LDL.LU.64 R234, [R1+0x948] ;  /* 0x0009480001ea7983 */ /* 0x000ea80000300a00 */
[----:B------:R3:W-:Y:S04]  /*45fc0*/  LDGSTS.E [R240+0x1ff00], desc[UR30][R2.64], P0 ;  /* 0x1ff0000002f07fae */ /* 0x0007e800081a101e */
[----:B------:R-:W2:Y:S04]  /*45fd0*/  LDL.LU.64 R154, [R1+0x910] ;  /* 0x00091000019a7983 */ /* 0x000ea80000300a00 */
[----:B------:R-:W2:Y:S01]  /*45fe0*/  LDL.LU.64 R124, [R1+0x8d8] ;  /* 0x0008d800017c7983 */ /* 0x000ea20000300a00 */
[----:B---3--:R-:W-:-:S03]  /*45ff0*/  IMAD.WIDE R2, R221, 0x4, R232 ;  /* 0x00000004dd027825 */ /* 0x008fc600078e02e8 */
[----:B------:R-:W3:Y:S04]  /*46000*/  LDL.LU.64 R232, [R1+0x8a0] ;  /* 0x0008a00001e87983 */ /* 0x000ee80000300a00 */
[----:B------:R-:W3:Y:S04]  /*46010*/  LDL.LU.64 R108, [R1+0x868] ;  /* 0x00086800016c7983 */ /* 0x000ee80000300a00 */
[----:B------:R-:W3:Y:S04]  /*46020*/  LDL.LU.64 R76, [R1+0x830] ;  /* 0x00083000014c7983 */ /* 0x000ee80000300a00 */
[----:B------:R1:W-:Y:S01]  /*46030*/  LDGSTS.E [R241+0x10380], desc[UR30][R2.64], P0 ;  /* 0x1038000002f17fae */ /* 0x0003e200081a101e */
[----:B----4-:R-:W-:-:S03]  /*46040*/  IMAD.WIDE R4, R221, 0x4, R230 ;  /* 0x00000004dd047825 */ /* 0x010fc600078e02e6 */
[----:B------:R-:W4:Y:S04]  /*46050*/  LDL.LU.64 R230, [R1+0x7f8] ;  /* 0x0007f80001e67983 */ /* 0x000f280000300a00 */
[----:B------:R-:W4:Y:S04]  /*46060*/  LDL.LU.64 R60, [R1+0x7c0] ;  /* 0x0007c000013c7983 */ /* 0x000f280000300a00 */
[----:B------:R-:W4:Y:S04]  /*46070*/  LDL.LU.64 R44, [R1+0x788] ;  /* 0x00078800012c7983 */ /* 0x000f280000300a00 */
[----:B------:R1:W-:Y:S01]  /*46080*/  LDGSTS.E [R241+0x10780], desc[UR30][R4.64], P0 ;  /* 0x1078000004f17fae */ /* 0x0003e200081a101e */
[----:B------:R-:W-:-:S03]  /*46090*/  IMAD.WIDE R6, R221, 0x4, R228 ;  /* 0x00000004dd067825 */ /* 0x000fc600078e02e4 */
[----:B------:R-:W4:Y:S04]  /*460a0*/  LDL.LU.64 R228, [R1+0x750] ;  /* 0x0007500001e47983 */ /* 0x000f280000300a00 */
[----:B------:R-:W4:Y:S04]  /*460b0*/  LDL.LU.64 R28, [R1+0x718] ;  /* 0x00071800011c7983 */ /* 0x000f280000300a00 */
[----:B------:R1:W-:Y:S01]  /*460c0*/  LDGSTS.E [R241+0x10b80], desc[UR30][R6.64], P0 ;  /* 0x10b8000006f17fae */ /* 0x0003e200081a101e */
[----:B------:R-:W-:-:S03]  /*460d0*/  IMAD.WIDE R8, R221, 0x4, R226 ;  /* 0x00000004dd087825 */ /* 0x000fc600078e02e2 */
[----:B------:R-:W4:Y:S04]  /*460e0*/  LDL.LU.64 R226, [R1+0x6e0] ;  /* 0x0006e00001e27983 */ /* 0x000f280000300a00 */
[----:B------:R1:W-:Y:S01]  /*460f0*/  LDGSTS.E [R241+0x10f80], desc[UR30][R8.64], P0 ;  /* 0x10f8000008f17fae */ /* 0x0003e200081a101e */
[----:B--2---:R-:W-:-:S03]  /*46100*/  IMAD.WIDE R16, R221, 0x4, R12 ;  /* 0x00000004dd107825 */ /* 0x004fc600078e020c */
[----:B------:R-:W2:Y:S01]  /*46110*/  LDL.LU.64 R12, [R1+0x6a8] ;  /* 0x0006a800010c7983 */ /* 0x000ea20000300a00 */
[----:B------:R-:W-:-:S03]  /*46120*/  IMAD.WIDE R22, R221, 0x4, R224 ;  /* 0x00000004dd167825 */ /* 0x000fc600078e02e0 */
        /* <DEDUP_REMOVED lines=9> */
[----:B---3--:R-:W-:-:S03]  /*461c0*/  IMAD.WIDE R112, R221, 0x4, R232 ;  /* 0x00000004dd707825 */ /* 0x008fc600078e02e8 */
[----:B------:R-:W3:Y:S01]  /*461d0*/  LDL.LU.64 R232, [R1+0x558] ;  /* 0x0005580001e87983 */ /* 0x000ee20000300a00 */
[----:B----4-:R-:W-:-:S03]  /*461e0*/  IMAD.WIDE R248, R221, 0x4, R230 ;  /* 0x00000004ddf87825 */ /* 0x010fc600078e02e6 */
[----:B------:R-:W4:Y:S01]  /*461f0*/  LDL.LU.64 R230, [R1+0x520] ;  /* 0x0005200001e67983 */ /* 0x000f220000300a00 */
[----:B------:R-:W-:-:S04]  /*46200*/  IMAD.WIDE R168, R221, 0x4, R44 ;  /* 0x00000004dda87825 */ /* 0x000fc800078e022c */
[C---:B------:R-:W-:Y:S02]  /*46210*/  IMAD.WIDE R166, R221.reuse, 0x4, R228 ;  /* 0x00000004dda67825 */ /* 0x040fe400078e02e4 */
[----:B------:R-:W4:Y:S02]  /*46220*/  LDL.LU.64 R228, [R1+0x4e8] ;  /* 0x0004e80001e47983 */ /* 0x000f240000300a00 */
[----:B------:R-:W-:-:S04]  /*46230*/  IMAD.WIDE R164, R221, 0x4, R28 ;  /* 0x00000004dda47825 */ /* 0x000fc800078e021c */
[C---:B------:R-:W-:Y:S02]  /*46240*/  IMAD.WIDE R162, R221.reuse, 0x4, R226 ;  /* 0x00000004dda27825 */ /* 0x040fe400078e02e2 */
[----:B------:R-:W4:Y:S04]  /*46250*/  LDL.LU.64 R226, [R1+0x4b0] ;  /* 0x0004b00001e27983 */ /* 0x000f280000300a00 */
[----:B------:R1:W-:Y:S04]  /*46260*/  STL.64 [R1+0x30], R168 ;  /* 0x000030a801007387 */ /* 0x0003e80000100a00 */
[----:B------:R1:W-:Y:S01]  /*46270*/  STL.64 [R1+0x58], R166 ;  /* 0x000058a601007387 */ /* 0x0003e20000100a00 */
[----:B--2---:R-:W-:-:S03]  /*46280*/  IMAD.WIDE R158, R221, 0x4, R224 ;  /* 0x00000004dd9e7825 */ /* 0x004fc600078e02e0 */
[----:B------:R-:W2:Y:S04]  /*46290*/  LDL.LU.64 R224, [R1+0x470] ;  /* 0x0004700001e07983 */ /* 0x000ea80000300a00 */
[----:B------:R1:W-:Y:S01]  /*462a0*/  STL.64 [R1+0x70], R164 ;  /* 0x000070a401007387 */ /* 0x0003e20000100a00 */
[----:B------:R-:W-:-:S03]  /*462b0*/  IMAD.WIDE R156, R221, 0x4, R222 ;  /* 0x00000004dd9c7825 */ /* 0x000fc600078e02de */
[----:B------:R-:W2:Y:S01]  /*462c0*/  LDL.LU.64 R222, [R1+0x438] ;  /* 0x0004380001de7983 */ /* 0x000ea20000300a00 */
[----:B------:R-:W-:-:S03]  /*462d0*/  IMAD.WIDE R160, R221, 0x4, R12 ;  /* 0x00000004dda07825 */ /* 0x000fc600078e020c */
[----:B------:R1:W-:Y:S01]  /*462e0*/  STL.64 [R1+0xc0], R162 ;  /* 0x0000c0a201007387 */ /* 0x0003e20000100a00 */
[----:B------:R-:W-:-:S03]  /*462f0*/  IMAD.WIDE R106, R221, 0x4, R124 ;  /* 0x00000004dd6a7825 */ /* 0x000fc600078e027c */
[----:B------:R1:W-:Y:S01]  /*46300*/  STL.64 [R1+0x100], R160 ;  /* 0x000100a001007387 */ /* 0x0003e20000100a00 */
[----:B------:R-:W-:-:S03]  /*46310*/  IMAD.WIDE R128, R221, 0x4, R108 ;  /* 0x00000004dd807825 */ /* 0x000fc600078e026c */
[----:B------:R-:W2:Y:S01]  /*46320*/  LDL.LU.64 R124, [R1+0x3f8] ;  /* 0x0003f800017c7983 */ /* 0x000ea20000300a00 */
[----:B------:R-:W-:-:S03]  /*46330*/  IMAD.WIDE R218, R221, 0x4, R76 ;  /* 0x00000004ddda7825 */ /* 0x000fc600078e024c */
[----:B------:R-:W2:Y:S01]  /*46340*/  LDL.LU.64 R108, [R1+0x3b8] ;  /* 0x0003b800016c7983 */ /* 0x000ea20000300a00 */
[----:B------:R-:W-:-:S03]  /*46350*/  IMAD.WIDE R250, R221, 0x4, R60 ;  /* 0x00000004ddfa7825 */ /* 0x000fc600078e023c */
[----:B------:R1:W-:Y:S01]  /*46360*/  STL.64 [R1+0x140], R158 ;  /* 0x0001409e01007387 */ /* 0x0003e20000100a00 */
[----:B------:R-:W-:-:S03]  /*46370*/  IMAD.WIDE R170, R221, 0x4, R92 ;  /* 0x00000004ddaa7825 */ /* 0x000fc600078e025c */
[----:B------:R-:W2:Y:S01]  /*46380*/  LDL.LU.64 R76, [R1+0x378] ;  /* 0x00037800014c7983 */ /* 0x000ea20000300a00 */
[----:B------:R-:W-:-:S03]  /*46390*/  IMAD.WIDE R152, R221, 0x4, R244 ;  /* 0x00000004dd987825 */ /* 0x000fc600078e02f4 */
[----:B------:R-:W2:Y:S04]  /*463a0*/  LDL.LU.64 R60, [R1+0x338] ;  /* 0x00033800013c7983 */ /* 0x000ea80000300a00 */
[----:B------:R1:W-:Y:S04]  /*463b0*/  STL.64 [R1+0x180], R156 ;  /* 0x0001809c01007387 */ /* 0x0003e80000100a00 */
[----:B------:R-:W2:Y:S01]  /*463c0*/  LDL.LU.64 R44, [R1+0x2f8] ;  /* 0x0002f800012c7983 */ /* 0x000ea20000300a00 */
[----:B------:R-:W-:-:S03]  /*463d0*/  IMAD.WIDE R150, R221, 0x4, R234 ;  /* 0x00000004dd967825 */ /* 0x000fc600078e02ea */
[----:B------:R-:W2:Y:S01]  /*463e0*/  LDL.LU.64 R28, [R1+0x2b8] ;  /* 0x0002b800011c7983 */ /* 0x000ea20000300a00 */
[----:B------:R-:W-:-:S03]  /*463f0*/  IMAD.WIDE R10, R221, 0x4, R148 ;  /* 0x00000004dd0a7825 */ /* 0x000fc600078e0294 */
[----:B------:R1:W-:Y:S04]  /*46400*/  STL.64 [R1+0x1c0], R170 ;  /* 0x0001c0aa01007387 */ /* 0x0003e80000100a00 */
[----:B------:R-:W2:Y:S04]  /*46410*/  LDL.LU.64 R12, [R1+0x278] ;  /* 0x00027800010c7983 */ /* 0x000ea80000300a00 */
[----:B------:R-:W2:Y:S01]  /*46420*/  LDL.LU.64 R92, [R1+0x238] ;  /* 0x00023800015c7983 */ /* 0x000ea20000300a00 */
[----:B------:R-:W-:-:S03]  /*46430*/  IMAD.WIDE R26, R221, 0x4, R146 ;  /* 0x00000004dd1a7825 */ /* 0x000fc600078e0292 */
[----:B------:R1:W-:Y:S04]  /*46440*/  STL.64 [R1+0x1c8], R152 ;  /* 0x0001c89801007387 */ /* 0x0003e80000100a00 */
[----:B------:R-:W2:Y:S01]  /*46450*/  LDL.LU.64 R244, [R1+0x1f8] ;  /* 0x0001f80001f47983 */ /* 0x000ea20000300a00 */
[----:B------:R-:W-:-:S03]  /*46460*/  IMAD.WIDE R40, R221, 0x4, R144 ;  /* 0x00000004dd287825 */ /* 0x000fc600078e0290 */
[----:B------:R-:W2:Y:S01]  /*46470*/  LDL.LU.64 R234, [R1+0x1b8] ;  /* 0x0001b80001ea7983 */ /* 0x000ea20000300a00 */
[----:B------:R-:W-:-:S03]  /*46480*/  IMAD.WIDE R64, R221, 0x4, R142 ;  /* 0x00000004dd407825 */ /* 0x000fc600078e028e */
[----:B------:R1:W-:Y:S01]  /*46490*/  STL.64 [R1+0x200], R150 ;  /* 0x0002009601007387 */ /* 0x0003e20000100a00 */
[----:B------:R-:W-:-:S03]  /*464a0*/  IMAD.WIDE R74, R221, 0x4, R140 ;  /* 0x00000004dd4a7825 */ /* 0x000fc600078e028c */
[----:B------:R1:W-:Y:S01]  /*464b0*/  LDGSTS.E [R241+0x11380], desc[UR30][R10.64], P0 ;  /* 0x113800000af17fae */ /* 0x0003e200081a101e */
[----:B------:R-:W-:-:S03]  /*464c0*/  IMAD.WIDE R96, R221, 0x4, R154 ;  /* 0x00000004dd607825 */ /* 0x000fc600078e029a */
[----:B------:R1:W-:Y:S04]  /*464d0*/  LDGSTS.E [R241+0x11780], desc[UR30][R16.64], P0 ;  /* 0x1178000010f17fae */ /* 0x0003e800081a101e */
        /* <DEDUP_REMOVED lines=25> */
[----:B------:R1:W-:Y:S01]  /*46670*/  LDGSTS.E [R241+0x17f80], desc[UR30][R150.64], P0 ;  /* 0x17f8000096f17fae */ /* 0x0003e200081a101e */
[----:B---3--:R-:W-:-:S03]  /*46680*/  IMAD.WIDE R148, R221, 0x4, R232 ;  /* 0x00000004dd947825 */ /* 0x008fc600078e02e8 */
[----:B------:R-:W3:Y:S04]  /*46690*/  LDL.LU.64 R232, [R1+0x178] ;  /* 0x0001780001e87983 */ /* 0x000ee80000300a00 */
[----:B------:R1:W-:Y:S01]  /*466a0*/  LDGSTS.E [R241+0x18380], desc[UR30][R148.64], P0 ;  /* 0x1838000094f17fae */ /* 0x0003e200081a101e */
[----:B----4-:R-:W-:-:S03]  /*466b0*/  IMAD.WIDE R146, R221, 0x4, R230 ;  /* 0x00000004dd927825 */ /* 0x010fc600078e02e6 */
[----:B------:R-:W4:Y:S04]  /*466c0*/  LDL.LU.64 R230, [R1+0x138] ;  /* 0x0001380001e67983 */ /* 0x000f280000300a00 */
[----:B------:R1:W-:Y:S04]  /*466d0*/  STL.64 [R1+0x240], R148 ;  /* 0x0002409401007387 */ /* 0x0003e80000100a00 */
[----:B------:R1:W-:Y:S01]  /*466e0*/  LDGSTS.E [R241+0x18780], desc[UR30][R146.64], P0 ;  /* 0x1878000092f17fae */ /* 0x0003e200081a101e */
[----:B------:R-:W-:-:S03]  /*466f0*/  IMAD.WIDE R144, R221, 0x4, R228 ;  /* 0x00000004dd907825 */ /* 0x000fc600078e02e4 */
[----:B------:R-:W4:Y:S04]  /*46700*/  LDL.LU.64 R228, [R1+0xf8] ;  /* 0x0000f80001e47983 */ /* 0x000f280000300a00 */
[----:B------:R1:W-:Y:S01]  /*46710*/  LDGSTS.E [R241+0x18b80], desc[UR30][R144.64], P0 ;  /* 0x18b8000090f17fae */ /* 0x0003e200081a101e */
[----:B------:R-:W-:-:S03]  /*46720*/  IMAD.WIDE R142, R221, 0x4, R226 ;  /* 0x00000004dd8e7825 */ /* 0x000fc600078e02e2 */
[----:B------:R-:W4:Y:S04]  /*46730*/  LDL.LU.64 R226, [R1+0xb8] ;  /* 0x0000b80001e27983 */ /* 0x000f280000300a00 */
[----:B------:R1:W-:Y:S04]  /*46740*/  STL.64 [R1+0x280], R146 ;  /* 0x0002809201007387 */ /* 0x0003e80000100a00 */
[----:B------:R1:W-:Y:S01]  /*46750*/  LDGSTS.E [R241+0x18f80], desc[UR30][R142.64], P0 ;  /* 0x18f800008ef17fae */ /* 0x0003e200081a101e */
[----:B--2---:R-:W-:-:S03]  /*46760*/  IMAD.WIDE R140, R221, 0x4, R224 ;  /* 0x00000004dd8c7825 */ /* 0x004fc600078e02e0 */
[----:B------:R-:W2:Y:S04]  /*46770*/  LDL.LU.64 R224, [R1+0x68] ;  /* 0x0000680001e07983 */ /* 0x000ea80000300a00 */
[----:B------:R1:W-:Y:S01]  /*46780*/  LDGSTS.E [R241+0x19380], desc[UR30][R140.64], P0 ;  /* 0x193800008cf17fae */ /* 0x0003e200081a101e */
[----:B------:R-:W-:-:S03]  /*46790*/  IMAD.WIDE R154, R221, 0x4, R222 ;  /* 0x00000004dd9a7825 */ /* 0x000fc600078e02de */
[----:B------:R-:W2:Y:S04]  /*467a0*/  LDL.LU.64 R222, [R1+0x28] ;  /* 0x0000280001de7983 */ /* 0x000ea80000300a00 */
[----:B------:R1:W-:Y:S04]  /*467b0*/  STL.64 [R1+0x2c0], R144 ;  /* 0x0002c09001007387 */ /* 0x0003e80000100a00 */
[----:B------:R1:W-:Y:S01]  /*467c0*/  STL.64 [R1+0x350], R142 ;  /* 0x0003508e01007387 */ /* 0x0003e20000100a00 */
[----:B------:R-:W-:-:S03]  /*467d0*/  IMAD.WIDE R124, R221, 0x4, R124 ;  /* 0x00000004dd7c7825 */ /* 0x000fc600078e027c */
[----:B------:R1:W-:Y:S01]  /*467e0*/  STL.64 [R1+0x390], R140 ;  /* 0x0003908c01007387 */ /* 0x0003e20000100a00 */
[----:B------:R-:W-:-:S03]  /*467f0*/  IMAD.WIDE R108, R221, 0x4, R108 ;  /* 0x00000004dd6c7825 */ /* 0x000fc600078e026c */
[----:B------:R1:W-:Y:S01]  /*46800*/  STL.64 [R1+0x438], R154 ;  /* 0x0004389a01007387 */ /* 0x0003e20000100a00 */
[----:B------:R-:W-:-:S03]  /*46810*/  IMAD.WIDE R76, R221, 0x4, R76 ;  /* 0x00000004dd4c7825 */ /* 0x000fc600078e024c */
[----:B------:R1:W-:Y:S01]  /*46820*/  STL.64 [R1+0x3f8], R124 ;  /* 0x0003f87c01007387 */ /* 0x0003e20000100a00 */
[----:B------:R-:W-:-:S03]  /*46830*/  IMAD.WIDE R60, R221, 0x4, R60 ;  /* 0x00000004dd3c7825 */ /* 0x000fc600078e023c */
        /* <DEDUP_REMOVED lines=14> */
[----:B------:R1:W-:Y:S04]  /*46920*/  STL.64 [R1+0x1b8], R234 ;  /* 0x0001b8ea01007387 */ /* 0x0003e80000100a00 */
        /* <DEDUP_REMOVED lines=11> */
[----:B---3--:R-:W-:-:S05]  /*469e0*/  IMAD.WIDE R232, R221, 0x4, R232 ;  /* 0x00000004dde87825 */ /* 0x008fca00078e02e8 */
[----:B------:R3:W-:Y:S04]  /*469f0*/  STL.64 [R1+0x178], R232 ;  /* 0x000178e801007387 */ /* 0x0007e80000100a00 */
[----:B------:R1:W-:Y:S01]  /*46a00*/  LDGSTS.E [R241+0x1c380], desc[UR30][R232.64], P0 ;  /* 0x1c380000e8f17fae */ /* 0x0003e200081a101e */
[----:B----4-:R-:W-:-:S05]  /*46a10*/  IMAD.WIDE R230, R221, 0x4, R230 ;  /* 0x00000004dde67825 */ /* 0x010fca00078e02e6 */
[----:B------:R4:W-:Y:S04]  /*46a20*/  STL.64 [R1+0x138], R230 ;  /* 0x000138e601007387 */ /* 0x0009e80000100a00 */
[----:B------:R1:W-:Y:S01]  /*46a30*/  LDGSTS.E [R241+0x1c780], desc[UR30][R230.64], P0 ;  /* 0x1c780000e6f17fae */ /* 0x0003e200081a101e */
[----:B------:R-:W-:-:S05]  /*46a40*/  IMAD.WIDE R228, R221, 0x4, R228 ;  /* 0x00000004dde47825 */ /* 0x000fca00078e02e4 */
[----:B------:R1:W-:Y:S04]  /*46a50*/  STL.64 [R1+0xf8], R228 ;  /* 0x0000f8e401007387 */ /* 0x0003e80000100a00 */
[----:B------:R1:W-:Y:S01]  /*46a60*/  LDGSTS.E [R241+0x1cb80], desc[UR30][R228.64], P0 ;  /* 0x1cb80000e4f17fae */ /* 0x0003e200081a101e */
[----:B------:R-:W-:-:S05]  /*46a70*/  IMAD.WIDE R226, R221, 0x4, R226 ;  /* 0x00000004dde27825 */ /* 0x000fca00078e02e2 */
[----:B------:R1:W-:Y:S04]  /*46a80*/  STL.64 [R1+0xb8], R226 ;  /* 0x0000b8e201007387 */ /* 0x0003e80000100a00 */
[----:B------:R1:W-:Y:S01]  /*46a90*/  LDGSTS.E [R241+0x1cf80], desc[UR30][R226.64], P0 ;  /* 0x1cf80000e2f17fae */ /* 0x0003e200081a101e */
[----:B--2---:R-:W-:-:S04]  /*46aa0*/  IMAD.WIDE R224, R221, 0x4, R224 ;  /* 0x00000004dde07825 */ /* 0x004fc800078e02e0 */
[C---:B------:R-:W-:Y:S01]  /*46ab0*/  IMAD.WIDE R222, R221.reuse, 0x4, R222 ;  /* 0x00000004ddde7825 */ /* 0x040fe200078e02de */
[----:B------:R2:W-:Y:S04]  /*46ac0*/  STL.64 [R1+0x68], R224 ;  /* 0x000068e001007387 */ /* 0x0005e80000100a00 */
[----:B------:R2:W-:Y:S04]  /*46ad0*/  STL.64 [R1+0x28], R222 ;  /* 0x000028de01007387 */ /* 0x0005e80000100a00 */
[----:B-1----:R1:W5:Y:S04]  /*46ae0*/  LDL.LU.64 R168, [R1+0x7b08] ;  /* 0x007b080001a87983 */ /* 0x0023680000300a00 */
[----:B------:R1:W5:Y:S04]  /*46af0*/  LDL.LU.64 R166, [R1+0x7b00] ;  /* 0x007b000001a67983 */ /* 0x0003680000300a00 */
        /* <DEDUP_REMOVED lines=24> */
[----:B---3--:R1:W5:Y:S04]  /*46c80*/  LDL.LU.64 R232, [R1+0x7a38] ;  /* 0x007a380001e87983 */ /* 0x0083680000300a00 */
[----:B----4-:R1:W5:Y:S04]  /*46c90*/  LDL.LU.64 R230, [R1+0x7a30] ;  /* 0x007a300001e67983 */ /* 0x0103680000300a00 */
[----:B------:R1:W5:Y:S04]  /*46ca0*/  LDL.LU.64 R228, [R1+0x7a28] ;  /* 0x007a280001e47983 */ /* 0x0003680000300a00 */
[----:B------:R1:W5:Y:S04]  /*46cb0*/  LDL.LU.64 R226, [R1+0x7a20] ;  /* 0x007a200001e27983 */ /* 0x0003680000300a00 */
[----:B------:R1:W-:Y:S04]  /*46cc0*/  LDGSTS.E [R241+0x1d380], desc[UR30][R224.64], P0 ;  /* 0x1d380000e0f17fae */ /* 0x0003e800081a101e */
[----:B------:R1:W-:Y:S04]  /*46cd0*/  LDGSTS.E [R241+0x1d780], desc[UR30][R222.64], P0 ;  /* 0x1d780000def17fae */ /* 0x0003e800081a101e */
[----:B--2---:R1:W5:Y:S04]  /*46ce0*/  LDL.LU.64 R224, [R1+0x7a18] ;  /* 0x007a180001e07983 */ /* 0x0043680000300a00 */
[----:B------:R1:W5:Y:S04]  /*46cf0*/  LDL.LU.64 R222, [R1+0x7a10] ;  /* 0x007a100001de7983 */ /* 0x0003680000300a00 */
[----:B------:R1:W-:Y:S04]  /*46d00*/  STL [R1+0x408], RZ ;  /* 0x000408ff01007387 */ /* 0x0003e80000100800 */
        /* <DEDUP_REMOVED lines=3712> */
[----:B------:R1:W-:Y:S01]  /*55510*/  STL [R1+0x545c], RZ ;  /* 0x00545cff01007387 */ /* 0x0003e20000100800 */
[----:B------:R-:W-:-:S04]  /*55520*/  IMAD.WIDE R246, R221, 0x4, R246 ;  /* 0x00000004ddf67825 */ /* 0x000fc800078e02f6 */
[C---:B------:R-:W-:Y:S01]  /*55530*/  IMAD.WIDE R126, R221.reuse, 0x4, R126 ;  /* 0x00000004dd7e7825 */ /* 0x040fe200078e027e */
[----:B------:R1:W-:Y:S03]  /*55540*/  LDGSTS.E [R241+0x1db80], desc[UR30][R246.64], P0 ;  /* 0x1db80000f6f17fae */ /* 0x0003e600081a101e */
        /* <DEDUP_REMOVED lines=14> */
[----:B------:R-:W-:Y:S01]  /*55630*/  IMAD.WIDE R138, R221, 0x4, R138 ;  /* 0x00000004dd8a7825 */ /* 0x000fe200078e028a */
[----:B------:R1:W-:Y:S03]  /*55640*/  LDGSTS.E [R241+0x1fb80], desc[UR30][R14.64], P0 ;  /* 0x1fb800000ef17fae */ /* 0x0003e600081a101e */
[----:B------:R-:W-:Y:S01]  /*55650*/  VIADD R240, R0, 0x1f ;  /* 0x0000001f00f07836 */ /* 0x000fe20000000000 */
[----:B------:R1:W-:Y:S04]  /*55660*/  LDGSTS.E [R241+0x1ff80], desc[UR30][R138.64], P0 ;  /* 0x1ff800008af17fae */ /* 0x0003e800081a101e */
[----:B------:R-:W-:Y:S01]  /*55670*/  ISETP.GE.AND P0, PT, R240, 0x20, PT ;  /* 0x00000020f000780c */ /* 0x000fe20003f06270 */
[----:B------:R-:W0:Y:S04]  /*55680*/  LDGDEPBAR ;  /* 0x00000000000079af */ /* 0x000e280000000000 */
        /* <DEDUP_REMOVED lines=380> */
[----:B------:R-:W-:Y:S05]  /*56e50*/  @!P0 BRA `(.L_x_0) ;  /* 0x00000b6800c88947 */ /* 0x000fea0003800000 */
[----:B------:R-:W-:Y:S04]  /*56e60*/  STL.64 [R1+0x7a88], R128 ;  /* 0x007a888001007387 */ /* 0x000fe80000100a00 */
[----:B------:R2:W-:Y:S04]  /*56e70*/  STL [R1+0x7a80], R240 ;  /* 0x007a80f001007387 */ /* 0x0005e80000100800 */
[----:B-12---:R-:W2:Y:S04]  /*56e80*/  LDL.LU.64 R240, [R1+0x3838] ;  /* 0x0038380001f07983 */ /* 0x006ea80000300a00 */
[----:B------:R-:W-:Y:S04]  /*56e90*/  STL.64 [R1+0x7a78], R218 ;  /* 0x007a78da01007387 */ /* 0x000fe80000100a00 */
[----:B------:R1:W-:Y:S04]  /*56ea0*/  STL.64 [R1+0x7a70], R248 ;  /* 0x007a70f801007387 */ /* 0x0003e80000100a00 */
[----:B-1----:R-:W3:Y:S04]  /*56eb0*/  LDL.LU.64 R248, [R1+0x3850] ;  /* 0x0038500001f87983 */ /* 0x002ee80000300a00 */
[----:B------:R-:W-:Y:S04]  /*56ec0*/  STL.64 [R1+0x7a68], R250 ;  /* 0x007a68fa01007387 */ /* 0x000fe80000100a00 */
[----:B------:R1:W-:Y:S04]  /*56ed0*/  STL.64 [R1+0x7a60], R246 ;  /* 0x007a60f601007387 */ /* 0x0003e80000100a00 */
[----:B-1----:R-:W4:Y:S04]  /*56ee0*/  LDL.LU.64 R246, [R1+0x3858] ;  /* 0x0038580001f67983 */ /* 0x002f280000300a00 */
[----:B------:R-:W-:Y:S04]  /*56ef0*/  STL.64 [R1+0x7a58], R126 ;  /* 0x007a587e01007387 */ /* 0x000fe80000100a00 */
[----:B------:R1:W-:Y:S04]  /*56f00*/  STL.64 [R1+0x7a50], R220 ;  /* 0x007a50dc01007387 */ /* 0x0003e80000100a00 */
[----:B-1----:R-:W4:Y:S04]  /*56f10*/  LDL.LU.64 R220, [R1+0x3860] ;  /* 0x0038600001dc7983 */ /* 0x002f280000300a00 */
        /* <DEDUP_REMOVED lines=8> */
[----:B------:R-:W-:Y:S04]  /*56fa0*/  STL.64 [R1+0x7a28], R46 ;  /* 0x007a282e01007387 */ /* 0x000fe80000100a00 */
[----:B------:R-:W-:Y:S04]  /*56fb0*/  STL.64 [R1+0x7a20], R30 ;  /* 0x007a201e01007387 */ /* 0x000fe80000100a00 */
[----:B------:R-:W-:Y:S04]  /*56fc0*/  STL.64 [R1+0x7a18], R14 ;  /* 0x007a180e01007387 */ /* 0x000fe80000100a00 */
[----:B------:R-:W-:Y:S04]  /*56fd0*/  STL.64 [R1+0x7a10], R138 ;  /* 0x007a108a01007387 */ /* 0x000fe80000100a00 */
[----:B--2---:R1:W-:Y:S01]  /*56fe0*/  STL [R1+0x64e0], R240 ;  /* 0x0064e0f001007387 */ /* 0x0043e20000100800 */
[----:B------:R-:W-:-:S03]  /*56ff0*/  IMAD.MOV.U32 R0, RZ, RZ, R241 ;  /* 0x000000ffff007224 */ /* 0x000fc600078e00f1 */
[----:B------:R-:W2:Y:S04]  /*57000*/  LDL.LU.64 R128, [R1+0x1918] ;  /* 0x0019180001807983 */ /* 0x000ea80000300a00 */
[----:B-1----:R-:W2:Y:S04]  /*57010*/  LDL.LU.64 R240, [R1+0x1930] ;  /* 0x0019300001f07983 */ /* 0x002ea80000300a00 */
[----:B------:R1:W-:Y:S04]  /*57020*/  STL [R1+0x64dc], R0 ;  /* 0x0064dc0001007387 */ /* 0x0003e80000100800 */
[----:B---3--:R3:W-:Y:S04]  /*57030*/  STL [R1+0x64e8], R248 ;  /* 0x0064e8f801007387 */ /* 0x0087e80000100800 */
[----:B------:R-:W2:Y:S01]  /*57040*/  LDL.LU.64 R218, [R1+0x1938] ;  /* 0x0019380001da7983 */ /* 0x000ea20000300a00 */
[----:B-1----:R-:W-:-:S03]  /*57050*/  IMAD.MOV.U32 R0, RZ, RZ, R249 ;  /* 0x000000ffff007224 */ /* 0x002fc600078e00f9 */
[----:B---3--:R-:W3:Y:S04]  /*57060*/  LDL.LU.64 R248, [R1+0x1950] ;  /* 0x0019500001f87983 */ /* 0x008ee80000300a00 */
[----:B------:R1:W-:Y:S04]  /*57070*/  STL [R1+0x64e4], R0 ;  /* 0x0064e40001007387 */ /* 0x0003e80000100800 */
[----:B----4-:R4:W-:Y:S04]  /*57080*/  STL [R1+0x64f0], R246 ;  /* 0x0064f0f601007387 */ /* 0x0109e80000100800 */
[----:B------:R-:W3:Y:S01]  /*57090*/  LDL.LU.64 R250, [R1+0x1958] ;  /* 0x0019580001fa7983 */ /* 0x000ee20000300a00 */
[----:B-1----:R-:W-:-:S03]  /*570a0*/  IMAD.MOV.U32 R0, RZ, RZ, R247 ;  /* 0x000000ffff007224 */ /* 0x002fc600078e00f7 */
[----:B----4-:R-:W4:Y:S04]  /*570b0*/  LDL.LU.64 R246, [R1+0x1970] ;  /* 0x0019700001f67983 */ /* 0x010f280000300a00 */
[----:B------:R1:W-:Y:S04]  /*570c0*/  STL [R1+0x64ec], R0 ;  /* 0x0064ec0001007387 */ /* 0x0003e80000100800 */
[----:B------:R1:W-:Y:S04]  /*570d0*/  STL [R1+0x64f8], R220 ;  /* 0x0064f8dc01007387 */ /* 0x0003e80000100800 */
[----:B------:R-:W4:Y:S01]  /*570e0*/  LDL.LU.64 R126, [R1+0x1978] ;  /* 0x00197800017e7983 */ /* 0x000f220000300a00 */
[----:B-1----:R-:W-:-:S03]  /*570f0*/  IMAD.MOV.U32 R0, RZ, RZ, R221 ;  /* 0x000000ffff007224 */ /* 0x002fc600078e00dd */
[----:B------:R-:W4:Y:S04]  /*57100*/  LDL.LU.64 R220, [R1+0x1990] ;  /* 0x0019900001dc7983 */ /* 0x000f280000300a00 */
[----:B------:R1:W-:Y:S04]  /*57110*/  STL [R1+0x64f4], R0 ;  /* 0x0064f40001007387 */ /* 0x0003e80000100800 */
[----:B------:R-:W-:Y:S04]  /*57120*/  STL [R1+0x6500], R62 ;  /* 0x0065003e01007387 */ /* 0x000fe80000100800 */
        /* <DEDUP_REMOVED lines=9> */
[----:B------:R1:W-:Y:S04]  /*571c0*/  STL [R1+0x6510], R94 ;  /* 0x0065105e01007387 */ /* 0x0003e80000100800 */
        /* <DEDUP_REMOVED lines=8> */
[----:B------:R2:W-:Y:S02]  /*57250*/  STL [R1+0x6514], R0 ;  /* 0x0065140001007387 */ /* 0x0005e40000100800 */
[----:B--2---:R-:W-:Y:S02]  /*57260*/  IMAD.MOV.U32 R0, RZ, RZ, R129 ;  /* 0x000000ffff007224 */ /* 0x004fe400078e0081 */
[----:B------:R1:W-:Y:S04]  /*57270*/  STL [R1+0x6520], R128 ;  /* 0x0065208001007387 */ /* 0x0003e80000100800 */
[----:B-1----:R-:W2:Y:S04]  /*57280*/  LDL.LU.64 R128, [R1+0x7a88] ;  /* 0x007a880001807983 */ /* 0x002ea80000300a00 */
[----:B------:R1:W-:Y:S04]  /*57290*/  STL [R1+0x6528], R240 ;  /* 0x006528f001007387 */ /* 0x0003e80000100800 */
[----:B------:R1:W-:Y:S04]  /*572a0*/  STL [R1+0x651c], R0 ;  /* 0x00651c0001007387 */ /* 0x0003e80000100800 */
[----:B-1----:R-:W2:Y:S01]  /*572b0*/  LDL.LU R240, [R1+0x7a80] ;  /* 0x007a800001f07983 */ /* 0x002ea20000300800 */
[----:B------:R-:W-:-:S03]  /*572c0*/  IMAD.MOV.U32 R0, RZ, RZ, R241 ;  /* 0x000000ffff007224 */ /* 0x000fc600078e00f1 */
[----:B------:R-:W-:Y:S04]  /*572d0*/  STL [R1+0x6530], R218 ;  /* 0x006530da01007387 */ /* 0x000fe80000100800 */
[----:B------:R1:W-:Y:S02]  /*572e0*/  STL [R1+0x6524], R0 ;  /* 0x0065240001007387 */ /* 0x0003e40000100800 */
[----:B-1----:R-:W-:Y:S02]  /*572f0*/  IMAD.MOV.U32 R0, RZ, RZ, R219 ;  /* 0x000000ffff007224 */ /* 0x002fe400078e00db */
[----:B------:R-:W2:Y:S04]  /*57300*/  LDL.LU.64 R218, [R1+0x7a78] ;  /* 0x007a780001da7983 */ /* 0x000ea80000300a00 */
[----:B---3--:R-:W-:Y:S04]  /*57310*/  STL [R1+0x6538], R248 ;  /* 0x006538f801007387 */ /* 0x008fe80000100800 */
[----:B------:R1:W-:Y:S02]  /*57320*/  STL [R1+0x652c], R0 ;  /* 0x00652c0001007387 */ /* 0x0003e40000100800 */
[----:B-1----:R-:W-:-:S02]  /*57330*/  IMAD.MOV.U32 R0, RZ, RZ, R249 ;  /* 0x000000ffff007224 */ /* 0x002fc400078e00f9 */
[----:B------:R-:W3:Y:S04]  /*57340*/  LDL.LU.64 R248, [R1+0x7a70] ;  /* 0x007a700001f87983 */ /* 0x000ee80000300a00 */
[----:B------:R-:W-:Y:S04]  /*57350*/  STL [R1+0x6540], R250 ;  /* 0x006540fa01007387 */ /* 0x000fe80000100800 */
[----:B------:R1:W-:Y:S02]  /*57360*/  STL [R1+0x6534], R0 ;  /* 0x0065340001007387 */ /* 0x0003e40000100800 */
[----:B-1----:R-:W-:-:S02]  /*57370*/  IMAD.MOV.U32 R0, RZ, RZ, R251 ;  /* 0x000000ffff007224 */ /* 0x002fc400078e00fb */
[----:B------:R-:W2:Y:S04]  /*57380*/  LDL.LU.64 R250, [R1+0x7a68] ;  /* 0x007a680001fa7983 */ /* 0x000ea80000300a00 */
[----:B----4-:R-:W-:Y:S04]  /*57390*/  STL [R1+0x6548], R246 ;  /* 0x006548f601007387 */ /* 0x010fe80000100800 */
[----:B------:R1:W-:Y:S02]  /*573a0*/  STL [R1+0x653c], R0 ;  /* 0x00653c0001007387 */ /* 0x0003e40000100800 */
[----:B-1----:R-:W-:-:S02]  /*573b0*/  IMAD.MOV.U32 R0, RZ, RZ, R247 ;  /* 0x000000ffff007224 */ /* 0x002fc400078e00f7 */
[----:B------:R-:W4:Y:S04]  /*573c0*/  LDL.LU.64 R246, [R1+0x7a60] ;  /* 0x007a600001f67983 */ /* 0x000f280000300a00 */
[----:B------:R-:W-:Y:S04]  /*573d0*/  STL [R1+0x6550], R126 ;  /* 0x0065507e01007387 */ /* 0x000fe80000100800 */
[----:B------:R1:W-:Y:S02]  /*573e0*/  STL [R1+0x6544], R0 ;  /* 0x0065440001007387 */ /* 0x0003e40000100800 */
[----:B-1----:R-:W-:-:S02]  /*573f0*/  IMAD.MOV.U32 R0, RZ, RZ, R127 ;  /* 0x000000ffff007224 */ /* 0x002fc400078e007f */
[----:B------:R-:W2:Y:S04]  /*57400*/  LDL.LU.64 R126, [R1+0x7a58] ;  /* 0x007a5800017e7983 */ /* 0x000ea80000300a00 */
[----:B------:R-:W-:Y:S04]  /*57410*/  STL [R1+0x6558], R220 ;  /* 0x006558dc01007387 */ /* 0x000fe80000100800 */
[----:B------:R1:W-:Y:S02]  /*57420*/  STL [R1+0x654c], R0 ;  /* 0x00654c0001007387 */ /* 0x0003e40000100800 */
[----:B-1----:R-:W-:-:S02]  /*57430*/  IMAD.MOV.U32 R0, RZ, RZ, R221 ;  /* 0x000000ffff007224 */ /* 0x002fc400078e00dd */
[----:B------:R-:W2:Y:S04]  /*57440*/  LDL.LU.64 R220, [R1+0x7a50] ;  /* 0x007a500001dc7983 */ /* 0x000ea80000300a00 */
[----:B------:R-:W-:Y:S04]  /*57450*/  STL [R1+0x6560], R138 ;  /* 0x0065608a01007387 */ /* 0x000fe80000100800 */
[----:B------:R1:W-:Y:S04]  /*57460*/  STL [R1+0x6554], R0 ;  /* 0x0065540001007387 */ /* 0x0003e80000100800 */
[----:B------:R-:W-:Y:S01]  /*57470*/  STL [R1+0x6568], R14 ;  /* 0x0065680e01007387 */ /* 0x000fe20000100800 */
[----:B-1----:R-:W-:-:S05]  /*57480*/  IMAD.MOV.U32 R0, RZ, RZ, R139 ;  /* 0x000000ffff007224 */ /* 0x002fca00078e008b */
        /* <DEDUP_REMOVED lines=19> */
[----:B------:R-:W2:Y:S01]  /*575c0*/  LDL.LU.64 R138, [R1+0x3258] ;  /* 0x00325800018a7983 */ /* 0x000ea20000300a00 */
[----:B-1----:R-:W-:-:S05]  /*575d0*/  IMAD.MOV.U32 R0, RZ, RZ, R111 ;  /* 0x000000ffff007224 */ /* 0x002fca00078e006f */
[----:B------:R-:W-:Y:S04]  /*575e0*/  STL [R1+0x6594], R0 ;  /* 0x0065940001007387 */ /* 0x000fe80000100800 */
[----:B-----5:R-:W-:Y:S04]  /*575f0*/  STL [R1+0x65a0], R222 ;  /* 0x0065a0de01007387 */ /* 0x020fe80000100800 */
[----:B------:R-:W-:Y:S04]  /*57600*/  STL [R1+0x659c], R223 ;  /* 0x00659cdf01007387 */ /* 0x000fe80000100800 */
[----:B------:R-:W-:Y:S04]  /*57610*/  STL [R1+0x65a8], R224 ;  /* 0x0065a8e001007387 */ /* 0x000fe80000100800 */
[----:B------:R1:W-:Y:S04]  /*57620*/  STL [R1+0x65a4], R225 ;  /* 0x0065a4e101007387 */ /* 0x0003e80000100800 */
[----:B-1----:R-:W2:Y:S04]  /*57630*/  LDL.LU.64 R224, [R1+0x3260] ;  /* 0x0032600001e07983 */ /* 0x002ea80000300a00 */
[----:B------:R-:W2:Y:S04]  /*57640*/  LDL.LU.64 R222, [R1+0x3268] ;  /* 0x0032680001de7983 */ /* 0x000ea80000300a00 */
[----:B------:R-:W-:Y:S04]  /*57650*/  STL [R1+0x65b0], R226 ;  /* 0x0065b0e201007387 */ /* 0x000fe80000100800 */
[----:B------:R1:W-:Y:S04]  /*57660*/  STL [R1+0x65ac], R227 ;  /* 0x0065ace301007387 */ /* 0x0003e80000100800 */
[----:B-1----:R-:W2:Y:S04]  /*57670*/  LDL.LU.64 R226, [R1+0x3178] ;  /* 0x0031780001e27983 */ /* 0x002ea80000300a00 */
[----:B------:R-:W3:Y:S04]  /*57680*/  LDL.LU.64 R14, [R1+0x3270] ;  /* 0x00327000010e7983 */ /* 0x000ee80000300a00 */
[----:B------:R-:W-:Y:S04]  /*57690*/  STL [R1+0x65b8], R228 ;  /* 0x0065b8e401007387 */ /* 0x000fe80000100800 */
[----:B------:R1:W-:Y:S04]  /*576a0*/  STL [R1+0x65b4], R229 ;  /* 0x0065b4e501007387 */ /* 0x0003e80000100800 */
[----:B-1----:R-:W3:Y:S04]  /*576b0*/  LDL.LU.64 R228, [R1+0x3250] ;  /* 0x0032500001e47983 */ /* 0x002ee80000300a00 */
[----:B------:R-:W4:Y:S04]  /*576c0*/  LDL.LU.64 R46, [R1+0x3278] ;  /* 0x00327800012e7983 */ /* 0x000f280000300a00 */
[----:B------:R-:W-:Y:S04]  /*576d0*/  STL [R1+0x65c0], R230 ;  /* 0x0065c0e601007387 */ /* 0x000fe80000100800 */
[----:B------:R-:W-:Y:S04]  /*576e0*/  STL [R1+0x65bc], R231 ;  /* 0x0065bce701007387 */ /* 0x000fe80000100800 */
[----:B------:R-:W4:Y:S04]  /*576f0*/  LDL.LU.64 R78, [R1+0x3280] ;  /* 0x00328000014e7983 */ /* 0x000f280000300a00 */
[----:B------:R-:W-:Y:S04]  /*57700*/  STL [R1+0x65c8], R232 ;  /* 0x0065c8e801007387 */ /* 0x000fe80000100800 */
[----:B------:R-:W4:Y:S04]  /*57710*/  LDL.LU.64 R110, [R1+0x1a18] ;  /* 0x001a1800016e7983 */ /* 0x000f280000300a00 */
[----:B------:R-:W-:Y:S04]  /*57720*/  STL [R1+0x65c4], R233 ;  /* 0x0065c4e901007387 */ /* 0x000fe80000100800 */
[----:B------:R-:W-:Y:S04]  /*57730*/  STL [R1+0x65d0], R234 ;  /* 0x0065d0ea01007387 */ /* 0x000fe80000100800 */
[----:B------:R-:W4:Y:S04]  /*57740*/  LDL.LU.64 R94, [R1+0x1a30] ;  /* 0x001a3000015e7983 */ /* 0x000f280000300a00 */
[----:B------:R-:W-:Y:S04]  /*57750*/  STL [R1+0x65cc], R235 ;  /* 0x0065cceb01007387 */ /* 0x000fe80000100800 */
[----:B------:R-:W-:Y:S04]  /*57760*/  STL [R1+0x65d8], R244 ;  /* 0x0065d8f401007387 */ /* 0x000fe80000100800 */
[----:B------:R-:W4:Y:S04]  /*57770*/  LDL.LU.64 R62, [R1+0x1a38] ;  /* 0x001a3800013e7983 */ /* 0x000f280000300a00 */
[----:B------:R-:W-:Y:S04]  /*57780*/  STL [R1+0x65d4], R245 ;  /* 0x0065d4f501007387 */ /* 0x000fe80000100800 */
[----:B--2---:R1:W-:Y:S01]  /*57790*/  STL [R1+0x65e0], R226 ;  /* 0x0065e0e201007387 */ /* 0x0043e20000100800 */
[----:B------:R-:W-:-:S03]  /*577a0*/  IMAD.MOV.U32 R0, RZ, RZ, R227 ;  /* 0x000000ffff007224 */ /* 0x000fc600078e00e3 */
[----:B------:R-:W2:Y:S04]  /*577b0*/  LDL.LU.64 R30, [R1+0x1a50] ;  /* 0x001a5000011e7983 */ /* 0x000ea80000300a00 */
[----:B---3--:R-:W-:Y:S04]  /*577c0*/  STL [R1+0x65e8], R228 ;  /* 0x0065e8e401007387 */ /* 0x008fe80000100800 */
[----:B------:R3:W-:Y:S04]  /*577d0*/  STL [R1+0x65dc], R0 ;  /* 0x0065dc0001007387 */ /* 0x0007e80000100800 */
[----:B-1----:R-:W2:Y:S01]  /*577e0*/  LDL.LU.64 R226, [R1+0x1a58] ;  /* 0x001a580001e27983 */ /* 0x002ea20000300a00 */
[----:B---3--:R-:W-:-:S03]  /*577f0*/  IMAD.MOV.U32 R0, RZ, RZ, R229 ;  /* 0x000000ffff007224 */ /* 0x008fc600078e00e5 */
[----:B------:R-:W-:Y:S04]  /*57800*/  STL [R1+0x65f0], R138 ;  /* 0x0065f08a01007387 */ /* 0x000fe80000100800 */
[----:B------:R1:W-:Y:S02]  /*57810*/  STL [R1+0x65e4], R0 ;  /* 0x0065e40001007387 */ /* 0x0003e40000100800 */
[----:B-1----:R-:W-:Y:S02]  /*57820*/  IMAD.MOV.U32 R0, RZ, RZ, R139 ;  /* 0x000000ffff007224 */ /* 0x002fe400078e008b */
[----:B------:R-:W3:Y:S04]  /*57830*/  LDL.LU.64 R138, [R1+0x1a60] ;  /* 0x001a6000018a7983 */ /* 0x000ee80000300a00 */
[----:B------:R1:W-:Y:S04]  /*57840*/  STL [R1+0x65ec], R0 ;  /* 0x0065ec0001007387 */ /* 0x0003e80000100800 */
[----:B------:R4:W-:Y:S01]  /*57850*/  STL [R1+0x65f8], R224 ;  /* 0x0065f8e001007387 */ /* 0x0009e20000100800 */
[----:B-1----:R-:W-:-:S03]  /*57860*/  IMAD.MOV.U32 R0, RZ, RZ, R225 ;  /* 0x000000ffff007224 */ /* 0x002fc600078e00e1 */
[----:B----4-:R-:W4:Y:S04]  /*57870*/  LDL.LU.64 R224, [R1+0x1a68] ;  /* 0x001a680001e07983 */ /* 0x010f280000300a00 */
[----:B------:R1:W-:Y:S04]  /*57880*/  STL [R1+0x65f4], R0 ;  /* 0x0065f40001007387 */ /* 0x0003e80000100800 */
[----:B------:R1:W-:Y:S02]  /*57890*/  STL [R1+0x6600], R222 ;  /* 0x006600de01007387 */ /* 0x0003e40000100800 */
[----:B-1----:R-:W-:-:S02]  /*578a0*/  IMAD.MOV.U32 R0, RZ, RZ, R223 ;  /* 0x000000ffff007224 */ /* 0x002fc400078e00df */
[----:B------:R-:W4:Y:S04]  /*578b0*/  LDL.LU.64 R222, [R1+0x1a80] ;  /* 0x001a800001de7983 */ /* 0x000f280000300a00 */
        /* <DEDUP_REMOVED lines=11> */
[----:B------:R-:W-:Y:S04]  /*57970*/  STL [R1+0x6620], R110 ;  /* 0x0066206e01007387 */ /* 0x000fe80000100800 */
[----:B------:R1:W-:Y:S04]  /*57980*/  STL [R1+0x6614], R0 ;  /* 0x0066140001007387 */ /* 0x0003e80000100800 */
[----:B------:R-:W4:Y:S01]  /*57990*/  LDL.LU.64 R78, [R1+0x19b8] ;  /* 0x0019b800014e7983 */ /* 0x000f220000300a00 */
[----:B-1----:R-:W-:-:S03]  /*579a0*/  IMAD.MOV.U32 R0, RZ, RZ, R111 ;  /* 0x000000ffff007224 */ /* 0x002fc600078e006f */
        /* <DEDUP_REMOVED lines=8> */
[----:B--2---:R-:W-:Y:S04]  /*57a30*/  STL [R1+0x6638], R30 ;  /* 0x0066381e01007387 */ /* 0x004fe80000100800 */
[----:B------:R1:W-:Y:S04]  /*57a40*/  STL [R1+0x662c], R0 ;  /* 0x00662c0001007387 */ /* 0x0003e80000100800 */
[----:B------:R-:W2:Y:S01]  /*57a50*/  LDL.LU.64 R62, [R1+0x19f0] ;  /* 0x0019f000013e7983 */ /* 0x000ea20000300a00 */
[----:B-1----:R-:W-:-:S03]  /*57a60*/  IMAD.MOV.U32 R0, RZ, RZ, R31 ;  /* 0x000000ffff007224 */ /* 0x002fc600078e001f */
[----:B------:R-:W-:Y:S04]  /*57a70*/  STL [R1+0x6640], R226 ;  /* 0x006640e201007387 */ /* 0x000fe80000100800 */
[----:B------:R1:W-:Y:S04]  /*57a80*/  STL [R1+0x6634], R0 ;  /* 0x0066340001007387 */ /* 0x0003e80000100800 */
[----:B------:R-:W2:Y:S04]  /*57a90*/  LDL.LU.64 R30, [R1+0x19f8] ;  /* 0x0019f800011e7983 */ /* 0x000ea80000300a00 */
[----:B------:R-:W2:Y:S01]  /*57aa0*/  LDL.LU.64 R228, [R1+0x1a10] ;  /* 0x001a100001e47983 */ /* 0x000ea20000300a00 */
[----:B-1----:R-:W-:-:S05]  /*57ab0*/  IMAD.MOV.U32 R0, RZ, RZ, R227 ;  /* 0x000000ffff007224 */ /* 0x002fca00078e00e3 */
[----:B------:R1:W-:Y:S04]  /*57ac0*/  STL [R1+0x663c], R0 ;  /* 0x00663c0001007387 */ /* 0x0003e80000100800 */
[----:B---3--:R3:W-:Y:S01]  /*57ad0*/  STL [R1+0x6648], R138 ;  /* 0x0066488a01007387 */ /* 0x0087e20000100800 */
[----:B-1----:R-:W-:-:S03]  /*57ae0*/  IMAD.MOV.U32 R0, RZ, RZ, R139 ;  /* 0x000000ffff007224 */ /* 0x002fc600078e008b */
[----:B---3--:R-:W3:Y:S04]  /*57af0*/  LDL.LU.64 R138, [R1+0x1898] ;  /* 0x00189800018a7983 */ /* 0x008ee80000300a00 */
[----:B------:R1:W-:Y:S04]  /*57b00*/  STL [R1+0x6644], R0 ;  /* 0x0066440001007387 */ /* 0x0003e80000100800 */
[----:B----4-:R4:W-:Y:S04]  /*57b10*/  STL [R1+0x6650], R224 ;  /* 0x006650e001007387 */ /* 0x0109e80000100800 */
[----:B------:R-:W3:Y:S01]  /*57b20*/  LDL.LU.64 R226, [R1+0x18b0] ;  /* 0x0018b00001e27983 */ /* 0x000ee20000300a00 */
[----:B-1----:R-:W-:-:S05]  /*57b30*/  IMAD.MOV.U32 R0, RZ, RZ, R225 ;  /* 0x000000ffff007224 */ /* 0x002fca00078e00e1 */
[----:B------:R1:W-:Y:S04]  /*57b40*/  STL [R1+0x664c], R0 ;  /* 0x00664c0001007387 */ /* 0x0003e80000100800 */
[----:B------:R4:W-:Y:S04]  /*57b50*/  STL [R1+0x6658], R222 ;  /* 0x006658de01007387 */ /* 0x0009e80000100800 */
[----:B----4-:R-:W4:Y:S01]  /*57b60*/  LDL.LU.64 R224, [R1+0x18b8] ;  /* 0x0018b80001e07983 */ /* 0x010f220000300a00 */
        /* <DEDUP_REMOVED lines=23> */
[----:B--2---:R2:W-:Y:S01]  /*57ce0*/  STL [R1+0x6688], R62 ;  /* 0x0066883e01007387 */ /* 0x0045e20000100800 */
[----:B-1----:R-:W-:-:S03]  /*57cf0*/  IMAD.MOV.U32 R0, RZ, RZ, R63 ;  /* 0x000000ffff007224 */ /* 0x002fc600078e003f */
[----:B--2---:R-:W2:Y:S04]  /*57d00*/  LDL.LU.64 R62, [R1+0x3330] ;  /* 0x00333000013e7983 */ /* 0x004ea80000300a00 */
[----:B------:R1:W-:Y:S02]  /*57d10*/  STL [R1+0x6684], R0 ;  /* 0x0066840001007387 */ /* 0x0003e40000100800 */
[----:B-1----:R-:W-:Y:S02]  /*57d20*/  IMAD.MOV.U32 R0, RZ, RZ, R31 ;  /* 0x000000ffff007224 */ /* 0x002fe400078e001f */
[----:B------:R1:W-:Y:S04]  /*57d30*/  STL [R1+0x6690], R30 ;  /* 0x0066901e01007387 */ /* 0x0003e80000100800 */
[----:B------:R-:W-:Y:S04]  /*57d40*/  STL [R1+0x6698], R228 ;  /* 0x006698e401007387 */ /* 0x000fe80000100800 */
[----:B------:R1:W-:Y:S04]  /*57d50*/  STL [R1+0x668c], R0 ;  /* 0x00668c0001007387 */ /* 0x0003e80000100800 */
[----:B-1----:R-:W2:Y:S01]  /*57d60*/  LDL.LU.64 R30, [R1+0x3338] ;  /* 0x00333800011e7983 */ /* 0x002ea20000300a00 */
[----:B------:R-:W-:-:S03]  /*57d70*/  IMAD.MOV.U32 R0, RZ, RZ, R229 ;  /* 0x000000ffff007224 */ /* 0x000fc600078e00e5 */
[----:B---3--:R-:W-:Y:S04]  /*57d80*/  STL [R1+0x66a0], R138 ;  /* 0x0066a08a01007387 */ /* 0x008fe80000100800 */
[----:B------:R1:W-:Y:S02]  /*57d90*/  STL [R1+0x6694], R0 ;  /* 0x0066940001007387 */ /* 0x0003e40000100800 */
[----:B-1----:R-:W-:Y:S02]  /*57da0*/  IMAD.MOV.U32 R0, RZ, RZ, R139 ;  /* 0x000000ffff007224 */ /* 0x002fe400078e008b */
[----:B------:R-:W3:Y:S04]  /*57db0*/  LDL.LU.64 R138, [R1+0x3340] ;  /* 0x00334000018a7983 */ /* 0x000ee80000300a00 */
[----:B------:R1:W-:Y:S04]  /*57dc0*/  STL [R1+0x669c], R0 ;  /* 0x00669c0001007387 */ /* 0x0003e80000100800 */
[----:B------:R-:W-:Y:S01]  /*57dd0*/  STL [R1+0x66a8], R226 ;  /* 0x0066a8e201007387 */ /* 0x000fe20000100800 */
[----:B-1----:R-:W-:-:S03]  /*57de0*/  IMAD.MOV.U32 R0, RZ, RZ, R227 ;  /* 0x000000ffff007224 */ /* 0x002fc600078e00e3 */
[----:B----4-:R-:W-:Y:S04]  /*57df0*/  STL [R1+0x66b0], R224 ;  /* 0x0066b0e001007387 */ /* 0x010fe80000100800 */
[----:B------:R1:W-:Y:S04]  /*57e00*/  STL [R1+0x66a4], R0 ;  /* 0x0066a40001007387 */ /* 0x0003e80000100800 */
[----:B------:R-:W4:Y:S01]  /*57e10*/  LDL.LU.64 R228, [R1+0x3348] ;  /* 0x0033480001e47983 */ /* 0x000f220000300a00 */
[----:B-1----:R-:W-:-:S03]  /*57e20*/  IMAD.MOV.U32 R0, RZ, RZ, R225 ;  /* 0x000000ffff007224 */ /* 0x002fc600078e00e1 */
[----:B------:R-:W-:Y:S04]  /*57e30*/  STL [R1+0x66b8], R222 ;  /* 0x0066b8de01007387 */ /* 0x000fe80000100800 */
[----:B------:R1:W-:Y:S04]  /*57e40*/  STL [R1+0x66ac], R0 ;  /* 0x0066ac0001007387 */ /* 0x0003e80000100800 */
[----:B------:R-:W4:Y:S01]  /*57e50*/  LDL.LU.64 R226, [R1+0x3350] ;  /* 0x0033500001e27983 */ /* 0x000f220000300a00 */
[----:B-1----:R-:W-:-:S05]  /*57e60*/  IMAD.MOV.U32 R0, RZ, RZ, R223 ;  /* 0x000000ffff007224 */ /* 0x002fca00078e00df */
[----:B------:R1:W-:Y:S04]  /*57e70*/  STL [R1+0x66b4], R0 ;  /* 0x0066b40001007387 */ /* 0x0003e80000100800 */
[----:B------:R-:W-:Y:S01]  /*57e80*/  STL [R1+0x66c0], R14 ;  /* 0x0066c00e01007387 */ /* 0x000fe20000100800 */
        /* <DEDUP_REMOVED lines=10> */
[----:B------:R1:W-:Y:S02]  /*57f30*/  STL [R1+0x66d8], R110 ;  /* 0x0066d86e01007387 */ /* 0x0003e40000100800 */
[----:B-1----:R-:W-:Y:S02]  /*57f40*/  IMAD.MOV.U32 R0, RZ, RZ, R111 ;  /* 0x000000ffff007224 */ /* 0x002fe400078e006f */
[----:B------:R-:W4:Y:S04]  /*57f50*/  LDL.LU.64 R110, [R1+0x3288] ;  /* 0x00328800016e7983 */ /* 0x000f280000300a00 */
[----:B------:R1:W-:Y:S04]  /*57f60*/  STL [R1+0x66d4], R0 ;  /* 0x0066d40001007387 */ /* 0x0003e80000100800 */
[----:B------:R1:W-:Y:S02]  /*57f70*/  STL [R1+0x66e0], R94 ;  /* 0x0066e05e01007387 */ /* 0x0003e40000100800 */
[----:B-1----:R-:W-:-:S02]  /*57f80*/  IMAD.MOV.U32 R0, RZ, RZ, R95 ;  /* 0x000000ffff007224 */ /* 0x002fc400078e005f */
[----:B------:R-:W4:Y:S04]  /*57f90*/  LDL.LU.64 R94, [R1+0x3290] ;  /* 0x00329000015e7983 */ /* 0x000f280000300a00 */
[----:B------:R1:W-:Y:S04]  /*57fa0*/  STL [R1+0x66dc], R0 ;  /* 0x0066dc0001007387 */ /* 0x0003e80000100800 */
[----:B--2---:R2:W-:Y:S04]  /*57fb0*/  STL [R1+0x66e8], R62 ;  /* 0x0066e83e01007387 */ /* 0x0045e80000100800 */
[----:B------:R-:W4:Y:S01]  /*57fc0*/  LDL.LU.64 R78, [R1+0x3298] ;  /* 0x00329800014e7983 */ /* 0x000f220000300a00 */
[----:B-1----:R-:W-:-:S03]  /*57fd0*/  IMAD.MOV.U32 R0, RZ, RZ, R63 ;  /* 0x000000ffff007224 */ /* 0x002fc600078e003f */
[----:B--2---:R-:W2:Y:S04]  /*57fe0*/  LDL.LU.64 R62, [R1+0x32b0] ;  /* 0x0032b000013e7983 */ /* 0x004ea80000300a00 */
[----:B------:R1:W-:Y:S04]  /*57ff0*/  STL [R1+0x66e4], R0 ;  /* 0x0066e40001007387 */ /* 0x0003e80000100800 */
[----:B------:R1:W-:Y:S04]  /*58000*/  STL [R1+0x66f0], R30 ;  /* 0x0066f01e01007387 */ /* 0x0003e80000100800 */
[----:B------:R-:W2:Y:S01]  /*58010*/  LDL.LU.64 R46, [R1+0x32b8] ;  /* 0x0032b800012e7983 */ /* 0x000ea20000300a00 */
[----:B-1----:R-:W-:-:S03]  /*58020*/  IMAD.MOV.U32 R0, RZ, RZ, R31 ;  /* 0x000000ffff007224 */ /* 0x002fc600078e001f */
[----:B------:R-:W2:Y:S04]  /*58030*/  LDL.LU.64 R30, [R1+0x32c0] ;  /* 0x0032c000011e7983 */ /* 0x000ea80000300a00 */
[----:B------:R1:W-:Y:S04]  /*58040*/  STL [R1+0x66ec], R0 ;  /* 0x0066ec0001007387 */ /* 0x0003e80000100800 */
[----:B---3--:R3:W-:Y:S04]  /*58050*/  STL [R1+0x66f8], R138 ;  /* 0x0066f88a01007387 */ /* 0x0087e80000100800 */
[----:B------:R-:W2:Y:S01]  /*58060*/  LDL.LU.64 R14, [R1+0x32c8] ;  /* 0x0032c800010e7983 */ /* 0x000ea20000300a00 */
[----:B-1----:R-:W-:-:S03]  /*58070*/  IMAD.MOV.U32 R0, RZ, RZ, R139 ;  /* 0x000000ffff007224 */ /* 0x002fc600078e008b */
[----:B---3--:R-:W3:Y:S04]  /*58080*/  LDL.LU.64 R138, [R1+0x32d0] ;  /* 0x0032d000018a7983 */ /* 0x008ee80000300a00 */
[----:B------:R1:W-:Y:S04]  /*58090*/  STL [R1+0x66f4], R0 ;  /* 0x0066f40001007387 */ /* 0x0003e80000100800 */
[----:B----4-:R-:W-:Y:S04]  /*580a0*/  STL [R1+0x6700], R228 ;  /* 0x006700e401007387 */ /* 0x010fe80000100800 */
[----:B------:R-:W4:Y:S01]  /*580b0*/  LDL.LU.64 R244, [R1+0x1a88] ;  /* 0x001a880001f47983 */ /* 0x000f220000300a00 */
[----:B-1----:R-:W-:-:S03]  /*580c0*/  IMAD.MOV.U32 R0, RZ, RZ, R229 ;  /* 0x000000ffff007224 */ /* 0x002fc600078e00e5 */
[----:B------:R-:W3:Y:S04]  /*580d0*/  LDL.LU.64 R234, [R1+0x1a90] ;  /* 0x001a900001ea7983 */ /* 0x000ee80000300a00 */
        /* <DEDUP_REMOVED lines=15> */
[----:B------:R1:W-:Y:S04]  /*581d0*/  STL [R1+0x6720], R110 ;  /* 0x0067206e01007387 */ /* 0x0003e80000100800 */
[----:B------:R-:W4:Y:S01]  /*581e0*/  LDL.LU.64 R222, [R1+0x3170] ;  /* 0x0031700001de7983 */ /* 0x000f220000300a00 */
[----:B-1----:R-:W-:-:S03]  /*581f0*/  IMAD.MOV.U32 R0, RZ, RZ, R111 ;  /* 0x000000ffff007224 */ /* 0x002fc600078e006f */
[----:B------:R-:W4:Y:S04]  /*58200*/  LDL.LU.64 R110, [R1+0x7a48] ;  /* 0x007a4800016e7983 */ /* 0x000f280000300a00 */
[----:B------:R-:W-:Y:S04]  /*58210*/  STL [R1+0x6728], R94 ;  /* 0x0067285e01007387 */ /* 0x000fe80000100800 */
[----:B------:R1:W-:Y:S02]  /*58220*/  STL [R1+0x671c], R0 ;  /* 0x00671c0001007387 */ /* 0x0003e40000100800 */
[----:B-1----:R-:W-:-:S02]  /*58230*/  IMAD.MOV.U32 R0, RZ, RZ, R95 ;  /* 0x000000ffff007224 */ /* 0x002fc400078e005f */
[----:B------:R-:W4:Y:S04]  /*58240*/  LDL.LU.64 R94, [R1+0x7a40] ;  /* 0x007a4000015e7983 */ /* 0x000f280000300a00 */
[----:B------:R-:W-:Y:S04]  /*58250*/  STL [R1+0x6730], R78 ;  /* 0x0067304e01007387 */ /* 0x000fe80000100800 */
[----:B------:R1:W-:Y:S02]  /*58260*/  STL [R1+0x6724], R0 ;  /* 0x0067240001007387 */ /* 0x0003e40000100800 */
[----:B-1----:R-:W-:-:S02]  /*58270*/  IMAD.MOV.U32 R0, RZ, RZ, R79 ;  /* 0x000000ffff007224 */ /* 0x002fc400078e004f */
[----:B------:R-:W4:Y:S04]  /*58280*/  LDL.LU.64 R78, [R1+0x7a38] ;  /* 0x007a3800014e7983 */ /* 0x000f280000300a00 */
[----:B--2---:R-:W-:Y:S04]  /*58290*/  STL [R1+0x6738], R62 ;  /* 0x0067383e01007387 */ /* 0x004fe80000100800 */
        /* <DEDUP_REMOVED lines=15> */
[----:B---3--:R-:W-:Y:S04]  /*58390*/  STL [R1+0x6758], R138 ;  /* 0x0067588a01007387 */ /* 0x008fe80000100800 */
[----:B------:R1:W-:Y:S02]  /*583a0*/  STL [R1+0x674c], R0 ;  /* 0x00674c0001007387 */ /* 0x0003e40000100800 */
[----:B-1----:R-:W-:-:S02]  /*583b0*/  IMAD.MOV.U32 R0, RZ, RZ, R139 ;  /* 0x000000ffff007224 */ /* 0x002fc400078e008b */
[----:B------:R-:W3:Y:S04]  /*583c0*/  LDL.LU.64 R138, [R1+0x7a10] ;  /* 0x007a1000018a7983 */ /* 0x000ee80000300a00 */
[----:B----4-:R-:W-:Y:S04]  /*583d0*/  STL [R1+0x6760], R244 ;  /* 0x006760f401007387 */ /* 0x010fe80000100800 */
        /* <DEDUP_REMOVED lines=23> */
[----:B------:R-:W2:Y:S01]  /*58550*/  LDL.LU.64 R234, [R1+0x3418] ;  /* 0x0034180001ea7983 */ /* 0x000ea20000300a00 */
[----:B-1----:R-:W-:-:S03]  /*58560*/  IMAD.MOV.U32 R0, RZ, RZ, R223 ;  /* 0x000000ffff007224 */ /* 0x002fc600078e00df */
[----:B------:R-:W-:Y:S04]  /*58570*/  STL [R1+0x67a0], R92 ;  /* 0x0067a05c01007387 */ /* 0x000fe80000100800 */
[----:B------:R-:W-:Y:S04]  /*58580*/  STL [R1+0x6794], R0 ;  /* 0x0067940001007387 */ /* 0x000fe80000100800 */
[----:B------:R1:W-:Y:S04]  /*58590*/  STL [R1+0x679c], R93 ;  /* 0x00679c5d01007387 */ /* 0x0003e80000100800 */
[----:B-1----:R-:W2:Y:S04]  /*585a0*/  LDL.LU.64 R92, [R1+0x3408] ;  /* 0x00340800015c7983 */ /* 0x002ea80000300a00 */
[----:B------:R-:W3:Y:S04]  /*585b0*/  LDL.LU.64 R232, [R1+0x3420] ;  /* 0x0034200001e87983 */ /* 0x000ee80000300a00 */
[----:B------:R-:W-:Y:S04]  /*585c0*/  STL [R1+0x67a8], R12 ;  /* 0x0067a80c01007387 */ /* 0x000fe80000100800 */
[----:B------:R-:W-:Y:S04]  /*585d0*/  STL [R1+0x67a4], R13 ;  /* 0x0067a40d01007387 */ /* 0x000fe80000100800 */
[----:B------:R-:W-:Y:S04]  /*585e0*/  STL [R1+0x67b0], R28 ;  /* 0x0067b01c01007387 */ /* 0x000fe80000100800 */
        /* <DEDUP_REMOVED lines=11> */
[----:B------:R-:W3:Y:S04]  /*586a0*/  LDL.LU.64 R224, [R1+0x3440] ;  /* 0x0034400001e07983 */ /* 0x000ee80000300a00 */
[----:B------:R1:W-:Y:S04]  /*586b0*/  STL [R1+0x67cc], R109 ;  /* 0x0067cc6d01007387 */ /* 0x0003e80000100800 */
[----:B------:R-:W-:Y:S04]  /*586c0*/  STL [R1+0x67d8], R124 ;  /* 0x0067d87c01007387 */ /* 0x000fe80000100800 */
[----:B------:R-:W3:Y:S04]  /*586d0*/  LDL.LU.64 R222, [R1+0x3368] ;  /* 0x0033680001de7983 */ /* 0x000ee80000300a00 */
[----:B------:R-:W-:Y:S01]  /*586e0*/  STL [R1+0x67d4], R125 ;  /* 0x0067d47d01007387 */ /* 0x000fe20000100800 */
[----:B--2---:R-:W-:-:S03]  /*586f0*/  IMAD.MOV.U32 R0, RZ, RZ, R93 ;  /* 0x000000ffff007224 */ /* 0x004fc600078e005d */
[----:B------:R-:W-:Y:S04]  /*58700*/  STL [R1+0x67e0], R92 ;  /* 0x0067e05c01007387 */ /* 0x000fe80000100800 */
[----:B-1----:R-:W2:Y:S04]  /*58710*/  LDL.LU.64 R108, [R1+0x3380] ;  /* 0x00338000016c7983 */ /* 0x002ea80000300a00 */
[----:B------:R1:W-:Y:S04]  /*58720*/  STL [R1+0x67dc], R0 ;  /* 0x0067dc0001007387 */ /* 0x0003e80000100800 */
[----:B----4-:R-:W-:Y:S04]  /*58730*/  STL [R1+0x67e8], R244 ;  /* 0x0067e8f401007387 */ /* 0x010fe80000100800 */
        /* <DEDUP_REMOVED lines=9> */
[----:B---3--:R-:W-:Y:S04]  /*587d0*/  STL [R1+0x67f8], R232 ;  /* 0x0067f8e801007387 */ /* 0x008fe80000100800 */
[----:B------:R-:W3:Y:S01]  /*587e0*/  LDL.LU.64 R12, [R1+0x33b8] ;  /* 0x0033b800010c7983 */ /* 0x000ee20000300a00 */
[----:B-1----:R-:W-:-:S03]  /*587f0*/  IMAD.MOV.U32 R0, RZ, RZ, R233 ;  /* 0x000000ffff007224 */ /* 0x002fc600078e00e9 */
[----:B------:R-:W3:Y:S04]  /*58800*/  LDL.LU.64 R92, [R1+0x33c0] ;  /* 0x0033c000015c7983 */ /* 0x000ee80000300a00 */
[----:B------:R1:W-:Y:S04]  /*58810*/  STL [R1+0x67f4], R0 ;  /* 0x0067f40001007387 */ /* 0x0003e80000100800 */
[----:B------:R-:W-:Y:S04]  /*58820*/  STL [R1+0x6800], R230 ;  /* 0x006800e601007387 */ /* 0x000fe80000100800 */
[----:B------:R-:W3:Y:S01]  /*58830*/  LDL.LU.64 R244, [R1+0x32d8] ;  /* 0x0032d80001f47983 */ /* 0x000ee20000300a00 */
[----:B-1----:R-:W-:-:S03]  /*58840*/  IMAD.MOV.U32 R0, RZ, RZ, R231 ;  /* 0x000000ffff007224 */ /* 0x002fc600078e00e7 */
[----:B------:R-:W3:Y:S04]  /*58850*/  LDL.LU.64 R234, [R1+0x32f0] ;  /* 0x0032f00001ea7983 */ /* 0x000ee80000300a00 */
[----:B------:R1:W-:Y:S04]  /*58860*/  STL [R1+0x67fc], R0 ;  /* 0x0067fc0001007387 */ /* 0x0003e80000100800 */
[----:B------:R1:W-:Y:S04]  /*58870*/  STL [R1+0x6808], R228 ;  /* 0x006808e401007387 */ /* 0x0003e80000100800 */
[----:B------:R-:W3:Y:S01]  /*58880*/  LDL.LU.64 R232, [R1+0x32f8] ;  /* 0x0032f80001e87983 */ /* 0x000ee20000300a00 */
[----:B-1----:R-:W-:-:S03]  /*58890*/  IMAD.MOV.U32 R0, RZ, RZ, R229 ;  /* 0x000000ffff007224 */ /* 0x002fc600078e00e5 */
[----:B------:R-:W3:Y:S04]  /*588a0*/  LDL.LU.64 R230, [R1+0x3300] ;  /* 0x0033000001e67983 */ /* 0x000ee80000300a00 */
[----:B------:R1:W-:Y:S04]  /*588b0*/  STL [R1+0x6804], R0 ;  /* 0x0068040001007387 */ /* 0x0003e80000100800 */
[----:B------:R1:W-:Y:S04]  /*588c0*/  STL [R1+0x6810], R226 ;  /* 0x006810e201007387 */ /* 0x0003e80000100800 */
[----:B------:R-:W3:Y:S01]  /*588d0*/  LDL.LU.64 R228, [R1+0x3308] ;  /* 0x0033080001e47983 */ /* 0x000ee20000300a00 */
[----:B-1----:R-:W-:-:S03]  /*588e0*/  IMAD.MOV.U32 R0, RZ, RZ, R227 ;  /* 0x000000ffff007224 */ /* 0x002fc600078e00e3 */
[----:B------:R-:W-:Y:S04]  /*588f0*/  STL [R1+0x6818], R224 ;  /* 0x006818e001007387 */ /* 0x000fe80000100800 */
[----:B------:R1:W-:Y:S04]  /*58900*/  STL [R1+0x680c], R0 ;  /* 0x00680c0001007387 */ /* 0x0003e80000100800 */
[----:B------:R-:W3:Y:S01]  /*58910*/  LDL.LU.64 R226, [R1+0x3310] ;  /* 0x0033100001e27983 */ /* 0x000ee20000300a00 */
[----:B-1----:R-:W-:-:S03]  /*58920*/  IMAD.MOV.U32 R0, RZ, RZ, R225 ;  /* 0x000000ffff007224 */ /* 0x002fc600078e00e1 */
[----:B------:R-:W-:Y:S04]  /*58930*/  STL [R1+0x6820], R222 ;  /* 0x006820de01007387 */ /* 0x000fe80000100800 */
[----:B------:R1:W-:Y:S04]  /*58940*/  STL [R1+0x6814], R0 ;  /* 0x0068140001007387 */ /* 0x0003e80000100800 */
[----:B------:R-:W3:Y:S01]  /*58950*/  LDL.LU.64 R224, [R1+0x3318] ;  /* 0x0033180001e07983 */ /* 0x000ee20000300a00 */
[----:B-1----:R-:W-:-:S03]  /*58960*/  IMAD.MOV.U32 R0, RZ, RZ, R223 ;  /* 0x000000ffff007224 */ /* 0x002fc600078e00df */
[----:B------:R-:W3:Y:S04]  /*58970*/  LDL.LU.64 R222, [R1+0x3320] ;  /* 0x0033200001de7983 */ /* 0x000ee80000300a00 */
[----:B------:R2:W-:Y:S02]  /*58980*/  STL [R1+0x681c], R0 ;  /* 0x00681c0001007387 */ /* 0x0005e40000100800 */
[----:B--2---:R-:W-:Y:S02]  /*58990*/  IMAD.MOV.U32 R0, RZ, RZ, R109 ;  /* 0x000000ffff007224 */ /* 0x004fe400078e006d */
[----:B------:R-:W-:Y:S04]  /*589a0*/  STL [R1+0x6828], R108 ;  /* 0x0068286c01007387 */ /* 0x000fe80000100800 */
        /* <DEDUP_REMOVED lines=11> */
[----:B---3--:R-:W-:Y:S01]  /*58a60*/  STL [R1+0x6850], R12 ;  /* 0x0068500c01007387 */ /* 0x008fe20000100800 */
        /* <DEDUP_REMOVED lines=22> */
[----:B------:R1:W-:Y:S04]  /*58bd0*/  STL [R1+0x687c], R0 ;  /* 0x00687c0001007387 */ /* 0x0003e80000100800 */
[----:B------:R-:W-:Y:S04]  /*58be0*/  STL [R1+0x6888], R226 ;  /* 0x006888e201007387 */ /* 0x000fe80000100800 */
[----:B------:R-:W3:Y:S01]  /*58bf0*/  LDL.LU.64 R244, [R1+0x34f0] ;  /* 0x0034f00001f47983 */ /* 0x000ee20000300a00 */
        /* <DEDUP_REMOVED lines=10> */
[----:B------:R-:W-:Y:S04]  /*58ca0*/  STL [R1+0x689c], R155 ;  /* 0x00689c9b01007387 */ /* 0x000fe80000100800 */
[----:B------:R-:W4:Y:S04]  /*58cb0*/  LDL.LU.64 R232, [R1+0x3500] ;  /* 0x0035000001e87983 */ /* 0x000f280000300a00 */
[----:B------:R-:W-:Y:S04]  /*58cc0*/  STL [R1+0x68a8], R140 ;  /* 0x0068a88c01007387 */ /* 0x000fe80000100800 */
[----:B------:R-:W-:Y:S04]  /*58cd0*/  STL [R1+0x68a4], R141 ;  /* 0x0068a48d01007387 */ /* 0x000fe80000100800 */
        /* <DEDUP_REMOVED lines=16> */
[----:B------:R-:W-:Y:S01]  /*58de0*/  STL [R1+0x68d4], R153 ;  /* 0x0068d49901007387 */ /* 0x000fe20000100800 */
[----:B--2---:R-:W-:-:S03]  /*58df0*/  IMAD.MOV.U32 R0, RZ, RZ, R93 ;  /* 0x000000ffff007224 */ /* 0x004fc600078e005d */
[----:B------:R-:W-:Y:S04]  /*58e00*/  STL [R1+0x68e0], R92 ;  /* 0x0068e05c01007387 */ /* 0x000fe80000100800 */
[----:B------:R-:W2:Y:S04]  /*58e10*/  LDL.LU.64 R108, [R1+0x3450] ;  /* 0x00345000016c7983 */ /* 0x000ea80000300a00 */
[----:B------:R1:W-:Y:S04]  /*58e20*/  STL [R1+0x68dc], R0 ;  /* 0x0068dc0001007387 */ /* 0x0003e80000100800 */
[----:B---3--:R-:W-:Y:S04]  /*58e30*/  STL [R1+0x68e8], R244 ;  /* 0x0068e8f401007387 */ /* 0x008fe80000100800 */
[----:B------:R-:W3:Y:S01]  /*58e40*/  LDL.LU.64 R76, [R1+0x3458] ;  /* 0x00345800014c7983 */ /* 0x000ee20000300a00 */
[----:B-1----:R-:W-:-:S03]  /*58e50*/  IMAD.MOV.U32 R0, RZ, RZ, R245 ;  /* 0x000000ffff007224 */ /* 0x002fc600078e00f5 */
[----:B------:R-:W3:Y:S04]  /*58e60*/  LDL.LU.64 R60, [R1+0x3460] ;  /* 0x00346000013c7983 */ /* 0x000ee80000300a00 */
        /* <DEDUP_REMOVED lines=33> */
[----:B------:R2:W-:Y:S02]  /*59080*/  STL [R1+0x691c], R0 ;  /* 0x00691c0001007387 */ /* 0x0005e40000100800 */
[----:B--2---:R-:W-:Y:S02]  /*59090*/  IMAD.MOV.U32 R0, RZ, RZ, R109 ;  /* 0x000000ffff007224 */ /* 0x004fe400078e006d */
[----:B------:R-:W-:Y:S04]  /*590a0*/  STL [R1+0x6928], R108 ;  /* 0x0069286c01007387 */ /* 0x000fe80000100800 */
[----:B---3--:R-:W-:Y:S04]  /*590b0*/  STL [R1+0x6930], R76 ;  /* 0x0069304c01007387 */ /* 0x008fe80000100800 */
[----:B------:R1:W-:Y:S04]  /*590c0*/  STL [R1+0x6924], R0 ;  /* 0x0069240001007387 */ /* 0x0003e80000100800 */
[----:B------:R-:W-:Y:S01]  /*590d0*/  STL [R1+0x6938], R60 ;  /* 0x0069383c01007387 */ /* 0x000fe20000100800 */
[----:B-1----:R-:W-:-:S05]  /*590e0*/  IMAD.MOV.U32 R0, RZ, RZ, R77 ;  /* 0x000000ffff007224 */ /* 0x002fca00078e004d */
[----:B------:R1:W-:Y:S02]  /*590f0*/  STL [R1+0x692c], R0 ;  /* 0x00692c0001007387 */ /* 0x0003e40000100800 */
[----:B-1----:R-:W-:Y:S02]  /*59100*/  IMAD.MOV.U32 R0, RZ, RZ, R61 ;  /* 0x000000ffff007224 */ /* 0x002fe400078e003d */
        /* <DEDUP_REMOVED lines=172> */
[----:B------:R-:W4:Y:S04]  /*59bd0*/  LDL.LU.64 R222, [R1+0x35f8] ;  /* 0x0035f80001de7983 */ /* 0x000f280000300a00 */
[----:B------:R-:W-:Y:S04]  /*59be0*/  STL [R1+0x6ad4], R185 ;  /* 0x006ad4b901007387 */ /* 0x000fe80000100800 */
[----:B--2---:R-:W-:Y:S04]  /*59bf0*/  STL [R1+0x6ae0], R92 ;  /* 0x006ae05c01007387 */ /* 0x004fe80000100800 */
[----:B------:R-:W2:Y:S01]  /*59c00*/  LDL.LU.64 R108, [R1+0x3600] ;  /* 0x00360000016c7983 */ /* 0x000ea20000300a00 */
[----:B-1----:R-:W-:-:S03]  /*59c10*/  IMAD.MOV.U32 R0, RZ, RZ, R93 ;  /* 0x000000ffff007224 */ /* 0x002fc600078e005d */
[----:B---3--:R-:W-:Y:S04]  /*59c20*/  STL [R1+0x6ae8], R244 ;  /* 0x006ae8f401007387 */ /* 0x008fe80000100800 */
[----:B------:R1:W-:Y:S04]  /*59c30*/  STL [R1+0x6adc], R0 ;  /* 0x006adc0001007387 */ /* 0x0003e80000100800 */
[----:B------:R-:W3:Y:S04]  /*59c40*/  LDL.LU.64 R76, [R1+0x3608] ;  /* 0x00360800014c7983 */ /* 0x000ee80000300a00 */
[----:B------:R-:W3:Y:S01]  /*59c50*/  LDL.LU.64 R60, [R1+0x3610] ;  /* 0x00361000013c7983 */ /* 0x000ee20000300a00 */
[----:B-1----:R-:W-:-:S05]  /*59c60*/  IMAD.MOV.U32 R0, RZ, RZ, R245 ;  /* 0x000000ffff007224 */ /* 0x002fca00078e00f5 */
        /* <DEDUP_REMOVED lines=36> */
[----:B---3--:R-:W-:Y:S04]  /*59eb0*/  STL [R1+0x6b30], R76 ;  /* 0x006b304c01007387 */ /* 0x008fe80000100800 */
[----:B------:R1:W-:Y:S04]  /*59ec0*/  STL [R1+0x6b24], R0 ;  /* 0x006b240001007387 */ /* 0x0003e80000100800 */
[----:B------:R-:W-:Y:S01]  /*59ed0*/  STL [R1+0x6b38], R60 ;  /* 0x006b383c01007387 */ /* 0x000fe20000100800 */
[----:B-1----:R-:W-:-:S05]  /*59ee0*/  IMAD.MOV.U32 R0, RZ, RZ, R77 ;  /* 0x000000ffff007224 */ /* 0x002fca00078e004d */
[----:B------:R1:W-:Y:S04]  /*59ef0*/  STL [R1+0x6b2c], R0 ;  /* 0x006b2c0001007387 */ /* 0x0003e80000100800 */
[----:B----4-:R-:W-:Y:S01]  /*59f00*/  STL [R1+0x6b40], R44 ;  /* 0x006b402c01007387 */ /* 0x010fe20000100800 */
        /* <DEDUP_REMOVED lines=29> */
[----:B------:R-:W3:Y:S04]  /*5a0e0*/  LDL.LU.64 R12, [R1+0x37c8] ;  /* 0x0037c800010c7983 */ /* 0x000ee80000300a00 */
[----:B------:R-:W4:Y:S01]  /*5a0f0*/  LDL.LU.64 R92, [R1+0x37e0] ;  /* 0x0037e000015c7983 */ /* 0x000f220000300a00 */
[----:B-1----:R-:W-:-:S05]  /*5a100*/  IMAD.MOV.U32 R0, RZ, RZ, R227 ;  /* 0x000000ffff007224 */ /* 0x002fca00078e00e3 */
[----:B------:R1:W-:Y:S04]  /*5a110*/  STL [R1+0x6b84], R0 ;  /* 0x006b840001007387 */ /* 0x0003e80000100800 */
[----:B------:R-:W-:Y:S04]  /*5a120*/  STL [R1+0x6b90], R224 ;  /* 0x006b90e001007387 */ /* 0x000fe80000100800 */
[----:B------:R-:W4:Y:S01]  /*5a130*/  LDL.LU.64 R244, [R1+0x37e8] ;  /* 0x0037e80001f47983 */ /* 0x000f220000300a00 */
[----:B-1----:R-:W-:-:S05]  /*5a140*/  IMAD.MOV.U32 R0, RZ, RZ, R225 ;  /* 0x000000ffff007224 */ /* 0x002fca00078e00e1 */
[----:B------:R2:W-:Y:S02]  /*5a150*/  STL [R1+0x6b8c], R0 ;  /* 0x006b8c0001007387 */ /* 0x0005e40000100800 */
[----:B--2---:R-:W-:Y:S02]  /*5a160*/  IMAD.MOV.U32 R0, RZ, RZ, R223 ;  /* 0x000000ffff007224 */ /* 0x004fe400078e00df */
[----:B------:R1:W-:Y:S04]  /*5a170*/  STL [R1+0x6b98], R222 ;  /* 0x006b98de01007387 */ /* 0x0003e80000100800 */
[----:B------:R-:W-:Y:S04]  /*5a180*/  STL [R1+0x6ba0], R202 ;  /* 0x006ba0ca01007387 */ /* 0x000fe80000100800 */
[----:B------:R3:W-:Y:S04]  /*5a190*/  STL [R1+0x6b94], R0 ;  /* 0x006b940001007387 */ /* 0x0007e80000100800 */
[----:B------:R-:W2:Y:S04]  /*5a1a0*/  LDL.LU.64 R230, [R1+0x3800] ;  /* 0x0038000001e67983 */ /* 0x000ea80000300a00 */
[----:B------:R-:W-:Y:S04]  /*5a1b0*/  STL [R1+0x6b9c], R203 ;  /* 0x006b9ccb01007387 */ /* 0x000fe80000100800 */
[----:B------:R-:W-:Y:S04]  /*5a1c0*/  STL [R1+0x6ba8], R188 ;  /* 0x006ba8bc01007387 */ /* 0x000fe80000100800 */
[----:B------:R-:W-:Y:S04]  /*5a1d0*/  STL [R1+0x6ba4], R189 ;  /* 0x006ba4bd01007387 */ /* 0x000fe80000100800 */
[----:B------:R-:W2:Y:S04]  /*5a1e0*/  LDL.LU.64 R228, [R1+0x3808] ;  /* 0x0038080001e47983 */ /* 0x000ea80000300a00 */
[----:B------:R-:W-:Y:S04]  /*5a1f0*/  STL [R1+0x6bb0], R190 ;  /* 0x006bb0be01007387 */ /* 0x000fe80000100800 */
[----:B------:R-:W-:Y:S04]  /*5a200*/  STL [R1+0x6bac], R191 ;  /* 0x006bacbf01007387 */ /* 0x000fe80000100800 */
[----:B------:R-:W-:Y:S04]  /*5a210*/  STL [R1+0x6bb8], R192 ;  /* 0x006bb8c001007387 */ /* 0x000fe80000100800 */
[----:B-1----:R-:W2:Y:S04]  /*5a220*/  LDL.LU.64 R222, [R1+0x3810] ;  /* 0x0038100001de7983 */ /* 0x002ea80000300a00 */
[----:B------:R-:W-:Y:S04]  /*5a230*/  STL [R1+0x6bb4], R193 ;  /* 0x006bb4c101007387 */ /* 0x000fe80000100800 */
[----:B------:R-:W-:Y:S04]  /*5a240*/  STL [R1+0x6bc0], R194 ;  /* 0x006bc0c201007387 */ /* 0x000fe80000100800 */
[----:B------:R-:W-:Y:S04]  /*5a250*/  STL [R1+0x6bbc], R195 ;  /* 0x006bbcc301007387 */ /* 0x000fe80000100800 */
[----:B------:R-:W2:Y:S04]  /*5a260*/  LDL.LU.64 R234, [R1+0x3818] ;  /* 0x0038180001ea7983 */ /* 0x000ea80000300a00 */
        /* <DEDUP_REMOVED lines=8> */
[----:B------:R-:W2:Y:S01]  /*5a2f0*/  LDL.LU.64 R224, [R1+0x3710] ;  /* 0x0037100001e07983 */ /* 0x000ea20000300a00 */
[----:B---3--:R-:W-:-:S03]  /*5a300*/  IMAD.MOV.U32 R0, RZ, RZ, R13 ;  /* 0x000000ffff007224 */ /* 0x008fc600078e000d */
[----:B------:R-:W-:Y:S04]  /*5a310*/  STL [R1+0x6be0], R12 ;  /* 0x006be00c01007387 */ /* 0x000fe80000100800 */
[----:B----4-:R-:W-:Y:S04]  /*5a320*/  STL [R1+0x6be8], R92 ;  /* 0x006be85c01007387 */ /* 0x010fe80000100800 */
[----:B------:R1:W-:Y:S04]  /*5a330*/  STL [R1+0x6bdc], R0 ;  /* 0x006bdc0001007387 */ /* 0x0003e80000100800 */
[----:B------:R-:W3:Y:S01]  /*5a340*/  LDL.LU.64 R108, [R1+0x3718] ;  /* 0x00371800016c7983 */ /* 0x000ee20000300a00 */
[----:B-1----:R-:W-:-:S03]  /*5a350*/  IMAD.MOV.U32 R0, RZ, RZ, R93 ;  /* 0x000000ffff007224 */ /* 0x002fc600078e005d */
[----:B------:R-:W-:Y:S04]  /*5a360*/  STL [R1+0x6bf0], R244 ;  /* 0x006bf0f401007387 */ /* 0x000fe80000100800 */
[----:B------:R1:W-:Y:S04]  /*5a370*/  STL [R1+0x6be4], R0 ;  /* 0x006be40001007387 */ /* 0x0003e80000100800 */
[----:B------:R-:W4:Y:S04]  /*5a380*/  LDL.LU.64 R76, [R1+0x3760] ;  /* 0x00376000014c7983 */ /* 0x000f280000300a00 */
[----:B------:R-:W4:Y:S01]  /*5a390*/  LDL.LU.64 R60, [R1+0x3768] ;  /* 0x00376800013c7983 */ /* 0x000f220000300a00 */
[----:B-1----:R-:W-:-:S05]  /*5a3a0*/  IMAD.MOV.U32 R0, RZ, RZ, R245 ;  /* 0x000000ffff007224 */ /* 0x002fca00078e00f5 */
[----:B------:R1:W-:Y:S04]  /*5a3b0*/  STL [R1+0x6bec], R0 ;  /* 0x006bec0001007387 */ /* 0x0003e80000100800 */
[----:B--2---:R-:W-:Y:S04]  /*5a3c0*/  STL [R1+0x6bf8], R230 ;  /* 0x006bf8e601007387 */ /* 0x004fe80000100800 */
[----:B------:R-:W2:Y:S01]  /*5a3d0*/  LDL.LU.64 R44, [R1+0x37b0] ;  /* 0x0037b000012c7983 */ /* 0x000ea20000300a00 */
[----:B-1----:R-:W-:-:S03]  /*5a3e0*/  IMAD.MOV.U32 R0, RZ, RZ, R231 ;  /* 0x000000ffff007224 */ /* 0x002fc600078e00e7 */
[----:B------:R-:W2:Y:S04]  /*5a3f0*/  LDL.LU.64 R28, [R1+0x37b8] ;  /* 0x0037b800011c7983 */ /* 0x000ea80000300a00 */
[----:B------:R1:W-:Y:S04]  /*5a400*/  STL [R1+0x6bf4], R0 ;  /* 0x006bf40001007387 */ /* 0x0003e80000100800 */
[----:B------:R-:W-:Y:S04]  /*5a410*/  STL [R1+0x6c00], R228 ;  /* 0x006c00e401007387 */ /* 0x000fe80000100800 */
[----:B------:R-:W2:Y:S01]  /*5a420*/  LDL.LU.64 R12, [R1+0x37c0] ;  /* 0x0037c000010c7983 */ /* 0x000ea20000300a00 */
[----:B-1----:R-:W-:-:S03]  /*5a430*/  IMAD.MOV.U32 R0, RZ, RZ, R229 ;  /* 0x000000ffff007224 */ /* 0x002fc600078e00e5 */
[----:B------:R-:W2:Y:S04]  /*5a440*/  LDL.LU.64 R92, [R1+0x3638] ;  /* 0x00363800015c7983 */ /* 0x000ea80000300a00 */
[----:B------:R1:W-:Y:S04]  /*5a450*/  STL [R1+0x6bfc], R0 ;  /* 0x006bfc0001007387 */ /* 0x0003e80000100800 */
[----:B------:R1:W-:Y:S04]  /*5a460*/  STL [R1+0x6c08], R222 ;  /* 0x006c08de01007387 */ /* 0x0003e80000100800 */
[----:B------:R-:W2:Y:S01]  /*5a470*/  LDL.LU.64 R230, [R1+0x3640] ;  /* 0x0036400001e67983 */ /* 0x000ea20000300a00 */
[----:B-1----:R-:W-:-:S03]  /*5a480*/  IMAD.MOV.U32 R0, RZ, RZ, R223 ;  /* 0x000000ffff007224 */ /* 0x002fc600078e00df */
[----:B------:R-:W2:Y:S04]  /*5a490*/  LDL.LU.64 R228, [R1+0x3648] ;  /* 0x0036480001e47983 */ /* 0x000ea80000300a00 */
[----:B------:R1:W-:Y:S04]  /*5a4a0*/  STL [R1+0x6c04], R0 ;  /* 0x006c040001007387 */ /* 0x0003e80000100800 */
[----:B------:R-:W-:Y:S04]  /*5a4b0*/  STL [R1+0x6c10], R234 ;  /* 0x006c10ea01007387 */ /* 0x000fe80000100800 */
[----:B------:R-:W2:Y:S01]  /*5a4c0*/  LDL.LU.64 R222, [R1+0x3650] ;  /* 0x0036500001de7983 */ /* 0x000ea20000300a00 */
[----:B-1----:R-:W-:-:S03]  /*5a4d0*/  IMAD.MOV.U32 R0, RZ, RZ, R235 ;  /* 0x000000ffff007224 */ /* 0x002fc600078e00eb */
[----:B------:R-:W-:Y:S04]  /*5a4e0*/  STL [R1+0x6c18], R232 ;  /* 0x006c18e801007387 */ /* 0x000fe80000100800 */
[----:B------:R1:W-:Y:S04]  /*5a4f0*/  STL [R1+0x6c0c], R0 ;  /* 0x006c0c0001007387 */ /* 0x0003e80000100800 */
[----:B------:R-:W2:Y:S01]  /*5a500*/  LDL.LU.64 R244, [R1+0x3658] ;  /* 0x0036580001f47983 */ /* 0x000ea20000300a00 */
[----:B-1----:R-:W-:-:S05]  /*5a510*/  IMAD.MOV.U32 R0, RZ, RZ, R233 ;  /* 0x000000ffff007224 */ /* 0x002fca00078e00e9 */
[----:B------:R1:W-:Y:S04]  /*5a520*/  STL [R1+0x6c14], R0 ;  /* 0x006c140001007387 */ /* 0x0003e80000100800 */
[----:B------:R-:W-:Y:S04]  /*5a530*/  STL [R1+0x6c20], R226 ;  /* 0x006c20e201007387 */ /* 0x000fe80000100800 */
[----:B------:R-:W2:Y:S01]  /*5a540*/  LDL.LU.64 R234, [R1+0x3660] ;  /* 0x0036600001ea7983 */ /* 0x000ea20000300a00 */
[----:B-1----:R-:W-:-:S05]  /*5a550*/  IMAD.MOV.U32 R0, RZ, RZ, R227 ;  /* 0x000000ffff007224 */ /* 0x002fca00078e00e3 */
[----:B------:R1:W-:Y:S04]  /*5a560*/  STL [R1+0x6c1c], R0 ;  /* 0x006c1c0001007387 */ /* 0x0003e80000100800 */
[----:B------:R-:W-:Y:S04]  /*5a570*/  STL [R1+0x6c28], R224 ;  /* 0x006c28e001007387 */ /* 0x000fe80000100800 */
[----:B------:R-:W2:Y:S01]  /*5a580*/  LDL.LU.64 R232, [R1+0x3668] ;  /* 0x0036680001e87983 */ /* 0x000ea20000300a00 */
[----:B-1----:R-:W-:-:S03]  /*5a590*/  IMAD.MOV.U32 R0, RZ, RZ, R225 ;  /* 0x000000ffff007224 */ /* 0x002fc600078e00e1 */
[----:B------:R-:W2:Y:S04]  /*5a5a0*/  LDL.LU.64 R226, [R1+0x3670] ;  /* 0x0036700001e27983 */ /* 0x000ea80000300a00 */
[----:B------:R3:W-:Y:S02]  /*5a5b0*/  STL [R1+0x6c24], R0 ;  /* 0x006c240001007387 */ /* 0x0007e40000100800 */
[----:B---3--:R-:W-:Y:S02]  /*5a5c0*/  IMAD.MOV.U32 R0, RZ, RZ, R109 ;  /* 0x000000ffff007224 */ /* 0x008fe400078e006d */
[----:B------:R-:W-:Y:S04]  /*5a5d0*/  STL [R1+0x6c30], R108 ;  /* 0x006c306c01007387 */ /* 0x000fe80000100800 */
[----:B------:R-:W3:Y:S04]  /*5a5e0*/  LDL.LU.64 R224, [R1+0x20] ;  /* 0x0000200001e07983 */ /* 0x000ee80000300a00 */
[----:B----4-:R-:W-:Y:S04]  /*5a5f0*/  STL [R1+0x6c38], R76 ;  /* 0x006c384c01007387 */ /* 0x010fe80000100800 */
[----:B------:R1:W-:Y:S04]  /*5a600*/  STL [R1+0x6c2c], R0 ;  /* 0x006c2c0001007387 */ /* 0x0003e80000100800 */
[----:B------:R-:W-:Y:S01]  /*5a610*/  STL [R1+0x6c40], R60 ;  /* 0x006c403c01007387 */ /* 0x000fe20000100800 */
[----:B-1----:R-:W-:-:S05]  /*5a620*/  IMAD.MOV.U32 R0, RZ, RZ, R77 ;  /* 0x000000ffff007224 */ /* 0x002fca00078e004d */
[----:B------:R1:W-:Y:S02]  /*5a630*/  STL [R1+0x6c34], R0 ;  /* 0x006c340001007387 */ /* 0x0003e40000100800 */
[----:B-1----:R-:W-:Y:S02]  /*5a640*/  IMAD.MOV.U32 R0, RZ, RZ, R61 ;  /* 0x000000ffff007224 */ /* 0x002fe400078e003d */
[----:B--2---:R-:W-:Y:S04]  /*5a650*/  STL [R1+0x6c48], R44 ;  /* 0x006c482c01007387 */ /* 0x004fe80000100800 */
        /* <DEDUP_REMOVED lines=19> */
[----:B------:R-:W2:Y:S04]  /*5a790*/  LDL.LU.64 R230, [R1+0x3ca0] ;  /* 0x003ca00001e67983 */ /* 0x000ea80000300a00 */
[----:B------:R-:W4:Y:S01]  /*5a7a0*/  LDL.LU.64 R228, [R1+0x170] ;  /* 0x0001700001e47983 */ /* 0x000f220000300a00 */
[----:B-1----:R-:W-:-:S05]  /*5a7b0*/  IMAD.MOV.U32 R0, RZ, RZ, R223 ;  /* 0x000000ffff007224 */ /* 0x002fca00078e00df */
[----:B------:R1:W-:Y:S04]  /*5a7c0*/  STL [R1+0x6c74], R0 ;  /* 0x006c740001007387 */ /* 0x0003e80000100800 */
[----:B------:R-:W-:Y:S04]  /*5a7d0*/  STL [R1+0x6c80], R244 ;  /* 0x006c80f401007387 */ /* 0x000fe80000100800 */
[----:B------:R-:W4:Y:S01]  /*5a7e0*/  LDL.LU.64 R222, [R1+0x60] ;  /* 0x0000600001de7983 */ /* 0x000f220000300a00 */
[----:B-1----:R-:W-:-:S03]  /*5a7f0*/  IMAD.MOV.U32 R0, RZ, RZ, R245 ;  /* 0x000000ffff007224 */ /* 0x002fc600078e00f5 */
[----:B------:R-:W-:Y:S04]  /*5a800*/  STL [R1+0x6c88], R234 ;  /* 0x006c88ea01007387 */ /* 0x000fe80000100800 */
[----:B------:R1:W-:Y:S04]  /*5a810*/  STL [R1+0x6c7c], R0 ;  /* 0x006c7c0001007387 */ /* 0x0003e80000100800 */
[----:B------:R-:W-:Y:S01]  /*5a820*/  STL [R1+0x6c90], R232 ;  /* 0x006c90e801007387 */ /* 0x000fe20000100800 */
[----:B-1----:R-:W-:-:S05]  /*5a830*/  IMAD.MOV.U32 R0, RZ, RZ, R235 ;  /* 0x000000ffff007224 */ /* 0x002fca00078e00eb */
[----:B------:R1:W-:Y:S04]  /*5a840*/  STL [R1+0x6c84], R0 ;  /* 0x006c840001007387 */ /* 0x0003e80000100800 */
[----:B------:R-:W-:Y:S01]  /*5a850*/  STL [R1+0x6c98], R226 ;  /* 0x006c98e201007387 */ /* 0x000fe20000100800 */
[----:B-1----:R-:W-:-:S05]  /*5a860*/  IMAD.MOV.U32 R0, RZ, RZ, R233 ;  /* 0x000000ffff007224 */ /* 0x002fca00078e00e9 */
[----:B------:R1:W-:Y:S02]  /*5a870*/  STL [R1+0x6c8c], R0 ;  /* 0x006c8c0001007387 */ /* 0x0003e40000100800 */
[----:B-1----:R-:W-:Y:S02]  /*5a880*/  IMAD.MOV.U32 R0, RZ, RZ, R227 ;  /* 0x000000ffff007224 */ /* 0x002fe400078e00e3 */
[----:B---3--:R-:W-:Y:S04]  /*5a890*/  STL [R1+0x6ca0], R224 ;  /* 0x006ca0e001007387 */ /* 0x008fe80000100800 */
[----:B------:R1:W-:Y:S04]  /*5a8a0*/  STL [R1+0x6c94], R0 ;  /* 0x006c940001007387 */ /* 0x0003e80000100800 */
[----:B------:R-:W-:Y:S01]  /*5a8b0*/  STL [R1+0x6ca8], R204 ;  /* 0x006ca8cc01007387 */ /* 0x000fe20000100800 */
[----:B-1----:R-:W-:-:S05]  /*5a8c0*/  IMAD.MOV.U32 R0, RZ, RZ, R225 ;  /* 0x000000ffff007224 */ /* 0x002fca00078e00e1 */
[----:B------:R2:W-:Y:S04]  /*5a8d0*/  STL [R1+0x6c9c], R0 ;  /* 0x006c9c0001007387 */ /* 0x0005e80000100800 */
[----:B------:R-:W-:Y:S04]  /*5a8e0*/  STL [R1+0x6ca4], R205 ;  /* 0x006ca4cd01007387 */ /* 0x000fe80000100800 */
[----:B------:R-:W-:Y:S04]  /*5a8f0*/  STL [R1+0x6cb0], R206 ;  /* 0x006cb0ce01007387 */ /* 0x000fe80000100800 */
[----:B------:R-:W-:Y:S04]  /*5a900*/  STL [R1+0x6cac], R207 ;  /* 0x006caccf01007387 */ /* 0x000fe80000100800 */
[----:B------:R-:W-:Y:S04]  /*5a910*/  STL [R1+0x6cb8], R208 ;  /* 0x006cb8d001007387 */ /* 0x000fe80000100800 */
[----:B------:R-:W-:Y:S04]  /*5a920*/  STL [R1+0x6cb4], R209 ;  /* 0x006cb4d101007387 */ /* 0x000fe80000100800 */
[----:B------:R-:W3:Y:S04]  /*5a930*/  LDL.LU.64 R234, [R1+0x3cd0] ;  /* 0x003cd00001ea7983 */ /* 0x000ee80000300a00 */
[----:B------:R-:W-:Y:S04]  /*5a940*/  STL [R1+0x6cc0], R210 ;  /* 0x006cc0d201007387 */ /* 0x000fe80000100800 */
[----:B------:R-:W3:Y:S04]  /*5a950*/  LDL.LU.64 R226, [R1+0x1b0] ;  /* 0x0001b00001e27983 */ /* 0x000ee80000300a00 */
[----:B------:R-:W-:Y:S04]  /*5a960*/  STL [R1+0x6cbc], R211 ;  /* 0x006cbcd301007387 */ /* 0x000fe80000100800 */
[----:B------:R-:W3:Y:S04]  /*5a970*/  LDL.LU.64 R224, [R1+0x98] ;  /* 0x0000980001e07983 */ /* 0x000ee80000300a00 */
[----:B------:R-:W-:Y:S04]  /*5a980*/  STL [R1+0x6cc8], R212 ;  /* 0x006cc8d401007387 */ /* 0x000fe80000100800 */
[----:B------:R-:W-:Y:S04]  /*5a990*/  STL [R1+0x6cc4], R213 ;  /* 0x006cc4d501007387 */ /* 0x000fe80000100800 */
[----:B------:R-:W-:Y:S04]  /*5a9a0*/  STL [R1+0x6cd0], R216 ;  /* 0x006cd0d801007387 */ /* 0x000fe80000100800 */
[----:B------:R-:W-:Y:S04]  /*5a9b0*/  STL [R1+0x6ccc], R217 ;  /* 0x006cccd901007387 */ /* 0x000fe80000100800 */
[----:B------:R-:W-:Y:S04]  /*5a9c0*/  STL [R1+0x6cd8], R242 ;  /* 0x006cd8f201007387 */ /* 0x000fe80000100800 */
[----:B------:R-:W-:Y:S01]  /*5a9d0*/  STL [R1+0x6cd4], R243 ;  /* 0x006cd4f301007387 */ /* 0x000fe20000100800 */
[----:B--2---:R-:W-:-:S03]  /*5a9e0*/  IMAD.MOV.U32 R0, RZ, RZ, R231 ;  /* 0x000000ffff007224 */ /* 0x004fc600078e00e7 */
[----:B------:R-:W-:Y:S04]  /*5a9f0*/  STL [R1+0x6ce0], R230 ;  /* 0x006ce0e601007387 */ /* 0x000fe80000100800 */
[----:B----4-:R-:W-:Y:S04]  /*5aa00*/  STL [R1+0x6ce8], R228 ;  /* 0x006ce8e401007387 */ /* 0x010fe80000100800 */
[----:B------:R1:W-:Y:S02]  /*5aa10*/  STL [R1+0x6cdc], R0 ;  /* 0x006cdc0001007387 */ /* 0x0003e40000100800 */
[----:B-1----:R-:W-:-:S02]  /*5aa20*/  IMAD.MOV.U32 R0, RZ, RZ, R229 ;  /* 0x000000ffff007224 */ /* 0x002fc400078e00e5 */
[----:B------:R-:W-:Y:S04]  /*5aa30*/  STL [R1+0x6cf0], R222 ;  /* 0x006cf0de01007387 */ /* 0x000fe80000100800 */
[----:B------:R1:W-:Y:S04]  /*5aa40*/  STL [R1+0x6ce4], R0 ;  /* 0x006ce40001007387 */ /* 0x0003e80000100800 */
[----:B------:R-:W-:Y:S01]  /*5aa50*/  STL [R1+0x6cf8], R120 ;  /* 0x006cf87801007387 */ /* 0x000fe20000100800 */
[----:B-1----:R-:W-:-:S05]  /*5aa60*/  IMAD.MOV.U32 R0, RZ, RZ, R223 ;  /* 0x000000ffff007224 */ /* 0x002fca00078e00df */
[----:B------:R3:W-:Y:S04]  /*5aa70*/  STL [R1+0x6cec], R0 ;  /* 0x006cec0001007387 */ /* 0x0007e80000100800 */
[----:B------:R-:W-:Y:S04]  /*5aa80*/  STL [R1+0x6cf4], R121 ;  /* 0x006cf47901007387 */ /* 0x000fe80000100800 */
[----:B------:R-:W-:Y:S04]  /*5aa90*/  STL [R1+0x6d00], R72 ;  /* 0x006d004801007387 */ /* 0x000fe80000100800 */
[----:B------:R-:W2:Y:S04]  /*5aaa0*/  LDL.LU.64 R232, [R1+0x3cd8] ;  /* 0x003cd80001e87983 */ /* 0x000ea80000300a00 */
[----:B------:R-:W-:Y:S04]  /*5aab0*/  STL [R1+0x6cfc], R73 ;  /* 0x006cfc4901007387 */ /* 0x000fe80000100800 */
[----:B------:R-:W4:Y:S04]  /*5aac0*/  LDL.LU.64 R230, [R1+0x1f0] ;  /* 0x0001f00001e67983 */ /* 0x000f280000300a00 */
[----:B------:R-:W-:Y:S04]  /*5aad0*/  STL [R1+0x6d08], R38 ;  /* 0x006d082601007387 */ /* 0x000fe80000100800 */
[----:B------:R-:W4:Y:S04]  /*5aae0*/  LDL.LU.64 R228, [R1+0xe8] ;  /* 0x0000e80001e47983 */ /* 0x000f280000300a00 */
[----:B------:R-:W-:Y:S04]  /*5aaf0*/  STL [R1+0x6d04], R39 ;  /* 0x006d042701007387 */ /* 0x000fe80000100800 */
[----:B------:R-:W4:Y:S04]  /*5ab00*/  LDL.LU.64 R222, [R1+0x10] ;  /* 0x0000100001de7983 */ /* 0x000f280000300a00 */
[----:B------:R-:W-:Y:S04]  /*5ab10*/  STL [R1+0x6d10], R18 ;  /* 0x006d101201007387 */ /* 0x000fe80000100800 */
[----:B------:R-:W-:Y:S04]  /*5ab20*/  STL [R1+0x6d0c], R19 ;  /* 0x006d0c1301007387 */ /* 0x000fe80000100800 */
[----:B------:R-:W-:Y:S04]  /*5ab30*/  STL [R1+0x6d18], R2 ;  /* 0x006d180201007387 */ /* 0x000fe80000100800 */
[----:B------:R-:W-:Y:S01]  /*5ab40*/  STL [R1+0x6d14], R3 ;  /* 0x006d140301007387 */ /* 0x000fe20000100800 */
[----:B---3--:R-:W-:-:S03]  /*5ab50*/  IMAD.MOV.U32 R0, RZ, RZ, R235 ;  /* 0x000000ffff007224 */ /* 0x008fc600078e00eb */
[----:B------:R-:W-:Y:S04]  /*5ab60*/  STL [R1+0x6d20], R234 ;  /* 0x006d20ea01007387 */ /* 0x000fe80000100800 */
        /* <DEDUP_REMOVED lines=20> */
[----:B------:R-:W-:Y:S01]  /*5acb0*/  STL [R1+0x6d54], R5 ;  /* 0x006d540501007387 */ /* 0x000fe20000100800 */
[----:B--2---:R-:W-:-:S03]  /*5acc0*/  IMAD.MOV.U32 R0, RZ, RZ, R233 ;  /* 0x000000ffff007224 */ /* 0x004fc600078e00e9 */
        /* <DEDUP_REMOVED lines=119> */
[----:B------:R-:W4:Y:S04]  /*5b440*/  LDL.LU.64 R222, [R1+0x48] ;  /* 0x0000480001de7983 */ /* 0x000f280000300a00 */
        /* <DEDUP_REMOVED lines=41> */
[----:B------:R-:W2:Y:S04]  /*5b6e0*/  LDL.LU.64 R222, [R1+0x3e18] ;  /* 0x003e180001de7983 */ /* 0x000ea80000300a00 */
[----:B------:R3:W-:Y:S04]  /*5b6f0*/  STL [R1+0x6efc], R0 ;  /* 0x006efc0001007387 */ /* 0x0007e80000100800 */
[----:B------:R-:W-:Y:S04]  /*5b700*/  STL [R1+0x6f08], R116 ;  /* 0x006f087401007387 */ /* 0x000fe80000100800 */
[----:B------:R-:W-:Y:S04]  /*5b710*/  STL [R1+0x6f04], R117 ;  /* 0x006f047501007387 */ /* 0x000fe80000100800 */
[----:B------:R-:W-:Y:S04]  /*5b720*/  STL [R1+0x6f10], R66 ;  /* 0x006f104201007387 */ /* 0x000fe80000100800 */
[----:B------:R-:W4:Y:S04]  /*5b730*/  LDL.LU.64 R234, [R1+0xa58] ;  /* 0x000a580001ea7983 */ /* 0x000f280000300a00 */
[----:B------:R-:W-:Y:S04]  /*5b740*/  STL [R1+0x6f0c], R67 ;  /* 0x006f0c4301007387 */ /* 0x000fe80000100800 */
[----:B------:R-:W4:Y:S04]  /*5b750*/  LDL.LU.64 R232, [R1+0x3f0] ;  /* 0x0003f00001e87983 */ /* 0x000f280000300a00 */
[----:B------:R-:W-:Y:S04]  /*5b760*/  STL [R1+0x6f18], R32 ;  /* 0x006f182001007387 */ /* 0x000fe80000100800 */
[----:B------:R-:W4:Y:S04]  /*5b770*/  LDL.LU.64 R230, [R1+0x1e0] ;  /* 0x0001e00001e67983 */ /* 0x000f280000300a00 */
[----:B------:R-:W-:Y:S04]  /*5b780*/  STL [R1+0x6f14], R33 ;  /* 0x006f142101007387 */ /* 0x000fe80000100800 */
[----:B------:R-:W4:Y:S01]  /*5b790*/  LDL.LU.64 R228, [R1+0xd8] ;  /* 0x0000d80001e47983 */ /* 0x000f220000300a00 */
        /* <DEDUP_REMOVED lines=18> */
[----:B------:R-:W-:Y:S04]  /*5b8c0*/  STL [R1+0x6f50], R82 ;  /* 0x006f505201007387 */ /* 0x000fe80000100800 */
[----:B------:R-:W3:Y:S04]  /*5b8d0*/  LDL.LU.64 R28, [R1+0xa20] ;  /* 0x000a2000011c7983 */ /* 0x000ee80000300a00 */
[----:B------:R-:W-:Y:S04]  /*5b8e0*/  STL [R1+0x6f4c], R83 ;  /* 0x006f4c5301007387 */ /* 0x000fe80000100800 */
[----:B------:R-:W-:Y:S04]  /*5b8f0*/  STL [R1+0x6f58], R40 ;  /* 0x006f582801007387 */ /* 0x000fe80000100800 */
[----:B------:R-:W3:Y:S04]  /*5b900*/  LDL.LU.64 R12, [R1+0x430] ;  /* 0x00043000010c7983 */ /* 0x000ee80000300a00 */
[----:B------:R-:W-:Y:S04]  /*5b910*/  STL [R1+0x6f54], R41 ;  /* 0x006f542901007387 */ /* 0x000fe80000100800 */
[----:B------:R-:W3:Y:S04]  /*5b920*/  LDL.LU.64 R244, [R1+0x220] ;  /* 0x0002200001f47983 */ /* 0x000ee80000300a00 */
[----:B--2---:R2:W-:Y:S04]  /*5b930*/  STL [R1+0x6f60], R222 ;  /* 0x006f60de01007387 */ /* 0x0045e80000100800 */
[----:B------:R-:W3:Y:S01]  /*5b940*/  LDL.LU.64 R224, [R1+0x118] ;  /* 0x0001180001e07983 */ /* 0x000ee20000300a00 */
[----:B-1----:R-:W-:-:S03]  /*5b950*/  IMAD.MOV.U32 R0, RZ, RZ, R223 ;  /* 0x000000ffff007224 */ /* 0x002fc600078e00df */
[----:B--2---:R-:W2:Y:S04]  /*5b960*/  LDL.LU.64 R222, [R1] ;  /* 0x0000000001de7983 */ /* 0x004ea80000300a00 */
[----:B------:R1:W-:Y:S04]  /*5b970*/  STL [R1+0x6f5c], R0 ;  /* 0x006f5c0001007387 */ /* 0x0003e80000100800 */
[----:B----4-:R-:W-:Y:S01]  /*5b980*/  STL [R1+0x6f68], R234 ;  /* 0x006f68ea01007387 */ /* 0x010fe20000100800 */
        /* <DEDUP_REMOVED lines=21> */
[----:B---3--:R3:W-:Y:S01]  /*5bae0*/  STL [R1+0x6fa0], R226 ;  /* 0x006fa0e201007387 */ /* 0x0087e20000100800 */
[----:B-1----:R-:W-:-:S03]  /*5baf0*/  IMAD.MOV.U32 R0, RZ, RZ, R227 ;  /* 0x000000ffff007224 */ /* 0x002fc600078e00e3 */
[----:B------:R-:W4:Y:S04]  /*5bb00*/  LDL.LU.64 R228, [R1+0x158] ;  /* 0x0001580001e47983 */ /* 0x000f280000300a00 */
[----:B------:R-:W-:Y:S04]  /*5bb10*/  STL [R1+0x6fa8], R28 ;  /* 0x006fa81c01007387 */ /* 0x000fe80000100800 */
[----:B------:R1:W-:Y:S04]  /*5bb20*/  STL [R1+0x6f9c], R0 ;  /* 0x006f9c0001007387 */ /* 0x0003e80000100800 */
[----:B---3--:R-:W3:Y:S01]  /*5bb30*/  LDL.LU.64 R226, [R1+0x40] ;  /* 0x0000400001e27983 */ /* 0x008ee20000300a00 */
[----:B-1----:R-:W-:-:S03]  /*5bb40*/  IMAD.MOV.U32 R0, RZ, RZ, R29 ;  /* 0x000000ffff007224 */ /* 0x002fc600078e001d */
[----:B------:R-:W-:Y:S04]  /*5bb50*/  STL [R1+0x6fb0], R12 ;  /* 0x006fb00c01007387 */ /* 0x000fe80000100800 */
[----:B------:R1:W-:Y:S04]  /*5bb60*/  STL [R1+0x6fa4], R0 ;  /* 0x006fa40001007387 */ /* 0x0003e80000100800 */
[----:B------:R-:W-:Y:S01]  /*5bb70*/  STL [R1+0x6fb8], R244 ;  /* 0x006fb8f401007387 */ /* 0x000fe20000100800 */
[----:B-1----:R-:W-:-:S05]  /*5bb80*/  IMAD.MOV.U32 R0, RZ, RZ, R13 ;  /* 0x000000ffff007224 */ /* 0x002fca00078e000d */
[----:B------:R1:W-:Y:S02]  /*5bb90*/  STL [R1+0x6fac], R0 ;  /* 0x006fac0001007387 */ /* 0x0003e40000100800 */
[----:B-1----:R-:W-:Y:S02]  /*5bba0*/  IMAD.MOV.U32 R0, RZ, RZ, R245 ;  /* 0x000000ffff007224 */ /* 0x002fe400078e00f5 */
[----:B------:R-:W-:Y:S04]  /*5bbb0*/  STL [R1+0x6fc0], R224 ;  /* 0x006fc0e001007387 */ /* 0x000fe80000100800 */
[----:B------:R1:W-:Y:S04]  /*5bbc0*/  STL [R1+0x6fb4], R0 ;  /* 0x006fb40001007387 */ /* 0x0003e80000100800 */
[----:B--2---:R-:W-:Y:S01]  /*5bbd0*/  STL [R1+0x6fc8], R222 ;  /* 0x006fc8de01007387 */ /* 0x004fe20000100800 */
[----:B-1----:R-:W-:-:S05]  /*5bbe0*/  IMAD.MOV.U32 R0, RZ, RZ, R225 ;  /* 0x000000ffff007224 */ /* 0x002fca00078e00e1 */
[----:B------:R1:W-:Y:S04]  /*5bbf0*/  STL [R1+0x6fbc], R0 ;  /* 0x006fbc0001007387 */ /* 0x0003e80000100800 */
[----:B------:R-:W2:Y:S01]  /*5bc00*/  LDL.LU.64 R224, [R1+0x3eb0] ;  /* 0x003eb00001e07983 */ /* 0x000ea20000300a00 */
[----:B-1----:R-:W-:-:S03]  /*5bc10*/  IMAD.MOV.U32 R0, RZ, RZ, R223 ;  /* 0x000000ffff007224 */ /* 0x002fc600078e00df */
[----:B------:R-:W-:Y:S04]  /*5bc20*/  STL [R1+0x6fd0], R98 ;  /* 0x006fd06201007387 */ /* 0x000fe80000100800 */
[----:B------:R1:W-:Y:S04]  /*5bc30*/  STL [R1+0x6fc4], R0 ;  /* 0x006fc40001007387 */ /* 0x0003e80000100800 */
[----:B------:R-:W-:Y:S04]  /*5bc40*/  STL [R1+0x6fcc], R99 ;  /* 0x006fcc6301007387 */ /* 0x000fe80000100800 */
[----:B------:R-:W2:Y:S04]  /*5bc50*/  LDL.LU.64 R28, [R1+0x9b0] ;  /* 0x0009b000011c7983 */ /* 0x000ea80000300a00 */
[----:B------:R-:W-:Y:S04]  /*5bc60*/  STL [R1+0x6fd8], R56 ;  /* 0x006fd83801007387 */ /* 0x000fe80000100800 */
[----:B------:R-:W2:Y:S04]  /*5bc70*/  LDL.LU.64 R12, [R1+0x4a0] ;  /* 0x0004a000010c7983 */ /* 0x000ea80000300a00 */
[----:B------:R-:W-:Y:S04]  /*5bc80*/  STL [R1+0x6fd4], R57 ;  /* 0x006fd43901007387 */ /* 0x000fe80000100800 */
[----:B------:R-:W2:Y:S04]  /*5bc90*/  LDL.LU.64 R244, [R1+0x2a8] ;  /* 0x0002a80001f47983 */ /* 0x000ea80000300a00 */
[----:B----4-:R4:W-:Y:S04]  /*5bca0*/  STL [R1+0x6fe0], R234 ;  /* 0x006fe0ea01007387 */ /* 0x0109e80000100800 */
[----:B------:R-:W2:Y:S01]  /*5bcb0*/  LDL.LU.64 R222, [R1+0x198] ;  /* 0x0001980001de7983 */ /* 0x000ea20000300a00 */
[----:B-1----:R-:W-:-:S03]  /*5bcc0*/  IMAD.MOV.U32 R0, RZ, RZ, R235 ;  /* 0x000000ffff007224 */ /* 0x002fc600078e00eb */
[----:B----4-:R-:W4:Y:S04]  /*5bcd0*/  LDL.LU.64 R234, [R1+0x80] ;  /* 0x0000800001ea7983 */ /* 0x010f280000300a00 */
[----:B------:R1:W-:Y:S04]  /*5bce0*/  STL [R1+0x6fdc], R0 ;  /* 0x006fdc0001007387 */ /* 0x0003e80000100800 */
[----:B------:R-:W-:Y:S01]  /*5bcf0*/  STL [R1+0x6fe8], R92 ;  /* 0x006fe85c01007387 */ /* 0x000fe20000100800 */
        /* <DEDUP_REMOVED lines=9> */
[----:B------:R-:W4:Y:S01]  /*5bd90*/  LDL.LU.64 R232, [R1+0x3ee8] ;  /* 0x003ee80001e87983 */ /* 0x000f220000300a00 */
[----:B-1----:R-:W-:-:S05]  /*5bda0*/  IMAD.MOV.U32 R0, RZ, RZ, R229 ;  /* 0x000000ffff007224 */ /* 0x002fca00078e00e5 */
[----:B------:R1:W-:Y:S04]  /*5bdb0*/  STL [R1+0x6ffc], R0 ;  /* 0x006ffc0001007387 */ /* 0x0003e80000100800 */
[----:B---3--:R3:W-:Y:S01]  /*5bdc0*/  STL [R1+0x7008], R226 ;  /* 0x007008e201007387 */ /* 0x0087e20000100800 */
[----:B-1----:R-:W-:-:S03]  /*5bdd0*/  IMAD.MOV.U32 R0, RZ, RZ, R227 ;  /* 0x000000ffff007224 */ /* 0x002fc600078e00e3 */
[----:B------:R-:W-:Y:S04]  /*5bde0*/  STL [R1+0x7010], R114 ;  /* 0x0070107201007387 */ /* 0x000fe80000100800 */
[----:B------:R1:W-:Y:S04]  /*5bdf0*/  STL [R1+0x7004], R0 ;  /* 0x0070040001007387 */ /* 0x0003e80000100800 */
[----:B------:R-:W4:Y:S04]  /*5be00*/  LDL.LU.64 R230, [R1+0x978] ;  /* 0x0009780001e67983 */ /* 0x000f280000300a00 */
[----:B------:R-:W-:Y:S04]  /*5be10*/  STL [R1+0x700c], R115 ;  /* 0x00700c7301007387 */ /* 0x000fe80000100800 */
[----:B------:R-:W-:Y:S04]  /*5be20*/  STL [R1+0x7018], R64 ;  /* 0x0070184001007387 */ /* 0x000fe80000100800 */
[----:B------:R-:W4:Y:S04]  /*5be30*/  LDL.LU.64 R92, [R1+0x4e0] ;  /* 0x0004e000015c7983 */ /* 0x000f280000300a00 */
[----:B------:R-:W-:Y:S04]  /*5be40*/  STL [R1+0x7014], R65 ;  /* 0x0070144101007387 */ /* 0x000fe80000100800 */
[----:B------:R-:W4:Y:S04]  /*5be50*/  LDL.LU.64 R228, [R1+0x3b0] ;  /* 0x0003b00001e47983 */ /* 0x000f280000300a00 */
[----:B--2---:R2:W-:Y:S04]  /*5be60*/  STL [R1+0x7020], R224 ;  /* 0x007020e001007387 */ /* 0x0045e80000100800 */
[----:B---3--:R-:W3:Y:S01]  /*5be70*/  LDL.LU.64 R226, [R1+0x1d8] ;  /* 0x0001d80001e27983 */ /* 0x008ee20000300a00 */
[----:B-1----:R-:W-:-:S03]  /*5be80*/  IMAD.MOV.U32 R0, RZ, RZ, R225 ;  /* 0x000000ffff007224 */ /* 0x002fc600078e00e1 */
[----:B--2---:R-:W2:Y:S04]  /*5be90*/  LDL.LU.64 R224, [R1+0xd0] ;  /* 0x0000d00001e07983 */ /* 0x004ea80000300a00 */
        /* <DEDUP_REMOVED lines=11> */
[----:B----4-:R-:W-:Y:S01]  /*5bf50*/  STL [R1+0x7048], R234 ;  /* 0x007048ea01007387 */ /* 0x010fe20000100800 */
[----:B-1----:R-:W-:-:S05]  /*5bf60*/  IMAD.MOV.U32 R0, RZ, RZ, R223 ;  /* 0x000000ffff007224 */ /* 0x002fca00078e00df */
[----:B------:R1:W-:Y:S04]  /*5bf70*/  STL [R1+0x703c], R0 ;  /* 0x00703c0001007387 */ /* 0x0003e80000100800 */
[----:B------:R-:W4:Y:S01]  /*5bf80*/  LDL.LU.64 R222, [R1+0x3f50] ;  /* 0x003f500001de7983 */ /* 0x000f220000300a00 */
        /* <DEDUP_REMOVED lines=8> */
[----:B------:R1:W-:Y:S04]  /*5c010*/  STL [R1+0x7060], R232 ;  /* 0x007060e801007387 */ /* 0x0003e80000100800 */
[----:B------:R-:W4:Y:S01]  /*5c020*/  LDL.LU.64 R234, [R1+0x428] ;  /* 0x0004280001ea7983 */ /* 0x000f220000300a00 */
[----:B-1----:R-:W-:-:S03]  /*5c030*/  IMAD.MOV.U32 R0, RZ, RZ, R233 ;  /* 0x000000ffff007224 */ /* 0x002fc600078e00e9 */
[----:B------:R-:W4:Y:S04]  /*5c040*/  LDL.LU.64 R232, [R1+0x218] ;  /* 0x0002180001e87983 */ /* 0x000f280000300a00 */
[----:B------:R1:W-:Y:S02]  /*5c050*/  STL [R1+0x705c], R0 ;  /* 0x00705c0001007387 */ /* 0x0003e40000100800 */
[----:B-1----:R-:W-:Y:S02]  /*5c060*/  IMAD.MOV.U32 R0, RZ, RZ, R231 ;  /* 0x000000ffff007224 */ /* 0x002fe400078e00e7 */
[----:B------:R1:W-:Y:S04]  /*5c070*/  STL [R1+0x7068], R230 ;  /* 0x007068e601007387 */ /* 0x0003e80000100800 */
[----:B-1----:R-:W4:Y:S04]  /*5c080*/  LDL.LU.64 R230, [R1+0xf0] ;  /* 0x0000f00001e67983 */ /* 0x002f280000300a00 */
[----:B------:R1:W-:Y:S04]  /*5c090*/  STL [R1+0x7064], R0 ;  /* 0x0070640001007387 */ /* 0x0003e80000100800 */
[----:B------:R-:W-:Y:S01]  /*5c0a0*/  STL [R1+0x7070], R92 ;  /* 0x0070705c01007387 */ /* 0x000fe20000100800 */
[----:B-1----:R-:W-:-:S03]  /*5c0b0*/  IMAD.MOV.U32 R0, RZ, RZ, R93 ;  /* 0x000000ffff007224 */ /* 0x002fc600078e005d */
[----:B------:R-:W-:Y:S04]  /*5c0c0*/  STL [R1+0x7078], R228 ;  /* 0x007078e401007387 */ /* 0x000fe80000100800 */
[----:B------:R1:W-:Y:S02]  /*5c0d0*/  STL [R1+0x706c], R0 ;  /* 0x00706c0001007387 */ /* 0x0003e40000100800 */
[----:B-1----:R-:W-:Y:S02]  /*5c0e0*/  IMAD.MOV.U32 R0, RZ, RZ, R229 ;  /* 0x000000ffff007224 */ /* 0x002fe400078e00e5 */
[----:B---3--:R-:W-:Y:S04]  /*5c0f0*/  STL [R1+0x7080], R226 ;  /* 0x007080e201007387 */ /* 0x008fe80000100800 */
        /* <DEDUP_REMOVED lines=8> */
[----:B------:R-:W3:Y:S04]  /*5c180*/  LDL.LU.64 R226, [R1+0x908] ;  /* 0x0009080001e27983 */ /* 0x000ee80000300a00 */
[----:B------:R-:W-:Y:S04]  /*5c190*/  STL [R1+0x708c], R131 ;  /* 0x00708c8301007387 */ /* 0x000fe80000100800 */
[----:B------:R-:W-:Y:S04]  /*5c1a0*/  STL [R1+0x7098], R80 ;  /* 0x0070985001007387 */ /* 0x000fe80000100800 */
[----:B------:R-:W3:Y:S04]  /*5c1b0*/  LDL.LU.64 R224, [R1+0x550] ;  /* 0x0005500001e07983 */ /* 0x000ee80000300a00 */
[----:B------:R-:W-:Y:S04]  /*5c1c0*/  STL [R1+0x7094], R81 ;  /* 0x0070945101007387 */ /* 0x000fe80000100800 */
[----:B------:R-:W3:Y:S04]  /*5c1d0*/  LDL.LU.64 R12, [R1+0x460] ;  /* 0x00046000010c7983 */ /* 0x000ee80000300a00 */
[----:B----4-:R4:W-:Y:S01]  /*5c1e0*/  STL [R1+0x70a0], R222 ;  /* 0x0070a0de01007387 */ /* 0x0109e20000100800 */
[----:B-1----:R-:W-:-:S03]  /*5c1f0*/  IMAD.MOV.U32 R0, RZ, RZ, R223 ;  /* 0x000000ffff007224 */ /* 0x002fc600078e00df */
[----:B----4-:R-:W4:Y:S04]  /*5c200*/  LDL.LU.64 R222, [R1+0x258] ;  /* 0x0002580001de7983 */ /* 0x010f280000300a00 */
[----:B------:R1:W-:Y:S04]  /*5c210*/  STL [R1+0x709c], R0 ;  /* 0x00709c0001007387 */ /* 0x0003e80000100800 */
[----:B------:R1:W-:Y:S04]  /*5c220*/  STL [R1+0x70a8], R244 ;  /* 0x0070a8f401007387 */ /* 0x0003e80000100800 */
        /* <DEDUP_REMOVED lines=11> */
[----:B------:R-:W4:Y:S01]  /*5c2e0*/  LDL.LU.64 R234, [R1+0x4078] ;  /* 0x0040780001ea7983 */ /* 0x000f220000300a00 */
[----:B-1----:R-:W-:-:S05]  /*5c2f0*/  IMAD.MOV.U32 R0, RZ, RZ, R233 ;  /* 0x000000ffff007224 */ /* 0x002fca00078e00e9 */
[----:B------:R1:W-:Y:S04]  /*5c300*/  STL [R1+0x70bc], R0 ;  /* 0x0070bc0001007387 */ /* 0x0003e80000100800 */
[----:B------:R1:W-:Y:S02]  /*5c310*/  STL [R1+0x70c8], R230 ;  /* 0x0070c8e601007387 */ /* 0x0003e40000100800 */
[----:B-1----:R-:W-:Y:S02]  /*5c320*/  IMAD.MOV.U32 R0, RZ, RZ, R231 ;  /* 0x000000ffff007224 */ /* 0x002fe400078e00e7 */
[----:B------:R-:W-:Y:S04]  /*5c330*/  STL [R1+0x70d0], R238 ;  /* 0x0070d0ee01007387 */ /* 0x000fe80000100800 */
[----:B------:R1:W-:Y:S04]  /*5c340*/  STL [R1+0x70c4], R0 ;  /* 0x0070c40001007387 */ /* 0x0003e80000100800 */
[----:B------:R-:W4:Y:S04]  /*5c350*/  LDL.LU.64 R232, [R1+0x8d0] ;  /* 0x0008d00001e87983 */ /* 0x000f280000300a00 */
[----:B------:R-:W-:Y:S04]  /*5c360*/  STL [R1+0x70cc], R239 ;  /* 0x0070ccef01007387 */ /* 0x000fe80000100800 */
[----:B------:R-:W-:Y:S04]  /*5c370*/  STL [R1+0x70d8], R96 ;  /* 0x0070d86001007387 */ /* 0x000fe80000100800 */
[----:B------:R-:W-:Y:S04]  /*5c380*/  STL [R1+0x70d4], R97 ;  /* 0x0070d46101007387 */ /* 0x000fe80000100800 */
[----:B------:R-:W4:Y:S04]  /*5c390*/  LDL.LU.64 R230, [R1+0x5c0] ;  /* 0x0005c00001e67983 */ /* 0x000f280000300a00 */
[----:B--2---:R2:W-:Y:S01]  /*5c3a0*/  STL [R1+0x70e0], R228 ;  /* 0x0070e0e401007387 */ /* 0x0045e20000100800 */
[----:B-1----:R-:W-:-:S03]  /*5c3b0*/  IMAD.MOV.U32 R0, RZ, RZ, R229 ;  /* 0x000000ffff007224 */ /* 0x002fc600078e00e5 */
[----:B--2---:R-:W2:Y:S04]  /*5c3c0*/  LDL.LU.64 R228, [R1+0x498] ;  /* 0x0004980001e47983 */ /* 0x004ea80000300a00 */
[----:B------:R1:W-:Y:S04]  /*5c3d0*/  STL [R1+0x70dc], R0 ;  /* 0x0070dc0001007387 */ /* 0x0003e80000100800 */
[----:B---3--:R3:W-:Y:S01]  /*5c3e0*/  STL [R1+0x70e8], R226 ;  /* 0x0070e8e201007387 */ /* 0x0087e20000100800 */
[----:B-1----:R-:W-:-:S03]  /*5c3f0*/  IMAD.MOV.U32 R0, RZ, RZ, R227 ;  /* 0x000000ffff007224 */ /* 0x002fc600078e00e3 */
[----:B---3--:R-:W3:Y:S04]  /*5c400*/  LDL.LU.64 R226, [R1+0x2a0] ;  /* 0x0002a00001e27983 */ /* 0x008ee80000300a00 */
[----:B------:R1:W-:Y:S04]  /*5c410*/  STL [R1+0x70e4], R0 ;  /* 0x0070e40001007387 */ /* 0x0003e80000100800 */
[----:B------:R1:W-:Y:S02]  /*5c420*/  STL [R1+0x70f0], R224 ;  /* 0x0070f0e001007387 */ /* 0x0003e40000100800 */
[----:B-1----:R-:W-:-:S02]  /*5c430*/  IMAD.MOV.U32 R0, RZ, RZ, R225 ;  /* 0x000000ffff007224 */ /* 0x002fc400078e00e1 */
[----:B------:R-:W-:Y:S04]  /*5c440*/  STL [R1+0x70f8], R12 ;  /* 0x0070f80c01007387 */ /* 0x000fe80000100800 */
[----:B------:R1:W-:Y:S04]  /*5c450*/  STL [R1+0x70ec], R0 ;  /* 0x0070ec0001007387 */ /* 0x0003e80000100800 */
[----:B------:R-:W3:Y:S01]  /*5c460*/  LDL.LU.64 R224, [R1+0x190] ;  /* 0x0001900001e07983 */ /* 0x000ee20000300a00 */
[----:B-1----:R-:W-:-:S03]  /*5c470*/  IMAD.MOV.U32 R0, RZ, RZ, R13 ;  /* 0x000000ffff007224 */ /* 0x002fc600078e000d */
[----:B----4-:R-:W-:Y:S04]  /*5c480*/  STL [R1+0x7100], R222 ;  /* 0x007100de01007387 */ /* 0x010fe80000100800 */
[----:B------:R1:W-:Y:S02]  /*5c490*/  STL [R1+0x70f4], R0 ;  /* 0x0070f40001007387 */ /* 0x0003e40000100800 */
[----:B-1----:R-:W-:Y:S02]  /*5c4a0*/  IMAD.MOV.U32 R0, RZ, RZ, R223 ;  /* 0x000000ffff007224 */ /* 0x002fe400078e00df */
[----:B------:R-:W4:Y:S04]  /*5c4b0*/  LDL.LU.64 R222, [R1+0x78] ;  /* 0x0000780001de7983 */ /* 0x000f280000300a00 */
[----:B------:R1:W-:Y:S04]  /*5c4c0*/  STL [R1+0x70fc], R0 ;  /* 0x0070fc0001007387 */ /* 0x0003e80000100800 */
[----:B------:R-:W-:Y:S01]  /*5c4d0*/  STL [R1+0x7108], R92 ;  /* 0x0071085c01007387 */ /* 0x000fe20000100800 */
[----:B-1----:R-:W-:-:S03]  /*5c4e0*/  IMAD.MOV.U32 R0, RZ, RZ, R93 ;  /* 0x000000ffff007224 */ /* 0x002fc600078e005d */
[----:B------:R-:W-:Y:S04]  /*5c4f0*/  STL [R1+0x7110], R244 ;  /* 0x007110f401007387 */ /* 0x000fe80000100800 */
[----:B------:R1:W-:Y:S04]  /*5c500*/  STL [R1+0x7104], R0 ;  /* 0x0071040001007387 */ /* 0x0003e80000100800 */
[----:B------:R-:W-:Y:S01]  /*5c510*/  STL [R1+0x7118], R106 ;  /* 0x0071186a01007387 */ /* 0x000fe20000100800 */
[----:B-1----:R-:W-:-:S05]  /*5c520*/  IMAD.MOV.U32 R0, RZ, RZ, R245 ;  /* 0x000000ffff007224 */ /* 0x002fca00078e00f5 */
[----:B------:R1:W-:Y:S04]  /*5c530*/  STL [R1+0x710c], R0 ;  /* 0x00710c0001007387 */ /* 0x0003e80000100800 */
[----:B------:R-:W4:Y:S04]  /*5c540*/  LDL.LU.64 R76, [R1+0x4428] ;  /* 0x00442800014c7983 */ /* 0x000f280000300a00 */
[----:B------:R-:W-:Y:S04]  /*5c550*/  STL [R1+0x7114], R107 ;  /* 0x0071146b01007387 */ /* 0x000fe80000100800 */
[----:B------:R-:W4:Y:S04]  /*5c560*/  LDL.LU.64 R60, [R1+0x898] ;  /* 0x00089800013c7983 */ /* 0x000f280000300a00 */
        /* <DEDUP_REMOVED lines=13> */
[----:B--2---:R-:W-:Y:S04]  /*5c640*/  STL [R1+0x7138], R228 ;  /* 0x007138e401007387 */ /* 0x004fe80000100800 */
[----:B------:R1:W-:Y:S04]  /*5c650*/  STL [R1+0x712c], R0 ;  /* 0x00712c0001007387 */ /* 0x0003e80000100800 */
[----:B------:R-:W2:Y:S01]  /*5c660*/  LDL.LU.64 R234, [R1+0x4da0] ;  /* 0x004da00001ea7983 */ /* 0x000ea20000300a00 */
[----:B-1----:R-:W-:-:S05]  /*5c670*/  IMAD.MOV.U32 R0, RZ, RZ, R229 ;  /* 0x000000ffff007224 */ /* 0x002fca00078e00e5 */
        /* <DEDUP_REMOVED lines=10> */
[----:B------:R4:W-:Y:S02]  /*5c720*/  STL [R1+0x7144], R0 ;  /* 0x0071440001007387 */ /* 0x0009e40000100800 */
[----:B----4-:R-:W-:Y:S02]  /*5c730*/  IMAD.MOV.U32 R0, RZ, RZ, R223 ;  /* 0x000000ffff007224 */ /* 0x010fe400078e00df */
[----:B------:R1:W-:Y:S04]  /*5c740*/  STL [R1+0x7150], R222 ;  /* 0x007150de01007387 */ /* 0x0003e80000100800 */
[----:B------:R-:W4:Y:S04]  /*5c750*/  LDL.LU.64 R224, [R1+0x210] ;  /* 0x0002100001e07983 */ /* 0x000f280000300a00 */
[----:B------:R-:W-:Y:S04]  /*5c760*/  STL [R1+0x7158], R112 ;  /* 0x0071587001007387 */ /* 0x000fe80000100800 */
[----:B------:R1:W-:Y:S04]  /*5c770*/  STL [R1+0x714c], R0 ;  /* 0x00714c0001007387 */ /* 0x0003e80000100800 */
[----:B-1----:R-:W4:Y:S04]  /*5c780*/  LDL.LU.64 R222, [R1+0xc8] ;  /* 0x0000c80001de7983 */ /* 0x002f280000300a00 */
[----:B------:R-:W-:Y:S01]  /*5c790*/  STL [R1+0x7154], R113 ;  /* 0x0071547101007387 */ /* 0x000fe20000100800 */
[----:B------:R-:W-:-:S03]  /*5c7a0*/  IMAD.MOV.U32 R0, RZ, RZ, R77 ;  /* 0x000000ffff007224 */ /* 0x000fc600078e004d */
[----:B------:R-:W-:Y:S04]  /*5c7b0*/  STL [R1+0x7160], R76 ;  /* 0x0071604c01007387 */ /* 0x000fe80000100800 */
[----:B------:R-:W-:Y:S04]  /*5c7c0*/  STL [R1+0x7168], R60 ;  /* 0x0071683c01007387 */ /* 0x000fe80000100800 */
[----:B------:R1:W-:Y:S02]  /*5c7d0*/  STL [R1+0x715c], R0 ;  /* 0x00715c0001007387 */ /* 0x0003e40000100800 */
[----:B-1----:R-:W-:-:S02]  /*5c7e0*/  IMAD.MOV.U32 R0, RZ, RZ, R61 ;  /* 0x000000ffff007224 */ /* 0x002fc400078e003d */
        /* <DEDUP_REMOVED lines=18> */
[----:B--2---:R-:W-:-:S03]  /*5c910*/  IMAD.MOV.U32 R0, RZ, RZ, R235 ;  /* 0x000000ffff007224 */ /* 0x004fc600078e00eb */
[----:B------:R-:W-:Y:S04]  /*5c920*/  STL [R1+0x71a0], R234 ;  /* 0x0071a0ea01007387 */ /* 0x000fe80000100800 */
[----:B---3--:R-:W-:Y:S04]  /*5c930*/  STL [R1+0x71a8], R232 ;  /* 0x0071a8e801007387 */ /* 0x008fe80000100800 */
        /* <DEDUP_REMOVED lines=10> */
[----:B----4-:R-:W-:Y:S01]  /*5c9e0*/  STL [R1+0x71c8], R224 ;  /* 0x0071c8e001007387 */ /* 0x010fe20000100800 */
[----:B-1----:R-:W-:Y:S02]  /*5c9f0*/  IMAD.MOV.U32 R0, RZ, RZ, R227 ;  /* 0x000000ffff007224 */ /* 0x002fe400078e00e3 */
[----:B------:R-:W-:-:S03]  /*5ca00*/  IMAD.MOV.U32 R2, RZ, RZ, R223 ;  /* 0x000000ffff027224 */ /* 0x000fc600078e00df */
[----:B------:R1:W-:Y:S04]  /*5ca10*/  STL [R1+0x71bc], R0 ;  /* 0x0071bc0001007387 */ /* 0x0003e80000100800 */
[----:B------:R-:W-:Y:S01]  /*5ca20*/  STL [R1+0x71d0], R222 ;  /* 0x0071d0de01007387 */ /* 0x000fe20000100800 */
[----:B-1----:R-:W-:-:S05]  /*5ca30*/  IMAD.MOV.U32 R0, RZ, RZ, R225 ;  /* 0x000000ffff007224 */ /* 0x002fca00078e00e1 */
[----:B------:R-:W-:Y:S04]  /*5ca40*/  STL [R1+0x71c4], R0 ;  /* 0x0071c40001007387 */ /* 0x000fe80000100800 */
[----:B------:R-:W-:Y:S04]  /*5ca50*/  STL [R1+0x71cc], R2 ;  /* 0x0071cc0201007387 */ /* 0x000fe80000100800 */
[----:B------:R-:W-:Y:S04]  /*5ca60*/  STL [R1+0x71d8], R218 ;  /* 0x0071d8da01007387 */ /* 0x000fe80000100800 */
[----:B------:R-:W-:Y:S04]  /*5ca70*/  STL [R1+0x71d4], R219 ;  /* 0x0071d4db01007387 */ /* 0x000fe80000100800 */
[----:B------:R-:W2:Y:S04]  /*5ca80*/  LDL.LU.64 R6, [R1+0x4da8] ;  /* 0x004da80001067983 */ /* 0x000ea80000300a00 */
[----:B------:R-:W3:Y:S04]  /*5ca90*/  LDL.LU.64 R8, [R1+0x828] ;  /* 0x0008280001087983 */ /* 0x000ee80000300a00 */
[----:B--2---:R1:W-:Y:S04]  /*5caa0*/  STL.64 [R1+0x64c8], R6 ;  /* 0x0064c80601007387 */ /* 0x0043e80000100a00 */
[----:B-1----:R-:W2:Y:S04]  /*5cab0*/  LDL.LU.64 R6, [R1+0x6a0] ;  /* 0x0006a00001067983 */ /* 0x002ea80000300a00 */
[----:B---3--:R1:W-:Y:S04]  /*5cac0*/  STL.64 [R1+0x64c0], R8 ;  /* 0x0064c00801007387 */ /* 0x0083e80000100a00 */
[----:B-1----:R-:W3:Y:S04]  /*5cad0*/  LDL.LU.64 R8, [R1+0x548] ;  /* 0x0005480001087983 */ /* 0x002ee80000300a00 */
[----:B--2---:R1:W-:Y:S04]  /*5cae0*/  STL.64 [R1+0x64b8], R6 ;  /* 0x0064b80601007387 */ /* 0x0043e80000100a00 */
[----:B-1----:R-:W2:Y:S04]  /*5caf0*/  LDL.LU.64 R6, [R1+0x398] ;  /* 0x0003980001067983 */ /* 0x002ea80000300a00 */
[----:B---3--:R1:W-:Y:S04]  /*5cb00*/  STL.64 [R1+0x64b0], R8 ;  /* 0x0064b00801007387 */ /* 0x0083e80000100a00 */
[----:B-1----:R-:W3:Y:S04]  /*5cb10*/  LDL.LU.64 R8, [R1+0x230] ;  /* 0x0002300001087983 */ /* 0x002ee80000300a00 */
[----:B--2---:R1:W-:Y:S04]  /*5cb20*/  STL.64 [R1+0x64a8], R6 ;  /* 0x0064a80601007387 */ /* 0x0043e80000100a00 */
[----:B-1----:R-:W2:Y:S04]  /*5cb30*/  LDL.LU.64 R6, [R1+0x108] ;  /* 0x0001080001067983 */ /* 0x002ea80000300a00 */
[----:B---3--:R-:W-:Y:S04]  /*5cb40*/  STL.64 [R1+0x64a0], R8 ;  /* 0x0064a00801007387 */ /* 0x008fe80000100a00 */
[----:B------:R-:W-:Y:S04]  /*5cb50*/  STL.64 [R1+0x6490], R248 ;  /* 0x006490f801007387 */ /* 0x000fe80000100a00 */
[----:B--2---:R1:W-:Y:S04]  /*5cb60*/  STL.64 [R1+0x6498], R6 ;  /* 0x0064980601007387 */ /* 0x0043e80000100a00 */
[----:B-1----:R-:W2:Y:S04]  /*5cb70*/  LDL.LU.64 R6, [R1+0x4db0] ;  /* 0x004db00001067983 */ /* 0x002ea80000300a00 */
        /* <DEDUP_REMOVED lines=650> */
[----:B------:R-:W-:Y:S04]  /*5f420*/  STL.64 [R1+0x5a50], R126 ;  /* 0x005a507e01007387 */ /* 0x000fe80000100a00 */
[----:B--2---:R1:W-:Y:S04]  /*5f430*/  STL.64 [R1+0x5a58], R6 ;  /* 0x005a580601007387 */ /* 0x0043e80000100a00 */
[----:B------:R-:W2:Y:S04]  /*5f440*/  LDL.LU.64 R8, [R1+0x738] ;  /* 0x0007380001087983 */ /* 0x000ea80000300a00 */
        /* <DEDUP_REMOVED lines=13> */
[----:B--2---:R-:W-:Y:S04]  /*5f520*/  STL.64 [R1+0x5a18], R8 ;  /* 0x005a180801007387 */ /* 0x004fe80000100a00 */
[----:B------:R-:W-:Y:S04]  /*5f530*/  STL.64 [R1+0x5a08], R110 ;  /* 0x005a086e01007387 */ /* 0x000fe80000100a00 */
[----:B---3--:R1:W-:Y:S04]  /*5f540*/  STL.64 [R1+0x5a10], R6 ;  /* 0x005a100601007387 */ /* 0x0083e80000100a00 */
[----:B------:R2:W-:Y:S04]  /*5f550*/  STL.64 [R1+0x5a00], R94 ;  /* 0x005a005e01007387 */ /* 0x0005e80000100a00 */
[----:B------:R2:W-:Y:S04]  /*5f560*/  STL.64 [R1+0x59f8], R78 ;  /* 0x0059f84e01007387 */ /* 0x0005e80000100a00 */
[----:B------:R2:W-:Y:S04]  /*5f570*/  STL.64 [R1+0x59f0], R62 ;  /* 0x0059f03e01007387 */ /* 0x0005e80000100a00 */
[----:B------:R2:W-:Y:S04]  /*5f580*/  STL.64 [R1+0x59e8], R46 ;  /* 0x0059e82e01007387 */ /* 0x0005e80000100a00 */
[----:B------:R2:W-:Y:S04]  /*5f590*/  STL.64 [R1+0x59e0], R30 ;  /* 0x0059e01e01007387 */ /* 0x0005e80000100a00 */
[----:B------:R2:W-:Y:S04]  /*5f5a0*/  STL.64 [R1+0x59d8], R14 ;  /* 0x0059d80e01007387 */ /* 0x0005e80000100a00 */
[----:B------:R2:W-:Y:S04]  /*5f5b0*/  STL.64 [R1+0x59d0], R138 ;  /* 0x0059d08a01007387 */ /* 0x0005e80000100a00 */
        /* <DEDUP_REMOVED lines=3694> */
[----:B------:R-:W3:Y:S03]  /*6dca0*/  S2R R241, SR_TID.X ;  /* 0x0000000000f17919 */ /* 0x000ee60000002100 */
        /* <DEDUP_REMOVED lines=28> */
[C---:B---3--:R-:W-:Y:S01]  /*6de70*/  LOP3.LUT R252, R241.reuse, 0x7, RZ, 0xc0, !PT ;  /* 0x00000007f1fc7812 */ /* 0x048fe200078ec0ff */
[C---:B------:R-:W-:Y:S01]  /*6de80*/  IMAD.SHL.U32 R2, R241.reuse, 0x2, RZ ;  /* 0x00000002f1027824 */ /* 0x040fe200078e00ff */
[----:B------:R-:W-:-:S02]  /*6de90*/  LOP3.LUT R0, R241, 0x3, RZ, 0xc0, !PT ;  /* 0x00000003f1007812 */ /* 0x000fc400078ec0ff */
[----:B------:R-:W-:Y:S01]  /*6dea0*/  LOP3.LUT R3, R241, 0x1c, RZ, 0xc0, !PT ;  /* 0x0000001cf1037812 */ /* 0x000fe200078ec0ff */
[----:B------:R-:W-:Y:S01]  /*6deb0*/  IMAD R252, R252, 0x90, RZ ;  /* 0x00000090fcfc7824 */ /* 0x000fe200078e02ff */
[----:B------:R-:W-:-:S03]  /*6dec0*/  SHF.R.S32.HI R4, RZ, 0x1f, R240 ;  /* 0x0000001fff047819 */ /* 0x000fc600000114f0 */
[----:B------:R-:W-:Y:S01]  /*6ded0*/  IMAD R3, R0, 0x420, R3 ;  /* 0x0000042000037824 */ /* 0x000fe200078e0203 */
[----:B------:R-:W-:Y:S02]  /*6dee0*/  LOP3.LUT R252, R252, 0x30, R2, 0x78, !PT ;  /* 0x00000030fcfc7812 */ /* 0x000fe400078e7802 */
[----:B------:R-:W-:Y:S02]  /*6def0*/  SHF.R.S32.HI R0, RZ, 0x1f, R220 ;  /* 0x0000001fff007819 */ /* 0x000fe400000114dc */
[----:B------:R-:W-:Y:S02]  /*6df00*/  SHF.R.S32.HI R2, RZ, 0x1f, R221 ;  /* 0x0000001fff027819 */ /* 0x000fe400000114dd */
[----:B------:R-:W-:Y:S02]  /*6df10*/  LEA.HI R4, R4, R240, RZ, 0x5 ;  /* 0x000000f004047211 */ /* 0x000fe400078f28ff */
[----:B------:R-:W-:Y:S02]  /*6df20*/  SHF.L.U64.HI R0, R220, 0x2, R0 ;  /* 0x00000002dc007819 */ /* 0x000fe40000010200 */
[----:B------:R-:W-:Y:S01]  /*6df30*/  SHF.L.U64.HI R2, R221, 0x2, R2 ;  /* 0x00000002dd027819 */ /* 0x000fe20000010202 */
[----:B------:R-:W-:Y:S01]  /*6df40*/  UMOV UR5, 0x1 ;  /* 0x0000000100057882 */ /* 0x000fe20000000000 */
[----:B------:R2:W-:Y:S01]  /*6df50*/  STL [R1+0x5634], RZ ;  /* 0x005634ff01007387 */ /* 0x0005e20000100800 */
[----:B------:R-:W-:Y:S01]  /*6df60*/  SHF.R.S32.HI R4, RZ, 0x5, R4 ;  /* 0x00000005ff047819 */ /* 0x000fe20000011404 */
[----:B------:R-:W-:Y:S01]  /*6df70*/  UMOV UR6, 0xffffffff ;  /* 0xffffffff00067882 */ /* 0x000fe20000000000 */
[C---:B------:R-:W-:Y:S01]  /*6df80*/  LOP3.LUT R5, R3.reuse, 0x20, RZ, 0x3c, !PT ;  /* 0x0000002003057812 */ /* 0x040fe200078e3cff */
[----:B------:R2:W-:Y:S01]  /*6df90*/  STL [R1+0x5638], RZ ;  /* 0x005638ff01007387 */ /* 0x0005e20000100800 */
[C---:B-1----:R-:W-:Y:S01]  /*6dfa0*/  LOP3.LUT R7, R3.reuse, 0x40, RZ, 0x3c, !PT ;  /* 0x0000004003077812 */ /* 0x042fe200078e3cff */
[----:B------:R-:W-:Y:S01]  /*6dfb0*/  VIADD R5, R4, 0xfffffffe ;  /* 0xfffffffe04057836 */ /* 0x000fe20000000000 */
[----:B------:R-:W-:Y:S01]  /*6dfc0*/  LOP3.LUT R6, R3, 0x60, RZ, 0x3c, !PT ;  /* 0x0000006003067812 */ /* 0x000fe200078e3cff */
[----:B------:R2:W-:Y:S01]  /*6dfd0*/  STL [R1+0x563c], RZ ;  /* 0x00563cff01007387 */ /* 0x0005e20000100800 */
[----:B------:R-:W-:-:S03]  /*6dfe0*/  LOP3.LUT R4, R252, 0x40, RZ, 0x3c, !PT ;  /* 0x00000040fc047812 */ /* 0x000fc600078e3cff */
        /* <DEDUP_REMOVED lines=371> */
[----:B------:R2:W-:Y:S02]  /*6f720*/  STL [R1+0x458c], RZ ;  /* 0x00458cff01007387 */ /* 0x0005e40000100800 */
.L_x_1:
[----:B------:R-:W-:Y:S01]  /*6f730*/  STL [R1+0x7bac], R2 ;  /* 0x007bac0201007387 */ /* 0x000fe20000100800 */
[----:B------:R-:W-:-:S04]  /*6f740*/  DEPBAR.LE SB0, 0x2 ;  /* 0x000080800000791a */ /* 0x000fc80000000000 */
[----:B------:R-:W-:Y:S01]  /*6f750*/  STL [R1+0x7ba8], R0 ;  /* 0x007ba80001007387 */ /* 0x000fe20000100800 */
[----:B------:R-:W-:Y:S01]  /*6f760*/  UIADD3 UR6, UPT, UPT, UR6, 0x1, URZ ;  /* 0x0000000106067890 */ /* 0x000fe2000fffe0ff */
[----:B------:R-:W-:Y:S02]  /*6f770*/  LOP3.LUT R4, R3, 0x20, RZ, 0x3c, !PT ;  /* 0x0000002003047812 */ /* 0x000fe400078e3cff */
[----:B------:R-:W3:Y:S01]  /*6f780*/  LDL.LU.64 R20, [R1+0x400] ;  /* 0x0004000001147983 */ /* 0x000ee20000300a00 */
[----:B------:R-:W-:-:S03]  /*6f790*/  UISETP.GT.AND UP0, UPT, UR6, 0x1, UPT ;  /* 0x000000010600788c */ /* 0x000fc6000bf04270 */
[----:B------:R-:W3:Y:S01]  /*6f7a0*/  LDL.LU.64 R22, [R1+0x408] ;  /* 0x0004080001167983 */ /* 0x000ee20000300a00 */
[----:B------:R-:W-:-:S03]  /*6f7b0*/  USEL UR6, UR6, URZ, !UP0 ;  /* 0x000000ff06067287 */ /* 0x000fc6000c000000 */
[----:B------:R-:W4:Y:S01]  /*6f7c0*/  LDL.LU.64 R16, [R1+0x3e0] ;  /* 0x0003e00001107983 */ /* 0x000f220000300a00 */
[----:B------:R-:W-:Y:S02]  /*6f7d0*/  ULEA UR7, UR6, UR4, 0xf ;  /* 0x0000000406077291 */ /* 0x000fe4000f8e78ff */
[----:B------:R-:W-:Y:S01]  /*6f7e0*/  ULEA UR8, UR6, UR4, 0x10 ;  /* 0x0000000406087291 */ /* 0x000fe2000f8e80ff */
[----:B------:R-:W-:Y:S06]  /*6f7f0*/  BAR.SYNC.DEFER_BLOCKING 0x0 ;  /* 0x0000000000007b1d */ /* 0x000fec0000010000 */
[----:B------:R-:W4:Y:S04]  /*6f800*/  LDL.LU.64 R18, [R1+0x3e8] ;  /* 0x0003e80001127983 */ /* 0x000f280000300a00 */
[----:B--2---:R-:W2:Y:S04]  /*6f810*/  LDL.LU.64 R12, [R1+0x3c0] ;  /* 0x0003c000010c7983 */ /* 0x004ea80000300a00 */
[----:B------:R-:W2:Y:S04]  /*6f820*/  LDL.LU.64 R14, [R1+0x3c8] ;  /* 0x0003c800010e7983 */ /* 0x000ea80000300a00 */
[----:B------:R-:W2:Y:S04]  /*6f830*/  LDL.LU.64 R8, [R1+0x3a0] ;  /* 0x0003a00001087983 */ /* 0x000ea80000300a00 */
[----:B------:R-:W2:Y:S04]  /*6f840*/  LDL.LU.64 R10, [R1+0x3a8] ;  /* 0x0003a800010a7983 */ /* 0x000ea80000300a00 */
[----:B------:R-:W-:Y:S04]  /*6f850*/  LDS R241, [R4+UR7+0x20000] ;  /* 0x0200000704f17984 */ /* 0x000fe80008000800 */
[----:B------:R1:W-:Y:S04]  /*6f860*/  LDS R243, [R4+UR7+0x21000] ;  /* 0x0210000704f37984 */ /* 0x0003e80008000800 */
[----:B-----5:R-:W1:Y:S04]  /*6f870*/  LDSM.16.M88.4 R236, [R252+UR8] ;  /* 0x00000008fcec783b */ /* 0x020e680008000200 */
[----:B-1----:R-:W2:Y:S04]  /*6f880*/  LDL.LU.64 R4, [R1+0x380] ;  /* 0x0003800001047983 */ /* 0x002ea80000300a00 */
[----:B------:R-:W2:Y:S04]  /*6f890*/  LDL.LU.64 R6, [R1+0x388] ;  /* 0x0003880001067983 */ /* 0x000ea80000300a00 */
[----:B------:R-:W1:Y:S04]  /*6f8a0*/  LDSM.16.M88.4 R232, [R252+UR8+0x400] ;  /* 0x00040008fce8783b */ /* 0x000e680008000200 */
[----:B------:R-:W1:Y:S04]  /*6f8b0*/  LDSM.16.M88.4 R228, [R252+UR8+0x800] ;  /* 0x00080008fce4783b */ /* 0x000e680008000200 */
[----:B------:R-:W-:Y:S04]  /*6f8c0*/  LDS R240, [R3+UR7+0x20000] ;  /* 0x0200000703f07984 */ /* 0x000fe80008000800 */
[----:B------:R-:W-:Y:S04]  /*6f8d0*/  LDS R242, [R3+UR7+0x21000] ;  /* 0x0210000703f27984 */ /* 0x000fe80008000800 */
[----:B------:R-:W1:Y:S04]  /*6f8e0*/  LDSM.16.M88.4 R224, [R252+UR8+0xc00] ;  /* 0x000c0008fce0783b */ /* 0x000e680008000200 */
        /* <DEDUP_REMOVED lines=8> */
[----:B------:R-:W2:Y:S04]  /*6f970*/  LDL.LU.64 R28, [R1+0x360] ;  /* 0x00036000011c7983 */ /* 0x000ea80000300a00 */
[----:B------:R-:W2:Y:S04]  /*6f980*/  LDL.LU.64 R30, [R1+0x368] ;  /* 0x00036800011e7983 */ /* 0x000ea80000300a00 */
[----:B------:R-:W-:Y:S04]  /*6f990*/  STL [R1+0xaf8c], R238 ;  /* 0x00af8cee01007387 */ /* 0x000fe80000100800 */
[----:B------:R-:W-:Y:S04]  /*6f9a0*/  STL [R1+0xaf88], R239 ;  /* 0x00af88ef01007387 */ /* 0x000fe80000100800 */
[----:B-1----:R-:W-:Y:S04]  /*6f9b0*/  STL [R1+0xaf80], R234 ;  /* 0x00af80ea01007387 */ /* 0x002fe80000100800 */
[----:B------:R-:W-:Y:S04]  /*6f9c0*/  STL [R1+0xaf7c], R235 ;  /* 0x00af7ceb01007387 */ /* 0x000fe80000100800 */
        /* <DEDUP_REMOVED lines=32> */
[----:B------:R-:W-:Y:S04]  /*6fbd0*/  LDSM.16.M88.4 R188, [R252+UR8+0x3000] ;  /* 0x00300008fcbc783b */ /* 0x000fe80008000200 */
        /* <DEDUP_REMOVED lines=8> */
[----:B------:R-:W1:Y:S01]  /*6fc60*/  LDSM.16.M88.4 R88, [R252+UR8+0x9400] ;  /* 0x00940008fc58783b */ /* 0x000e620008000200 */
[C---:B---3--:R-:W-:Y:S03]  /*6fc70*/  HMMA.1688.F32.TF32 R20, R240.reuse, R236, R20 ;  /* 0x000000ecf014723c */ /* 0x048fe60000081014 */
[----:B------:R-:W3:Y:S04]  /*6fc80*/  LDSM.16.M88.4 R184, [R252+UR8+0x3400] ;  /* 0x00340008fcb8783b */ /* 0x000ee80008000200 */
[----:B------:R-:W1:Y:S04]  /*6fc90*/  LDSM.16.M88.4 R180, [R252+UR8+0x3800] ;  /* 0x00380008fcb4783b */ /* 0x000e680008000200 */
[----:B------:R-:W1:Y:S04]  /*6fca0*/  LDSM.16.M88.4 R168, [R252+UR8+0x4400] ;  /* 0x00440008fca8783b */ /* 0x000e680008000200 */
[----:B------:R-:W1:Y:S01]  /*6fcb0*/  LDSM.16.M88.4 R164, [R252+UR8+0x4800] ;  /* 0x00480008fca4783b */ /* 0x000e620008000200 */
[C---:B----4-:R-:W-:Y:S03]  /*6fcc0*/  HMMA.1688.F32.TF32 R16, R240.reuse, R232, R16 ;  /* 0x000000e8f010723c */ /* 0x050fe60000081010 */
[----:B------:R-:W4:Y:S04]  /*6fcd0*/  LDSM.16.M88.4 R84, [R252+UR8+0x9800] ;  /* 0x00980008fc54783b */ /* 0x000f280008000200 */
[----:B------:R-:W1:Y:S01]  /*6fce0*/  LDSM.16.M88.4 R72, [R252+UR8+0xa400] ;  /* 0x00a40008fc48783b */ /* 0x000e620008000200 */
[C---:B--2---:R-:W-:Y:S03]  /*6fcf0*/  HMMA.1688.F32.TF32 R12, R240.reuse, R228, R12 ;  /* 0x000000e4f00c723c */ /* 0x044fe6000008100c */
[----:B------:R-:W2:Y:S04]  /*6fd00*/  LDSM.16.M88.4 R60, [R252+UR8+0xb000] ;  /* 0x00b00008fc3c783b */ /* 0x000ea80008000200 */
[----:B------:R-:W1:Y:S01]  /*6fd10*/  LDSM.16.M88.4 R56, [R252+UR8+0xb400] ;  /* 0x00b40008fc38783b */ /* 0x000e620008000200 */
[C---:B------:R-:W-:Y:S03]  /*6fd20*/  HMMA.1688.F32.TF32 R8, R240.reuse, R224, R8 ;  /* 0x000000e0f008723c */ /* 0x040fe60000081008 */
[----:B------:R1:W-:Y:S04]  /*6fd30*/  STL.64 [R1+0x4fd0], R20 ;  /* 0x004fd01401007387 */ /* 0x0003e80000100a00 */
[----:B------:R1:W-:Y:S04]  /*6fd40*/  STL.64 [R1+0x4fd8], R22 ;  /* 0x004fd81601007387 */ /* 0x0003e80000100a00 */
[----:B------:R1:W-:Y:S04]  /*6fd50*/  STL.64 [R1+0x4fc0], R16 ;  /* 0x004fc01001007387 */ /* 0x0003e80000100a00 */
[----:B------:R1:W-:Y:S04]  /*6fd60*/  STL.64 [R1+0x4fc8], R18 ;  /* 0x004fc81201007387 */ /* 0x0003e80000100a00 */
[----:B------:R1:W-:Y:S04]  /*6fd70*/  STL.64 [R1+0x4fb0], R12 ;  /* 0x004fb00c01007387 */ /* 0x0003e80000100a00 */
[----:B------:R1:W-:Y:S01]  /*6fd80*/  STL.64 [R1+0x4fb8], R14 ;  /* 0x004fb80e01007387 */ /* 0x0003e20000100a00 */
[----:B------:R-:W-:Y:S03]  /*6fd90*/  HMMA.1688.F32.TF32 R4, R240, R220, R4 ;  /* 0x000000dcf004723c */ /* 0x000fe60000081004 */
[----:B------:R1:W-:Y:S04]  /*6fda0*/  STL [R1+0x4fa0], R8 ;  /* 0x004fa00801007387 */ /* 0x0003e80000100800 */
[----:B------:R1:W-:Y:S04]  /*6fdb0*/  STL [R1+0x4fac], R11 ;  /* 0x004fac0b01007387 */ /* 0x0003e80000100800 */
[----:B------:R-:W2:Y:S04]  /*6fdc0*/  LDL.LU.64 R24, [R1+0x340] ;  /* 0x0003400001187983 */ /* 0x000ea80000300a00 */
[----:B------:R-:W2:Y:S04]  /*6fdd0*/  LDL.LU.64 R26, [R1+0x348] ;  /* 0x00034800011a7983 */ /* 0x000ea80000300a00 */
[----:B-1----:R-:W3:Y:S04]  /*6fde0*/  LDL.LU.64 R20, [R1+0x320] ;  /* 0x0003200001147983 */ /* 0x002ee80000300a00 */
[----:B------:R-:W3:Y:S01]  /*6fdf0*/  LDL.LU.64 R22, [R1+0x328] ;  /* 0x0003280001167983 */ /* 0x000ee20000300a00 */
[----:B------:R-:W-:-:S03]  /*6fe00*/  IMAD.MOV.U32 R239, RZ, RZ, R10 ;  /* 0x000000ffffef7224 */ /* 0x000fc600078e000a */
[----:B------:R-:W4:Y:S01]  /*6fe10*/  LDL.LU.64 R16, [R1+0x310] ;  /* 0x0003100001107983 */ /* 0x000f220000300a00 */
[----:B------:R-:W-:-:S03]  /*6fe20*/  IMAD.MOV.U32 R238, RZ, RZ, R9 ;  /* 0x000000ffffee7224 */ /* 0x000fc600078e0009 */
[----:B------:R-:W4:Y:S04]  /*6fe30*/  LDL.LU.64 R18, [R1+0x318] ;  /* 0x0003180001127983 */ /* 0x000f280000300a00 */
[----:B------:R-:W4:Y:S04]  /*6fe40*/  LDL.LU.64 R12, [R1+0x300] ;  /* 0x00030000010c7983 */ /* 0x000f280000300a00 */
[----:B------:R-:W4:Y:S04]  /*6fe50*/  LDL.LU.64 R14, [R1+0x308] ;  /* 0x00030800010e7983 */ /* 0x000f280000300a00 */
[----:B------:R-:W4:Y:S04]  /*6fe60*/  LDL.LU.64 R8, [R1+0x2f0] ;  /* 0x0002f00001087983 */ /* 0x000f280000300a00 */
[----:B------:R-:W4:Y:S04]  /*6fe70*/  LDL.LU.64 R10, [R1+0x2f8] ;  /* 0x0002f800010a7983 */ /* 0x000f280000300a00 */
[----:B------:R-:W-:Y:S01]  /*6fe80*/  STL [R1+0xafa4], R239 ;  /* 0x00afa4ef01007387 */ /* 0x000fe20000100800 */
[----:B------:R-:W-:-:S03]  /*6fe90*/  IMAD.MOV.U32 R226, RZ, RZ, R6 ;  /* 0x000000ffffe27224 */ /* 0x000fc600078e0006 */
[----:B------:R-:W-:Y:S01]  /*6fea0*/  STL [R1+0xafa0], R238 ;  /* 0x00afa0ee01007387 */ /* 0x000fe20000100800 */
[----:B------:R-:W-:-:S03]  /*6feb0*/  IMAD.MOV.U32 R234, RZ, RZ, R7 ;  /* 0x000000ffffea7224 */ /* 0x000fc600078e0007 */
[----:B------:R-:W-:Y:S04]  /*6fec0*/  STL.64 [R1+0xba58], R236 ;  /* 0x00ba58ec01007387 */ /* 0x000fe80000100a00 */
[----:B------:R1:W-:Y:S01]  /*6fed0*/  STL.64 [R1+0x4f90], R4 ;  /* 0x004f900401007387 */ /* 0x0003e20000100a00 */
[----:B------:R-:W-:Y:S03]  /*6fee0*/  HMMA.1688.F32.TF32 R28, R240, R216, R28 ;  /* 0x000000d8f01c723c */ /* 0x000fe6000008101c */
[----:B------:R-:W2:Y:S04]  /*6fef0*/  LDSM.16.M88.4 R52, [R252+UR8+0xb800] ;  /* 0x00b80008fc34783b */ /* 0x000ea80008000200 */
[----:B------:R-:W2:Y:S04]  /*6ff00*/  LDSM.16.M88.4 R48, [R252+UR8+0xbc00] ;  /* 0x00bc0008fc30783b */ /* 0x000ea80008000200 */
[----:B-1----:R-:W4:Y:S04]  /*6ff10*/  LDL.LU.64 R4, [R1+0x2e0] ;  /* 0x0002e00001047983 */ /* 0x002f280000300a00 */
[----:B------:R-:W4:Y:S04]  /*6ff20*/  LDL.LU.64 R6, [R1+0x2e8] ;  /* 0x0002e80001067983 */ /* 0x000f280000300a00 */
[----:B------:R-:W-:Y:S01]  /*6ff30*/  IMAD.MOV.U32 R231, RZ, RZ, R31 ;  /* 0x000000ffffe77224 */ /* 0x000fe200078e001f */
[----:B------:R-:W1:Y:S01]  /*6ff40*/  LDSM.16.M88.4 R44, [R252+UR8+0xc000] ;  /* 0x00c00008fc2c783b */ /* 0x000e620008000200 */
[----:B------:R-:W-:-:S02]  /*6ff50*/  IMAD.MOV.U32 R230, RZ, RZ, R30 ;  /* 0x000000ffffe67224 */ /* 0x000fc400078e001e */
[----:B------:R-:W-:Y:S01]  /*6ff60*/  IMAD.MOV.U32 R227, RZ, RZ, R29 ;  /* 0x000000ffffe37224 */ /* 0x000fe200078e001d */
[----:B------:R-:W-:Y:S01]  /*6ff70*/  STL [R1+0xafbc], R234 ;  /* 0x00afbcea01007387 */ /* 0x000fe20000100800 */
[----:B------:R-:W-:-:S03]  /*6ff80*/  IMAD.MOV.U32 R235, RZ, RZ, R28 ;  /* 0x000000ffffeb7224 */ /* 0x000fc600078e001c */
[----:B------:R-:W-:Y:S04]  /*6ff90*/  STL [R1+0xafb8], R226 ;  /* 0x00afb8e201007387 */ /* 0x000fe80000100800 */
[----:B------:R-:W-:Y:S04]  /*6ffa0*/  STL [R1+0xb2e4], R231 ;  /* 0x00b2e4e701007387 */ /* 0x000fe80000100800 */
[----:B------:R-:W-:Y:S04]  /*6ffb0*/  STL [R1+0xb2e0], R230 ;  /* 0x00b2e0e601007387 */ /* 0x000fe80000100800 */
[----:B------:R-:W-:Y:S04]  /*6ffc0*/  STL.64 [R1+0xba60], R228 ;  /* 0x00ba60e401007387 */ /* 0x000fe80000100a00 */
[----:B------:R-:W-:Y:S04]  /*6ffd0*/  STL [R1+0xb034], R227 ;  /* 0x00b034e301007387 */ /* 0x000fe80000100800 */
[----:B------:R-:W-:Y:S04]  /*6ffe0*/  STL [R1+0xb030], R235 ;  /* 0x00b030eb01007387 */ /* 0x000fe80000100800 */
[----:B------:R-:W-:Y:S04]  /*6fff0*/  LDSM.16.M88.4 R228, [R252+UR8+0xe400] ;  /* 0x00e40008fce4783b */ /* 0x000fe80008000200 */
[----:B------:R-:W-:Y:S04]  /*70000*/  LDSM.16.M88.4 R236, [R252+UR8+0xe800] ;  /* 0x00e80008fcec783b */ /* 0x000fe80008000200 */
[----:B------:R-:W-:Y:S04]  /*70010*/  LDSM.16.M88.4 R248, [R252+UR8+0xec00] ;  /* 0x00ec0008fcf8783b */ /* 0x000fe80008000200 */
[----:B------:R-:W-:Y:S04]  /*70020*/  LDSM.16.M88.4 R244, [R252+UR8+0xf000] ;  /* 0x00f00008fcf4783b */ /* 0x000fe80008000200 */
[----:B------:R-:W-:Y:S04]  /*70030*/  LDSM.16.M88.4 R40, [R252+UR8+0xfc00] ;  /* 0x00fc0008fc28783b */ /* 0x000fe80008000200 */
[----:B------:R-:W-:Y:S04]  /*70040*/  LDSM.16.M88.4 R80, [R252+UR8+0x9c00] ;  /* 0x009c0008fc50783b */ /* 0x000fe80008000200 */
[----:B------:R-:W-:Y:S04]  /*70050*/  LDSM.16.M88.4 R76, [R252+UR8+0xa000] ;  /* 0x00a00008fc4c783b */ /* 0x000fe80008000200 */
[----:B------:R-:W-:Y:S04]  /*70060*/  LDSM.16.M88.4 R68, [R252+UR8+0xa800] ;  /* 0x00a80008fc44783b */ /* 0x000fe80008000200 */
[----:B------:R-:W-:Y:S01]  /*70070*/  LDSM.16.M88.4 R64, [R252+UR8+0xac00] ;  /* 0x00ac0008fc40783b */ /* 0x000fe20008000200 */
[C---:B--2---:R-:W-:Y:S08]  /*70080*/  HMMA.1688.F32.TF32 R24, R240.reuse, R212, R24 ;  /* 0x000000d4f018723c */ /* 0x044ff00000081018 */
[C---:B---3--:R-:W-:Y:S08]  /*70090*/  HMMA.1688.F32.TF32 R20, R240.reuse, R208, R20 ;  /* 0x000000d0f014723c */ /* 0x048ff00000081014 */
[----:B----4-:R-:W-:Y:S03]  /*700a0*/  HMMA.1688.F32.TF32 R16, R240, R204, R16 ;  /* 0x000000ccf010723c */ /* 0x010fe60000081010 */
[----:B------:R-:W-:-:S05]  /*700b0*/  IMAD.MOV.U32 R222, RZ, RZ, R25 ;  /* 0x000000ffffde7224 */ /* 0x000fca00078e0019 */
[----:B------:R-:W-:Y:S01]  /*700c0*/  HMMA.1688.F32.TF32 R12, R240, R200, R12 ;  /* 0x000000c8f00c723c */ /* 0x000fe2000008100c */
[----:B------:R-:W-:-:S07]  /*700d0*/  IMAD.MOV.U32 R223, RZ, RZ, R26 ;  /* 0x000000ffffdf7224 */ /* 0x000fce00078e001a */
[----:B------:R-:W-:Y:S01]  /*700e0*/  HMMA.1688.F32.TF32 R8, R240, R196, R8 ;  /* 0x000000c4f008723c */ /* 0x000fe20000081008 */
[----:B------:R-:W-:Y:S01]  /*700f0*/  IMAD.MOV.U32 R218, RZ, RZ, R27 ;  /* 0x000000ffffda7224 */ /* 0x000fe200078e001b */
[----:B------:R-:W-:Y:S01]  /*70100*/  STL [R1+0x4f70], R24 ;  /* 0x004f701801007387 */ /* 0x000fe20000100800 */
[----:B------:R-:W-:-:S03]  /*70110*/  IMAD.MOV.U32 R219, RZ, RZ, R20 ;  /* 0x000000ffffdb7224 */ /* 0x000fc600078e0014 */
[----:B------:R-:W-:Y:S04]  /*70120*/  STL.64 [R1+0xba70], R222 ;  /* 0x00ba70de01007387 */ /* 0x000fe80000100a00 */
[----:B------:R-:W-:Y:S04]  /*70130*/  STL.64 [R1+0xba68], R220 ;  /* 0x00ba68dc01007387 */ /* 0x000fe80000100a00 */
[----:B------:R-:W-:Y:S04]  /*70140*/  STL [R1+0xb198], R218 ;  /* 0x00b198da01007387 */ /* 0x000fe80000100800 */
[----:B------:R-:W-:Y:S01]  /*70150*/  STL [R1+0x4f64], R21 ;  /* 0x004f641501007387 */ /* 0x000fe20000100800 */
[----:B------:R-:W-:-:S03]  /*70160*/  IMAD.MOV.U32 R215, RZ, RZ, R10 ;  /* 0x000000ffffd77224 */ /* 0x000fc600078e000a */
[----:B------:R-:W-:Y:S01]  /*70170*/  STL.64 [R1+0x4f68], R22 ;  /* 0x004f681601007387 */ /* 0x000fe20000100a00 */
[----:B------:R-:W-:Y:S03]  /*70180*/  HMMA.1688.F32.TF32 R4, R240, R192, R4 ;  /* 0x000000c0f004723c */ /* 0x000fe60000081004 */
[----:B------:R-:W-:Y:S01]  /*70190*/  STL [R1+0xb19c], R219 ;  /* 0x00b19cdb01007387 */ /* 0x000fe20000100800 */
[----:B------:R-:W-:-:S03]  /*701a0*/  IMAD.MOV.U32 R210, RZ, RZ, R11 ;  /* 0x000000ffffd27224 */ /* 0x000fc600078e000b */
[----:B------:R-:W-:Y:S04]  /*701b0*/  STL.64 [R1+0xba78], R216 ;  /* 0x00ba78d801007387 */ /* 0x000fe80000100a00 */
[----:B------:R-:W-:Y:S04]  /*701c0*/  STL.64 [R1+0x4f50], R16 ;  /* 0x004f501001007387 */ /* 0x000fe80000100a00 */
[----:B------:R-:W-:Y:S04]  /*701d0*/  STL.64 [R1+0x4f58], R18 ;  /* 0x004f581201007387 */ /* 0x000fe80000100a00 */
[----:B------:R-:W-:Y:S04]  /*701e0*/  STL.64 [R1+0x4f40], R12 ;  /* 0x004f400c01007387 */ /* 0x000fe80000100a00 */
[----:B------:R-:W-:Y:S04]  /*701f0*/  STL.64 [R1+0x4f48], R14 ;  /* 0x004f480e01007387 */ /* 0x000fe80000100a00 */
[----:B------:R2:W-:Y:S01]  /*70200*/  STL [R1+0x4f30], R8 ;  /* 0x004f300801007387 */ /* 0x0005e20000100800 */
[----:B------:R-:W-:-:S03]  /*70210*/  IMAD.MOV.U32 R214, RZ, RZ, R9 ;  /* 0x000000ffffd67224 */ /* 0x000fc600078e0009 */
[----:B------:R-:W-:Y:S04]  /*70220*/  STL [R1+0xaf5c], R215 ;  /* 0x00af5cd701007387 */ /* 0x000fe80000100800 */
[----:B------:R-:W-:Y:S04]  /*70230*/  STL [R1+0xaf58], R210 ;  /* 0x00af58d201007387 */ /* 0x000fe80000100800 */
[----:B------:R3:W-:Y:S04]  /*70240*/  STL [R1+0x4f24], R5 ;  /* 0x004f240501007387 */ /* 0x0007e80000100800 */
[----:B------:R4:W-:Y:S04]  /*70250*/  STL.64 [R1+0x4f28], R6 ;  /* 0x004f280601007387 */ /* 0x0009e80000100a00 */
[----:B--2---:R-:W2:Y:S04]  /*70260*/  LDL.LU.64 R8, [R1+0xc40] ;  /* 0x000c400001087983 */ /* 0x004ea80000300a00 */
[----:B------:R-:W2:Y:S01]  /*70270*/  LDL.LU.64 R10, [R1+0xc48] ;  /* 0x000c4800010a7983 */ /* 0x000ea20000300a00 */
[----:B------:R-:W-:-:S03]  /*70280*/  IMAD.MOV.U32 R211, RZ, RZ, R4 ;  /* 0x000000ffffd37224 */ /* 0x000fc600078e0004 */
[----:B---3--:R-:W3:Y:S04]  /*70290*/  LDL.LU.64 R4, [R1+0xc30] ;  /* 0x000c300001047983 */ /* 0x008ee80000300a00 */
[----:B----4-:R-:W3:Y:S04]  /*702a0*/  LDL.LU.64 R6, [R1+0xc38] ;  /* 0x000c380001067983 */ /* 0x010ee80000300a00 */
        /* <DEDUP_REMOVED lines=42> */
[----:B------:R-:W-:Y:S04]  /*70550*/  LDSM.16.M88.4 R216, [R252+UR8+0xdc00] ;  /* 0x00dc0008fcd8783b */ /* 0x000fe80008000200 */
[----:B------:R-:W-:Y:S01]  /*70560*/  LDSM.16.M88.4 R220, [R252+UR8+0xe000] ;  /* 0x00e00008fcdc783b */ /* 0x000fe20008000200 */
[----:B--2---:R-:W-:-:S15]  /*70570*/  HMMA.1688.F32.TF32 R8, R240, R188, R8 ;  /* 0x000000bcf008723c */ /* 0x004fde0000081008 */
[----:B------:R-:W-:-:S04]  /*70580*/  NOP ;  /* 0x0000000000007918 */ /* 0x000fc80000000000 */
[----:B------:R2:W-:Y:S04]  /*70590*/  STL.64 [R1+0x4f18], R10 ;  /* 0x004f180a01007387 */ /* 0x0005e80000100a00 */
[----:B------:R-:W4:Y:S04]  /*705a0*/  LDL.LU.64 R36, [R1+0xc20] ;  /* 0x000c200001247983 */ /* 0x000f280000300a00 */
[----:B------:R-:W4:Y:S04]  /*705b0*/  LDL.LU.64 R38, [R1+0xc28] ;  /* 0x000c280001267983 */ /* 0x000f280000300a00 */
[----:B------:R-:W4:Y:S04]  /*705c0*/  LDL.LU.64 R20, [R1+0xc10] ;  /* 0x000c100001147983 */ /* 0x000f280000300a00 */
[----:B------:R-:W4:Y:S01]  /*705d0*/  LDL.LU.64 R22, [R1+0xc18] ;  /* 0x000c180001167983 */ /* 0x000f220000300a00 */
[----:B------:R-:W-:-:S02]  /*705e0*/  IMAD.MOV.U32 R210, RZ, RZ, R9 ;  /* 0x000000ffffd27224 */ /* 0x000fc400078e0009 */
[----:B------:R-:W-:-:S03]  /*705f0*/  IMAD.MOV.U32 R215, RZ, RZ, R8 ;  /* 0x000000ffffd77224 */ /* 0x000fc600078e0008 */
[----:B------:R-:W-:Y:S04]  /*70600*/  STL.64 [R1+0xbaa8], R210 ;  /* 0x00baa8d201007387 */ /* 0x000fe80000100a00 */
[----:B------:R-:W-:Y:S04]  /*70610*/  STL.64 [R1+0xbaa0], R208 ;  /* 0x00baa0d001007387 */ /* 0x000fe80000100a00 */
[----:B------:R-:W-:Y:S04]  /*70620*/  STL.64 [R1+0xba98], R214 ;  /* 0x00ba98d601007387 */ /* 0x000fe80000100a00 */
[----:B------:R-:W-:Y:S01]  /*70630*/  STL.64 [R1+0xba90], R212 ;  /* 0x00ba90d401007387 */ /* 0x000fe20000100a00 */
[----:B---3--:R-:W-:Y:S03]  /*70640*/  HMMA.1688.F32.TF32 R4, R240, R184, R4 ;  /* 0x000000b8f004723c */ /* 0x008fe60000081004 */
[----:B------:R-:W-:Y:S04]  /*70650*/  STL.64 [R1+0xba88], R190 ;  /* 0x00ba88be01007387 */ /* 0x000fe80000100a00 */
[----:B------:R-:W-:Y:S04]  /*70660*/  STL.64 [R1+0xba80], R188 ;  /* 0x00ba80bc01007387 */ /* 0x000fe80000100a00 */
[----:B------:R-:W3:Y:S04]  /*70670*/  LDL.LU.64 R16, [R1+0xc00] ;  /* 0x000c000001107983 */ /* 0x000ee80000300a00 */
[----:B------:R-:W3:Y:S04]  /*70680*/  LDL.LU.64 R18, [R1+0xc08] ;  /* 0x000c080001127983 */ /* 0x000ee80000300a00 */
[----:B------:R-:W-:-:S02]  /*70690*/  IMAD.MOV.U32 R194, RZ, RZ, R4 ;  /* 0x000000ffffc27224 */ /* 0x000fc400078e0004 */
[----:B------:R-:W-:Y:S02]  /*706a0*/  IMAD.MOV.U32 R206, RZ, RZ, R5 ;  /* 0x000000ffffce7224 */ /* 0x000fe400078e0005 */
[----:B------:R-:W-:Y:S01]  /*706b0*/  IMAD.MOV.U32 R207, RZ, RZ, R6 ;  /* 0x000000ffffcf7224 */ /* 0x000fe200078e0006 */
[----:B------:R-:W3:Y:S01]  /*706c0*/  LDL.LU.64 R4, [R1+0xbf0] ;  /* 0x000bf00001047983 */ /* 0x000ee20000300a00 */
[----:B------:R-:W-:-:S03]  /*706d0*/  IMAD.MOV.U32 R202, RZ, RZ, R7 ;  /* 0x000000ffffca7224 */ /* 0x000fc600078e0007 */
        /* <DEDUP_REMOVED lines=10> */
[----:B--2---:R-:W2:Y:S04]  /*70780*/  LDL.LU.64 R10, [R1+0xba8] ;  /* 0x000ba800010a7983 */ /* 0x004ea80000300a00 */
[----:B------:R-:W-:Y:S04]  /*70790*/  STL.64 [R1+0xbac8], R206 ;  /* 0x00bac8ce01007387 */ /* 0x000fe80000100a00 */
[----:B------:R-:W-:Y:S04]  /*707a0*/  STL.64 [R1+0xbac0], R204 ;  /* 0x00bac0cc01007387 */ /* 0x000fe80000100a00 */
[----:B------:R-:W-:Y:S04]  /*707b0*/  STL.64 [R1+0xbab8], R186 ;  /* 0x00bab8ba01007387 */ /* 0x000fe80000100a00 */
[----:B------:R-:W-:Y:S04]  /*707c0*/  STL.64 [R1+0xbab0], R184 ;  /* 0x00bab0b801007387 */ /* 0x000fe80000100a00 */
[----:B------:R-:W-:Y:S04]  /*707d0*/  STL.64 [R1+0xbad8], R182 ;  /* 0x00bad8b601007387 */ /* 0x000fe80000100a00 */
[----:B------:R-:W-:Y:S01]  /*707e0*/  STL.64 [R1+0xbad0], R180 ;  /* 0x00bad0b401007387 */ /* 0x000fe20000100a00 */
[----:B----4-:R-:W-:-:S15]  /*707f0*/  HMMA.1688.F32.TF32 R36, R240, R180, R36 ;  /* 0x000000b4f024723c */ /* 0x010fde0000081024 */
[----:B------:R-:W-:-:S04]  /*70800*/  NOP ;  /* 0x0000000000007918 */ /* 0x000fc80000000000 */
[----:B------:R-:W-:Y:S02]  /*70810*/  IMAD.MOV.U32 R203, RZ, RZ, R36 ;  /* 0x000000ffffcb7224 */ /* 0x000fe400078e0024 */
[----:B------:R-:W-:Y:S02]  /*70820*/  IMAD.MOV.U32 R195, RZ, RZ, R37 ;  /* 0x000000ffffc37224 */ /* 0x000fe400078e0025 */
[----:B------:R-:W-:Y:S02]  /*70830*/  IMAD.MOV.U32 R198, RZ, RZ, R38 ;  /* 0x000000ffffc67224 */ /* 0x000fe400078e0026 */
[----:B------:R-:W-:Y:S02]  /*70840*/  IMAD.MOV.U32 R199, RZ, RZ, R39 ;  /* 0x000000ffffc77224 */ /* 0x000fe400078e0027 */
[----:B------:R-:W-:Y:S01]  /*70850*/  HMMA.1688.F32.TF32 R36, R240, R176, R20 ;  /* 0x000000b0f024723c */ /* 0x000fe20000081014 */
[----:B------:R-:W4:Y:S04]  /*70860*/  LDL.LU.64 R20, [R1+0xb90] ;  /* 0x000b900001147983 */ /* 0x000f280000300a00 */
[----:B------:R-:W4:-:S14]  /*70870*/  LDL.LU.64 R22, [R1+0xb98] ;  /* 0x000b980001167983 */ /* 0x000f1c0000300a00 */
[----:B------:R-:W-:Y:S04]  /*70880*/  STL.64 [R1+0x4ee0], R36 ;  /* 0x004ee02401007387 */ /* 0x000fe80000100a00 */
[----:B------:R3:W-:Y:S02]  /*70890*/  STL.64 [R1+0x4ee8], R38 ;  /* 0x004ee82601007387 */ /* 0x0007e40000100a00 */
[----:B---3--:R-:W-:Y:S02]  /*708a0*/  HMMA.1688.F32.TF32 R36, R240, R172, R16 ;  /* 0x000000acf024723c */ /* 0x008fe40000081010 */
[----:B------:R-:W3:Y:S04]  /*708b0*/  LDL.LU.64 R16, [R1+0xb80] ;  /* 0x000b800001107983 */ /* 0x000ee80000300a00 */
[----:B------:R-:W3:-:S13]  /*708c0*/  LDL.LU.64 R18, [R1+0xb88] ;  /* 0x000b880001127983 */ /* 0x000eda0000300a00 */
[----:B------:R-:W-:Y:S04]  /*708d0*/  STL.64 [R1+0x4ed0], R36 ;  /* 0x004ed02401007387 */ /* 0x000fe80000100a00 */
[----:B------:R1:W-:Y:S02]  /*708e0*/  STL.64 [R1+0x4ed8], R38 ;  /* 0x004ed82601007387 */ /* 0x0003e40000100a00 */
[C---:B-1----:R-:W-:Y:S02]  /*708f0*/  HMMA.1688.F32.TF32 R36, R240.reuse, R168, R4 ;  /* 0x000000a8f024723c */ /* 0x042fe40000081004 */
[----:B------:R-:W3:Y:S04]  /*70900*/  LDL.LU.64 R4, [R1+0xb70] ;  /* 0x000b700001047983 */ /* 0x000ee80000300a00 */
[----:B------:R-:W3:Y:S02]  /*70910*/  LDL.LU.64 R6, [R1+0xb78] ;  /* 0x000b780001067983 */ /* 0x000ee40000300a00 */
[C---:B------:R-:W-:Y:S11]  /*70920*/  HMMA.1688.F32.TF32 R28, R240.reuse, R156, R28 ;  /* 0x0000009cf01c723c */ /* 0x040ff6000008101c */
[----:B------:R-:W-:Y:S04]  /*70930*/  STL.64 [R1+0x4ec0], R36 ;  /* 0x004ec02401007387 */ /* 0x000fe80000100a00 */
[----:B------:R1:W-:Y:S01]  /*70940*/  STL.64 [R1+0x4ec8], R38 ;  /* 0x004ec82601007387 */ /* 0x0003e20000100a00 */
[C---:B--2---:R-:W-:Y:S08]  /*70950*/  HMMA.1688.F32.TF32 R8, R240.reuse, R148, R8 ;  /* 0x00000094f008723c */ /* 0x044ff00000081008 */
[C---:B-1----:R-:W-:Y:S08]  /*70960*/  HMMA.1688.F32.TF32 R36, R240.reuse, R164, R32 ;  /* 0x000000a4f024723c */ /* 0x042ff00000081020 */
[C---:B------:R-:W-:Y:S01]  /*70970*/  HMMA.1688.F32.TF32 R32, R240.reuse, R160, R12 ;  /* 0x000000a0f020723c */ /* 0x040fe2000008100c */
[----:B------:R-:W2:Y:S07]  /*70980*/  LDL.LU.64 R12, [R1+0xb60] ;  /* 0x000b6000010c7983 */ /* 0x000eae0000300a00 */
[----:B------:R-:W-:Y:S03]  /*70990*/  HMMA.1688.F32.TF32 R24, R240, R152, R24 ;  /* 0x00000098f018723c */ /* 0x000fe60000081018 */
[----:B------:R-:W-:Y:S04]  /*709a0*/  STL.64 [R1+0x4eb0], R36 ;  /* 0x004eb02401007387 */ /* 0x000fe80000100a00 */
[----:B------:R-:W-:Y:S04]  /*709b0*/  STL.64 [R1+0x4eb8], R38 ;  /* 0x004eb82601007387 */ /* 0x000fe80000100a00 */
[----:B------:R-:W2:Y:S01]  /*709c0*/  LDL.LU.64 R14, [R1+0xb68] ;  /* 0x000b6800010e7983 */ /* 0x000ea20000300a00 */
[----:B------:R-:W-:-:S03]  /*709d0*/  IMAD.MOV.U32 R138, RZ, RZ, R11 ;  /* 0x000000ffff8a7224 */ /* 0x000fc600078e000b */
[----:B------:R-:W-:Y:S01]  /*709e0*/  STL.64 [R1+0x4ea0], R32 ;  /* 0x004ea02001007387 */ /* 0x000fe20000100a00 */
[----:B------:R-:W-:-:S03]  /*709f0*/  IMAD.MOV.U32 R130, RZ, RZ, R10 ;  /* 0x000000ffff827224 */ /* 0x000fc600078e000a */
[----:B------:R-:W-:Y:S01]  /*70a00*/  STL.64 [R1+0x4ea8], R34 ;  /* 0x004ea82201007387 */ /* 0x000fe20000100a00 */
[----:B------:R-:W-:-:S03]  /*70a10*/  IMAD.MOV.U32 R110, RZ, RZ, R8 ;  /* 0x000000ffff6e7224 */ /* 0x000fc600078e0008 */
[----:B------:R-:W-:Y:S01]  /*70a20*/  STL.64 [R1+0x4e90], R28 ;  /* 0x004e901c01007387 */ /* 0x000fe20000100a00 */
[----:B------:R-:W-:-:S03]  /*70a30*/  IMAD.MOV.U32 R111, RZ, RZ, R9 ;  /* 0x000000ffff6f7224 */ /* 0x000fc600078e0009 */
[----:B------:R-:W-:Y:S04]  /*70a40*/  STL.64 [R1+0x4e98], R30 ;  /* 0x004e981e01007387 */ /* 0x000fe80000100a00 */
[----:B------:R-:W-:Y:S04]  /*70a50*/  STL.64 [R1+0x4e80], R24 ;  /* 0x004e801801007387 */ /* 0x000fe80000100a00 */
[----:B------:R-:W-:Y:S04]  /*70a60*/  STL.64 [R1+0x4e88], R26 ;  /* 0x004e881a01007387 */ /* 0x000fe80000100a00 */
[----:B------:R-:W2:Y:S04]  /*70a70*/  LDL.LU.64 R8, [R1+0xb50] ;  /* 0x000b500001087983 */ /* 0x000ea80000300a00 */
[----:B------:R-:W2:Y:S04]  /*70a80*/  LDL.LU.64 R10, [R1+0xb58] ;  /* 0x000b5800010a7983 */ /* 0x000ea80000300a00 */
[----:B------:R-:W-:Y:S04]  /*70a90*/  STL [R1+0xaf14], R138 ;  /* 0x00af148a01007387 */ /* 0x000fe80000100800 */
[----:B------:R-:W-:Y:S04]  /*70aa0*/  STL [R1+0xaf10], R130 ;  /* 0x00af108201007387 */ /* 0x000fe80000100800 */
[----:B------:R1:W-:Y:S04]  /*70ab0*/  STL [R1+0xaf0c], R111 ;  /* 0x00af0c6f01007387 */ /* 0x0003e80000100800 */
[----:B------:R1:W-:Y:S01]  /*70ac0*/  STL [R1+0xaf08], R110 ;  /* 0x00af086e01007387 */ /* 0x0003e20000100800 */
[C---:B----4-:R-:W-:Y:S08]  /*70ad0*/  HMMA.1688.F32.TF32 R20, R240.reuse, R144, R20 ;  /* 0x00000090f014723c */ /* 0x050ff00000081014 */
[----:B---3--:R-:W-:Y:S11]  /*70ae0*/  HMMA.1688.F32.TF32 R16, R240, R140, R16 ;  /* 0x0000008cf010723c */ /* 0x008ff60000081010 */
[----:B------:R3:W-:Y:S04]  /*70af0*/  STL.64 [R1+0x4e60], R20 ;  /* 0x004e601401007387 */ /* 0x0007e80000100a00 */
[----:B------:R4:W-:Y:S04]  /*70b00*/  STL.64 [R1+0x4e68], R22 ;  /* 0x004e681601007387 */ /* 0x0009e80000100a00 */
[----:B-1----:R-:W-:-:S02]  /*70b10*/  IMAD.MOV.U32 R111, RZ, RZ, R18 ;  /* 0x000000ffff6f7224 */ /* 0x002fc400078e0012 */
[----:B------:R-:W-:Y:S01]  /*70b20*/  IMAD.MOV.U32 R110, RZ, RZ, R19 ;  /* 0x000000ffff6e7224 */ /* 0x000fe200078e0013 */
[----:B------:R-:W-:Y:S02]  /*70b30*/  HMMA.1688.F32.TF32 R4, R240, R136, R4 ;  /* 0x00000088f004723c */ /* 0x000fe40000081004 */
[----:B------:R1:W-:Y:S04]  /*70b40*/  STL [R1+0xaf24], R111 ;  /* 0x00af246f01007387 */ /* 0x0003e80000100800 */
[----:B------:R1:W-:-:S13]  /*70b50*/  STL [R1+0xaf20], R110 ;  /* 0x00af206e01007387 */ /* 0x0003da0000100800 */
[----:B------:R-:W-:Y:S02]  /*70b60*/  IMAD.MOV.U32 R142, RZ, RZ, R4 ;  /* 0x000000ffff8e7224 */ /* 0x000fe400078e0004 */
[----:B------:R-:W-:Y:S02]  /*70b70*/  IMAD.MOV.U32 R178, RZ, RZ, R5 ;  /* 0x000000ffffb27224 */ /* 0x000fe400078e0005 */
[----:B------:R-:W-:Y:S01]  /*70b80*/  IMAD.MOV.U32 R179, RZ, RZ, R6 ;  /* 0x000000ffffb37224 */ /* 0x000fe200078e0006 */
[----:B------:R-:W2:Y:S01]  /*70b90*/  LDL.LU.64 R4, [R1+0xb40] ;  /* 0x000b400001047983 */ /* 0x000ea20000300a00 */
[----:B------:R-:W-:-:S03]  /*70ba0*/  IMAD.MOV.U32 R143, RZ, RZ, R7 ;  /* 0x000000ffff8f7224 */ /* 0x000fc600078e0007 */
[----:B------:R-:W2:Y:S04]  /*70bb0*/  LDL.LU.64 R6, [R1+0xb48] ;  /* 0x000b480001067983 */ /* 0x000ea80000300a00 */
[----:B------:R1:W-:Y:S04]  /*70bc0*/  STL [R1+0xaf1c], R178 ;  /* 0x00af1cb201007387 */ /* 0x0003e80000100800 */
[----:B------:R1:W-:Y:S04]  /*70bd0*/  STL [R1+0xaf18], R142 ;  /* 0x00af188e01007387 */ /* 0x0003e80000100800 */
[----:B------:R-:W2:Y:S04]  /*70be0*/  LDL.LU.64 R36, [R1+0xb30] ;  /* 0x000b300001247983 */ /* 0x000ea80000300a00 */
[----:B------:R-:W2:Y:S04]  /*70bf0*/  LDL.LU.64 R38, [R1+0xb38] ;  /* 0x000b380001267983 */ /* 0x000ea80000300a00 */
[----:B------:R-:W2:Y:S04]  /*70c00*/  LDL.LU.64 R32, [R1+0xb20] ;  /* 0x000b200001207983 */ /* 0x000ea80000300a00 */
[----:B------:R-:W2:Y:S04]  /*70c10*/  LDL.LU.64 R34, [R1+0xb28] ;  /* 0x000b280001227983 */ /* 0x000ea80000300a00 */
[----:B------:R-:W2:Y:S02]  /*70c20*/  LDL.LU.64 R28, [R1+0xb10] ;  /* 0x000b1000011c7983 */ /* 0x000ea40000300a00 */
[----:B--2---:R-:W-:Y:S02]  /*70c30*/  HMMA.1688.F32.TF32 R12, R240, R132, R12 ;  /* 0x00000084f00c723c */ /* 0x004fe4000008100c */
[----:B------:R-:W2:Y:S01]  /*70c40*/  LDL.LU.64 R30, [R1+0xb18] ;  /* 0x000b1800011e7983 */ /* 0x000ea20000300a00 */
[----:B------:R-:W-:-:S03]  /*70c50*/  IMAD.MOV.U32 R138, RZ, RZ, R16 ;  /* 0x000000ffff8a7224 */ /* 0x000fc600078e0010 */
[----:B------:R-:W2:Y:S01]  /*70c60*/  LDL.LU.64 R24, [R1+0xb00] ;  /* 0x000b000001187983 */ /* 0x000ea20000300a00 */
[----:B------:R-:W-:-:S03]  /*70c70*/  IMAD.MOV.U32 R130, RZ, RZ, R17 ;  /* 0x000000ffff827224 */ /* 0x000fc600078e0011 */
[----:B------:R-:W2:Y:S04]  /*70c80*/  LDL.LU.64 R26, [R1+0xb08] ;  /* 0x000b0800011a7983 */ /* 0x000ea80000300a00 */
[----:B---3--:R-:W3:Y:S04]  /*70c90*/  LDL.LU.64 R20, [R1+0xaf0] ;  /* 0x000af00001147983 */ /* 0x008ee80000300a00 */
[----:B----4-:R-:W3:Y:S01]  /*70ca0*/  LDL.LU.64 R22, [R1+0xaf8] ;  /* 0x000af80001167983 */ /* 0x010ee20000300a00 */
[----:B------:R-:W-:Y:S03]  /*70cb0*/  HMMA.1688.F32.TF32 R8, R240, R128, R8 ;  /* 0x00000080f008723c */ /* 0x000fe60000081008 */
[----:B------:R-:W4:Y:S01]  /*70cc0*/  LDL.LU.64 R16, [R1+0xae0] ;  /* 0x000ae00001107983 */ /* 0x000f220000300a00 */
[----:B------:R-:W-:-:S02]  /*70cd0*/  IMAD.MOV.U32 R146, RZ, RZ, R12 ;  /* 0x000000ffff927224 */ /* 0x000fc400078e000c */
[----:B------:R-:W-:Y:S01]  /*70ce0*/  IMAD.MOV.U32 R154, RZ, RZ, R13 ;  /* 0x000000ffff9a7224 */ /* 0x000fe200078e000d */
[----:B------:R-:W4:Y:S01]  /*70cf0*/  LDL.LU.64 R18, [R1+0xae8] ;  /* 0x000ae80001127983 */ /* 0x000f220000300a00 */
[----:B------:R-:W-:Y:S02]  /*70d00*/  IMAD.MOV.U32 R174, RZ, RZ, R14 ;  /* 0x000000ffffae7224 */ /* 0x000fe400078e000e */
[----:B------:R-:W-:Y:S01]  /*70d10*/  IMAD.MOV.U32 R175, RZ, RZ, R15 ;  /* 0x000000ffffaf7224 */ /* 0x000fe200078e000f */
[----:B------:R-:W2:Y:S04]  /*70d20*/  LDL.LU.64 R12, [R1+0xad0] ;  /* 0x000ad000010c7983 */ /* 0x000ea80000300a00 */
[----:B------:R-:W2:Y:S04]  /*70d30*/  LDL.LU.64 R14, [R1+0xad8] ;  /* 0x000ad800010e7983 */ /* 0x000ea80000300a00 */
[----:B-1----:R-:W-:-:S02]  /*70d40*/  IMAD.MOV.U32 R111, RZ, RZ, R8 ;  /* 0x000000ffff6f7224 */ /* 0x002fc400078e0008 */
[----:B------:R-:W-:Y:S02]  /*70d50*/  IMAD.MOV.U32 R110, RZ, RZ, R9 ;  /* 0x000000ffff6e7224 */ /* 0x000fe400078e0009 */
[----:B------:R-:W-:Y:S01]  /*70d60*/  IMAD.MOV.U32 R178, RZ, RZ, R10 ;  /* 0x000000ffffb27224 */ /* 0x000fe200078e000a */
[----:B------:R-:W2:Y:S01]  /*70d70*/  LDL.LU.64 R8, [R1+0xac0] ;  /* 0x000ac00001087983 */ /* 0x000ea20000300a00 */
[----:B------:R-:W-:-:S03]  /*70d80*/  IMAD.MOV.U32 R142, RZ, RZ, R11 ;  /* 0x000000ffff8e7224 */ /* 0x000fc600078e000b */
[----:B------:R-:W2:Y:S01]  /*70d90*/  LDL.LU.64 R10, [R1+0xac8] ;  /* 0x000ac800010a7983 */ /* 0x000ea20000300a00 */
[----:B------:R-:W-:-:S15]  /*70da0*/  HMMA.1688.F32.TF32 R4, R240, R124, R4 ;  /* 0x0000007cf004723c */ /* 0x000fde0000081004 */
[----:B------:R-:W-:-:S04]  /*70db0*/  NOP ;  /* 0x0000000000007918 */ /* 0x000fc80000000000 */
[----:B------:R-:W-:Y:S02]  /*70dc0*/  IMAD.MOV.U32 R158, RZ, RZ, R4 ;  /* 0x000000ffff9e7224 */ /* 0x000fe400078e0004 */
[----:B------:R-:W-:Y:S02]  /*70dd0*/  IMAD.MOV.U32 R159, RZ, RZ, R5 ;  /* 0x000000ffff9f7224 */ /* 0x000fe400078e0005 */
[----:B------:R-:W-:Y:S01]  /*70de0*/  IMAD.MOV.U32 R162, RZ, RZ, R6 ;  /* 0x000000ffffa27224 */ /* 0x000fe200078e0006 */
[----:B------:R-:W2:Y:S01]  /*70df0*/  LDL.LU.64 R4, [R1+0xab0] ;  /* 0x000ab00001047983 */ /* 0x000ea20000300a00 */
[----:B------:R-:W-:-:S03]  /*70e00*/  IMAD.MOV.U32 R163, RZ, RZ, R7 ;  /* 0x000000ffffa37224 */ /* 0x000fc600078e0007 */
[----:B------:R-:W2:Y:S01]  /*70e10*/  LDL.LU.64 R6, [R1+0xab8] ;  /* 0x000ab80001067983 */ /* 0x000ea20000300a00 */
[C---:B---3--:R-:W-:Y:S08]  /*70e20*/  HMMA.1688.F32.TF32 R20, R240.reuse, R104, R20 ;  /* 0x00000068f014723c */ /* 0x048ff00000081014 */
[C---:B----4-:R-:W-:Y:S08]  /*70e30*/  HMMA.1688.F32.TF32 R16, R240.reuse, R100, R16 ;  /* 0x00000064f010723c */ /* 0x050ff00000081010 */
[C---:B--2---:R-:W-:Y:S03]  /*70e40*/  HMMA.1688.F32.TF32 R12, R240.reuse, R96, R12 ;  /* 0x00000060f00c723c */ /* 0x044fe6000008100c */
[----:B------:R-:W-:Y:S05]  /*70e50*/  STL.64 [R1+0x5030], R20 ;  /* 0x0050301401007387 */ /* 0x000fea0000100a00 */
[----:B------:R-:W-:Y:S01]  /*70e60*/  HMMA.1688.F32.TF32 R8, R240, R92, R8 ;  /* 0x0000005cf008723c */ /* 0x000fe20000081008 */
[----:B------:R-:W-:Y:S04]  /*70e70*/  STL.64 [R1+0x5038], R22 ;  /* 0x0050381601007387 */ /* 0x000fe80000100a00 */
[----:B------:R-:W-:Y:S04]  /*70e80*/  STL.64 [R1+0x5020], R16 ;  /* 0x0050201001007387 */ /* 0x000fe80000100a00 */
[----:B------:R-:W-:Y:S04]  /*70e90*/  STL.64 [R1+0x5028], R18 ;  /* 0x0050281201007387 */ /* 0x000fe80000100a00 */
[----:B------:R-:W-:Y:S04]  /*70ea0*/  STL.64 [R1+0x5010], R12 ;  /* 0x0050100c01007387 */ /* 0x000fe80000100a00 */
[----:B------:R-:W1:Y:S02]  /*70eb0*/  LDSM.16.M88.4 R16, [R252+UR8+0xcc00] ;  /* 0x00cc0008fc10783b */ /* 0x000e640008000200 */
[----:B------:R-:W-:-:S02]  /*70ec0*/  IMAD.MOV.U32 R90, RZ, RZ, R10 ;  /* 0x000000ffff5a7224 */ /* 0x000fc400078e000a */
[----:B------:R-:W-:Y:S01]  /*70ed0*/  STL.64 [R1+0x5018], R14 ;  /* 0x0050180e01007387 */ /* 0x000fe20000100a00 */
[----:B------:R-:W-:-:S03]  /*70ee0*/  IMAD.MOV.U32 R91, RZ, RZ, R11 ;  /* 0x000000ffff5b7224 */ /* 0x000fc600078e000b */
[----:B------:R-:W2:Y:S04]  /*70ef0*/  LDSM.16.M88.4 R12, [R252+UR8+0xd000] ;  /* 0x00d00008fc0c783b */ /* 0x000ea80008000200 */
[----:B------:R-:W-:Y:S04]  /*70f00*/  STL.64 [R1+0x5000], R8 ;  /* 0x0050000801007387 */ /* 0x000fe80000100a00 */
[----:B------:R-:W3:Y:S04]  /*70f10*/  LDSM.16.M88.4 R8, [R252+UR8+0xd400] ;  /* 0x00d40008fc08783b */ /* 0x000ee80008000200 */
[----:B------:R-:W-:Y:S04]  /*70f20*/  STL [R1+0xae5c], R91 ;  /* 0x00ae5c5b01007387 */ /* 0x000fe80000100800 */
[----:B------:R-:W-:Y:S04]  /*70f30*/  STL [R1+0xae58], R90 ;  /* 0x00ae585a01007387 */ /* 0x000fe80000100800 */
[----:B------:R-:W4:Y:S04]  /*70f40*/  LDL.LU.64 R184, [R1+0x1620] ;  /* 0x0016200001b87983 */ /* 0x000f280000300a00 */
[----:B------:R-:W4:Y:S04]  /*70f50*/  LDL.LU.64 R186, [R1+0x1628] ;  /* 0x0016280001ba7983 */ /* 0x000f280000300a00 */
[----:B------:R-:W3:Y:S04]  /*70f60*/  LDL.LU.64 R180, [R1+0x1610] ;  /* 0x0016100001b47983 */ /* 0x000ee80000300a00 */
[----:B------:R-:W3:Y:S01]  /*70f70*/  LDL.LU.64 R182, [R1+0x1618] ;  /* 0x0016180001b67983 */ /* 0x000ee20000300a00 */
[C---:B------:R-:W-:Y:S03]  /*70f80*/  HMMA.1688.F32.TF32 R24, R240.reuse, R108, R24 ;  /* 0x0000006cf018723c */ /* 0x040fe60000081018 */
[----:B------:R-:W-:Y:S05]  /*70f90*/  LDSM.16.M88.4 R20, [R252+UR8+0xc800] ;  /* 0x00c80008fc14783b */ /* 0x000fea0008000200 */
[----:B------:R-:W-:-:S15]  /*70fa0*/  HMMA.1688.F32.TF32 R4, R240, R88, R4 ;  /* 0x00000058f004723c */ /* 0x000fde0000081004 */
[----:B------:R-:W-:-:S04]  /*70fb0*/  NOP ;  /* 0x0000000000007918 */ /* 0x000fc80000000000 */
[----:B------:R-:W-:Y:S02]  /*70fc0*/  IMAD.MOV.U32 R102, RZ, RZ, R4 ;  /* 0x000000ffff667224 */ /* 0x000fe400078e0004 */
[----:B------:R-:W-:Y:S02]  /*70fd0*/  IMAD.MOV.U32 R106, RZ, RZ, R5 ;  /* 0x000000ffff6a7224 */ /* 0x000fe400078e0005 */
[----:B------:R-:W-:Y:S02]  /*70fe0*/  IMAD.MOV.U32 R107, RZ, RZ, R6 ;  /* 0x000000ffff6b7224 */ /* 0x000fe400078e0006 */
[----:B------:R-:W-:Y:S02]  /*70ff0*/  IMAD.MOV.U32 R103, RZ, RZ, R7 ;  /* 0x000000ffff677224 */ /* 0x000fe400078e0007 */
[----:B------:R-:W1:Y:S04]  /*71000*/  LDSM.16.M88.4 R4, [R252+UR8+0xd800] ;  /* 0x00d80008fc04783b */ /* 0x000e680008000200 */
[----:B------:R-:W-:Y:S04]  /*71010*/  STL [R1+0xae6c], R103 ;  /* 0x00ae6c6701007387 */ /* 0x000fe80000100800 */
[----:B------:R-:W-:Y:S04]  /*71020*/  STL [R1+0xae68], R107 ;  /* 0x00ae686b01007387 */ /* 0x000fe80000100800 */
[----:B------:R1:W-:Y:S04]  /*71030*/  STL [R1+0xae64], R106 ;  /* 0x00ae646a01007387 */ /* 0x0003e80000100800 */
[----:B------:R1:W-:Y:S04]  /*71040*/  STL [R1+0xae60], R102 ;  /* 0x00ae606601007387 */ /* 0x0003e80000100800 */
[----:B------:R1:W-:Y:S04]  /*71050*/  STL [R1+0xae74], R86 ;  /* 0x00ae745601007387 */ /* 0x0003e80000100800 */
[----:B------:R1:W-:Y:S04]  /*71060*/  STL [R1+0xae70], R87 ;  /* 0x00ae705701007387 */ /* 0x0003e80000100800 */
        /* <DEDUP_REMOVED lines=12> */
[----:B-1----:R-:W-:Y:S04]  /*71130*/  STL [R1+0xad84], R18 ;  /* 0x00ad841201007387 */ /* 0x002fe80000100800 */
[----:B------:R-:W-:Y:S04]  /*71140*/  STL [R1+0xad80], R19 ;  /* 0x00ad801301007387 */ /* 0x000fe80000100800 */
[----:B--2---:R-:W-:Y:S04]  /*71150*/  STL [R1+0xad8c], R14 ;  /* 0x00ad8c0e01007387 */ /* 0x004fe80000100800 */
[----:B------:R-:W-:Y:S04]  /*71160*/  STL [R1+0xad88], R15 ;  /* 0x00ad880f01007387 */ /* 0x000fe80000100800 */
[----:B---3--:R-:W-:Y:S04]  /*71170*/  STL [R1+0xad94], R10 ;  /* 0x00ad940a01007387 */ /* 0x008fe80000100800 */
[----:B------:R-:W-:Y:S04]  /*71180*/  STL [R1+0xad90], R11 ;  /* 0x00ad900b01007387 */ /* 0x000fe80000100800 */
[----:B------:R-:W-:Y:S04]  /*71190*/  STL [R1+0xad9c], R6 ;  /* 0x00ad9c0601007387 */ /* 0x000fe80000100800 */
[----:B------:R-:W-:Y:S04]  /*711a0*/  STL [R1+0xad98], R7 ;  /* 0x00ad980701007387 */ /* 0x000fe80000100800 */
        /* <DEDUP_REMOVED lines=11> */
[----:B------:R-:W-:Y:S04]  /*71260*/  STL [R1+0xad14], R42 ;  /* 0x00ad142a01007387 */ /* 0x000fe80000100800 */
[----:B------:R-:W-:Y:S04]  /*71270*/  STL [R1+0xad10], R43 ;  /* 0x00ad102b01007387 */ /* 0x000fe80000100800 */
[----:B------:R-:W-:Y:S04]  /*71280*/  STL [R1+0x7bb0], R252 ;  /* 0x007bb0fc01007387 */ /* 0x000fe80000100800 */
[----:B------:R-:W2:Y:S04]  /*71290*/  LDL.LU.64 R212, [R1+0x1600] ;  /* 0x0016000001d47983 */ /* 0x000ea80000300a00 */
[----:B------:R-:W2:Y:S01]  /*712a0*/  LDL.LU.64 R214, [R1+0x1608] ;  /* 0x0016080001d67983 */ /* 0x000ea20000300a00 */
[----:B----4-:R-:W-:Y:S03]  /*712b0*/  HMMA.1688.F32.TF32 R184, R240, R84, R184 ;  /* 0x00000054f0b8723c */ /* 0x010fe600000810b8 */
[----:B------:R-:W3:Y:S04]  /*712c0*/  LDL.LU.64 R204, [R1+0x15f0] ;  /* 0x0015f00001cc7983 */ /* 0x000ee80000300a00 */
[----:B------:R-:W3:-:S12]  /*712d0*/  LDL.LU.64 R206, [R1+0x15f8] ;  /* 0x0015f80001ce7983 */ /* 0x000ed80000300a00 */
[----:B------:R-:W-:Y:S02]  /*712e0*/  IMAD.MOV.U32 R106, RZ, RZ, R184 ;  /* 0x000000ffff6a7224 */ /* 0x000fe400078e00b8 */
[----:B------:R-:W-:Y:S02]  /*712f0*/  IMAD.MOV.U32 R102, RZ, RZ, R185 ;  /* 0x000000ffff667224 */ /* 0x000fe400078e00b9 */
[----:B------:R-:W-:Y:S01]  /*71300*/  IMAD.MOV.U32 R91, RZ, RZ, R186 ;  /* 0x000000ffff5b7224 */ /* 0x000fe200078e00ba */
[----:B------:R-:W4:Y:S01]  /*71310*/  LDL.LU.64 R184, [R1+0x15e0] ;  /* 0x0015e00001b87983 */ /* 0x000f220000300a00 */
[----:B------:R-:W-:-:S03]  /*71320*/  IMAD.MOV.U32 R90, RZ, RZ, R187 ;  /* 0x000000ffff5a7224 */ /* 0x000fc600078e00bb */
[----:B------:R-:W4:Y:S04]  /*71330*/  LDL.LU.64 R186, [R1+0x15e8] ;  /* 0x0015e80001ba7983 */ /* 0x000f280000300a00 */
[----:B------:R-:W4:Y:S04]  /*71340*/  LDL.LU.64 R208, [R1+0x15d0] ;  /* 0x0015d00001d07983 */ /* 0x000f280000300a00 */
[----:B------:R-:W4:Y:S04]  /*71350*/  LDL.LU.64 R210, [R1+0x15d8] ;  /* 0x0015d80001d27983 */ /* 0x000f280000300a00 */
[----:B------:R-:W4:Y:S04]  /*71360*/  LDL.LU.64 R188, [R1+0x15c0] ;  /* 0x0015c00001bc7983 */ /* 0x000f280000300a00 */
[----:B------:R-:W4:Y:S01]  /*71370*/  LDL.LU.64 R190, [R1+0x15c8] ;  /* 0x0015c80001be7983 */ /* 0x000f220000300a00 */
[----:B------:R-:W-:-:S15]  /*71380*/  HMMA.1688.F32.TF32 R180, R240, R80, R180 ;  /* 0x00000050f0b4723c */ /* 0x000fde00000810b4 */
[----:B------:R-:W-:-:S04]  /*71390*/  NOP ;  /* 0x0000000000007918 */ /* 0x000fc80000000000 */
[----:B------:R-:W-:Y:S02]  /*713a0*/  IMAD.MOV.U32 R103, RZ, RZ, R182 ;  /* 0x000000ffff677224 */ /* 0x000fe400078e00b6 */
[----:B------:R-:W-:Y:S02]  /*713b0*/  IMAD.MOV.U32 R107, RZ, RZ, R183 ;  /* 0x000000ffff6b7224 */ /* 0x000fe400078e00b7 */
[----:B------:R-:W-:Y:S01]  /*713c0*/  IMAD.MOV.U32 R86, RZ, RZ, R180 ;  /* 0x000000ffff567224 */ /* 0x000fe200078e00b4 */
[----:B------:R-:W4:Y:S01]  /*713d0*/  LDL.LU.64 R182, [R1+0xbad8] ;  /* 0x00bad80001b67983 */ /* 0x000f220000300a00 */
[----:B------:R-:W-:-:S03]  /*713e0*/  IMAD.MOV.U32 R87, RZ, RZ, R181 ;  /* 0x000000ffff577224 */ /* 0x000fc600078e00b5 */
[----:B------:R-:W4:Y:S01]  /*713f0*/  LDL.LU.64 R180, [R1+0xbad0] ;  /* 0x00bad00001b47983 */ /* 0x000f220000300a00 */
[----:B--2---:R-:W-:-:S15]  /*71400*/  HMMA.1688.F32.TF32 R212, R240, R76, R212 ;  /* 0x0000004cf0d4723c */ /* 0x004fde00000810d4 */
        /* <DEDUP_REMOVED lines=9> */
[C---:B------:R-:W-:Y:S08]  /*714a0*/  HMMA.1688.F32.TF32 R208, R240.reuse, R64, R208 ;  /* 0x00000040f0d0723c */ /* 0x040ff000000810d0 */
[----:B------:R-:W-:Y:S01]  /*714b0*/  HMMA.1688.F32.TF32 R188, R240, R60, R188 ;  /* 0x0000003cf0bc723c */ /* 0x000fe200000810bc */
[----:B------:R-:W-:Y:S04]  /*714c0*/  STL.64 [R1+0x4da0], R204 ;  /* 0x004da0cc01007387 */ /* 0x000fe80000100a00 */
[----:B------:R1:W-:Y:S04]  /*714d0*/  STL.64 [R1+0x4da8], R206 ;  /* 0x004da8ce01007387 */ /* 0x0003e80000100a00 */
[----:B-1----:R-:W3:Y:S04]  /*714e0*/  LDL.LU.64 R206, [R1+0xbac8] ;  /* 0x00bac80001ce7983 */ /* 0x002ee80000300a00 */
[----:B------:R-:W4:Y:S04]  /*714f0*/  LDL.LU.64 R204, [R1+0xbac0] ;  /* 0x00bac00001cc7983 */ /* 0x000f280000300a00 */
[----:B------:R-:W-:Y:S04]  /*71500*/  STL.64 [R1+0x4d80], R184 ;  /* 0x004d80b801007387 */ /* 0x000fe80000100a00 */
[----:B------:R1:W-:Y:S01]  /*71510*/  STL.64 [R1+0x4d88], R186 ;  /* 0x004d88ba01007387 */ /* 0x0003e20000100a00 */
[----:B------:R-:W-:-:S02]  /*71520*/  IMAD.MOV.U32 R6, RZ, RZ, R188 ;  /* 0x000000ffff067224 */ /* 0x000fc400078e00bc */
[----:B------:R-:W-:Y:S02]  /*71530*/  IMAD.MOV.U32 R7, RZ, RZ, R189 ;  /* 0x000000ffff077224 */ /* 0x000fe400078e00bd */
[----:B------:R-:W-:Y:S01]  /*71540*/  IMAD.MOV.U32 R10, RZ, RZ, R190 ;  /* 0x000000ffff0a7224 */ /* 0x000fe200078e00be */
[----:B-1----:R-:W3:Y:S04]  /*71550*/  LDL.LU.64 R186, [R1+0xbab8] ;  /* 0x00bab80001ba7983 */ /* 0x002ee80000300a00 */
[----:B------:R-:W3:Y:S04]  /*71560*/  LDL.LU.64 R184, [R1+0xbab0] ;  /* 0x00bab00001b87983 */ /* 0x000ee80000300a00 */
[----:B------:R-:W-:Y:S01]  /*71570*/  STL.64 [R1+0x4d60], R208 ;  /* 0x004d60d001007387 */ /* 0x000fe20000100a00 */
[----:B------:R-:W-:-:S03]  /*71580*/  IMAD.MOV.U32 R11, RZ, RZ, R191 ;  /* 0x000000ffff0b7224 */ /* 0x000fc600078e00bf */
[----:B------:R1:W-:Y:S04]  /*71590*/  STL.64 [R1+0x4d68], R210 ;  /* 0x004d68d201007387 */ /* 0x0003e80000100a00 */
[----:B-1----:R-:W3:Y:S04]  /*715a0*/  LDL.LU.64 R210, [R1+0xbaa8] ;  /* 0x00baa80001d27983 */ /* 0x002ee80000300a00 */
[----:B------:R-:W3:Y:S04]  /*715b0*/  LDL.LU.64 R208, [R1+0xbaa0] ;  /* 0x00baa00001d07983 */ /* 0x000ee80000300a00 */
[----:B------:R-:W3:Y:S04]  /*715c0*/  LDL.LU.64 R188, [R1+0x15a0] ;  /* 0x0015a00001bc7983 */ /* 0x000ee80000300a00 */
[----:B------:R-:W3:Y:S04]  /*715d0*/  LDL.LU.64 R190, [R1+0x15a8] ;  /* 0x0015a80001be7983 */ /* 0x000ee80000300a00 */
[----:B------:R1:W-:Y:S04]  /*715e0*/  STL [R1+0xadac], R11 ;  /* 0x00adac0b01007387 */ /* 0x0003e80000100800 */
[----:B------:R1:W-:Y:S04]  /*715f0*/  STL [R1+0xada8], R10 ;  /* 0x00ada80a01007387 */ /* 0x0003e80000100800 */
[----:B------:R1:W-:Y:S04]  /*71600*/  STL [R1+0xada4], R7 ;  /* 0x00ada40701007387 */ /* 0x0003e80000100800 */
[----:B------:R1:W-:Y:S01]  /*71610*/  STL [R1+0xada0], R6 ;  /* 0x00ada00601007387 */ /* 0x0003e20000100800 */
[----:B--2---:R-:W-:-:S15]  /*71620*/  HMMA.1688.F32.TF32 R212, R240, R56, R212 ;  /* 0x00000038f0d4723c */ /* 0x004fde00000810d4 */
[----:B------:R-:W-:-:S04]  /*71630*/  NOP ;  /* 0x0000000000007918 */ /* 0x000fc80000000000 */
        /* <DEDUP_REMOVED lines=8> */
[----:B------:R1:W-:Y:S04]  /*716c0*/  STL [R1+0xadb4], R15 ;  /* 0x00adb40f01007387 */ /* 0x0003e80000100800 */
[----:B------:R1:W-:Y:S01]  /*716d0*/  STL [R1+0xadb0], R14 ;  /* 0x00adb00e01007387 */ /* 0x0003e20000100800 */
[----:B---3--:R-:W-:-:S15]  /*716e0*/  HMMA.1688.F32.TF32 R188, R240, R52, R188 ;  /* 0x00000034f0bc723c */ /* 0x008fde00000810bc */
[----:B------:R-:W-:-:S04]  /*716f0*/  NOP ;  /* 0x0000000000007918 */ /* 0x000fc80000000000 */
[----:B-1----:R-:W-:Y:S02]  /*71700*/  IMAD.MOV.U32 R11, RZ, RZ, R188 ;  /* 0x000000ffff0b7224 */ /* 0x002fe400078e00bc */
[----:B------:R-:W-:Y:S02]  /*71710*/  IMAD.MOV.U32 R10, RZ, RZ, R189 ;  /* 0x000000ffff0a7224 */ /* 0x000fe400078e00bd */
[----:B------:R-:W-:Y:S01]  /*71720*/  IMAD.MOV.U32 R7, RZ, RZ, R190 ;  /* 0x000000ffff077224 */ /* 0x000fe200078e00be */
[----:B------:R-:W3:Y:S01]  /*71730*/  LDL.LU.64 R188, [R1+0x1580] ;  /* 0x0015800001bc7983 */ /* 0x000ee20000300a00 */
[----:B------:R-:W-:-:S03]  /*71740*/  IMAD.MOV.U32 R6, RZ, RZ, R191 ;  /* 0x000000ffff067224 */ /* 0x000fc600078e00bf */
        /* <DEDUP_REMOVED lines=13> */
[----:B------:R-:W-:Y:S02]  /*71820*/  IMAD.MOV.U32 R118, RZ, RZ, R24 ;  /* 0x000000ffff767224 */ /* 0x000fe400078e0018 */
[----:B------:R-:W-:Y:S02]  /*71830*/  IMAD.MOV.U32 R119, RZ, RZ, R25 ;  /* 0x000000ffff777224 */ /* 0x000fe400078e0019 */
[----:B------:R-:W-:Y:S02]  /*71840*/  IMAD.MOV.U32 R122, RZ, RZ, R26 ;  /* 0x000000ffff7a7224 */ /* 0x000fe400078e001a */
[----:B------:R-:W-:Y:S02]  /*71850*/  IMAD.MOV.U32 R123, RZ, RZ, R27 ;  /* 0x000000ffff7b7224 */ /* 0x000fe400078e001b */
[----:B------:R-:W2:Y:S04]  /*71860*/  LDSM.16.M88.4 R24, [R252+UR8+0xc400] ;  /* 0x00c40008fc18783b */ /* 0x000ea80008000200 */
[----:B------:R-:W-:Y:S04]  /*71870*/  STL [R1+0xaddc], R14 ;  /* 0x00addc0e01007387 */ /* 0x000fe80000100800 */
[----:B------:R-:W-:Y:S04]  /*71880*/  STL [R1+0xadd8], R15 ;  /* 0x00add80f01007387 */ /* 0x000fe80000100800 */
[----:B------:R-:W-:Y:S04]  /*71890*/  STL [R1+0xadd4], R19 ;  /* 0x00add41301007387 */ /* 0x000fe80000100800 */
[----:B------:R-:W-:Y:S01]  /*718a0*/  STL [R1+0xadd0], R18 ;  /* 0x00add01201007387 */ /* 0x000fe20000100800 */
        /* <DEDUP_REMOVED lines=8> */
[----:B------:R-:W-:Y:S04]  /*71930*/  STL [R1+0xadec], R10 ;  /* 0x00adec0a01007387 */ /* 0x000fe80000100800 */
[----:B------:R-:W-:Y:S04]  /*71940*/  STL [R1+0xade8], R11 ;  /* 0x00ade80b01007387 */ /* 0x000fe80000100800 */
[----:B------:R-:W-:Y:S04]  /*71950*/  STL [R1+0xade4], R6 ;  /* 0x00ade40601007387 */ /* 0x000fe80000100800 */
[----:B------:R-:W-:Y:S01]  /*71960*/  STL [R1+0xade0], R7 ;  /* 0x00ade00701007387 */ /* 0x000fe20000100800 */
        /* <DEDUP_REMOVED lines=8> */
[----:B------:R-:W-:Y:S04]  /*719f0*/  STL.64 [R1+0xba20], R26 ;  /* 0x00ba201a01007387 */ /* 0x000fe80000100a00 */
[----:B------:R1:W-:Y:S04]  /*71a00*/  STL.64 [R1+0xba18], R24 ;  /* 0x00ba181801007387 */ /* 0x0003e80000100a00 */
[----:B-1----:R-:W2:Y:S04]  /*71a10*/  LDL.LU.64 R24, [R1+0x1690] ;  /* 0x0016900001187983 */ /* 0x002ea80000300a00 */
[----:B------:R-:W2:Y:S04]  /*71a20*/  LDL.LU.64 R26, [R1+0x1698] ;  /* 0x00169800011a7983 */ /* 0x000ea80000300a00 */
[----:B------:R-:W-:Y:S04]  /*71a30*/  STL [R1+0xadfc], R51 ;  /* 0x00adfc3301007387 */ /* 0x000fe80000100800 */
[----:B------:R-:W-:Y:S04]  /*71a40*/  STL [R1+0xadf8], R50 ;  /* 0x00adf83201007387 */ /* 0x000fe80000100800 */
[----:B------:R-:W-:Y:S04]  /*71a50*/  STL [R1+0xadf4], R47 ;  /* 0x00adf42f01007387 */ /* 0x000fe80000100800 */
[----:B------:R-:W-:Y:S01]  /*71a60*/  STL [R1+0xadf0], R46 ;  /* 0x00adf02e01007387 */ /* 0x000fe20000100800 */
[----:B---3--:R-:W-:-:S15]  /*71a70*/  HMMA.1688.F32.TF32 R188, R240, R20, R188 ;  /* 0x00000014f0bc723c */ /* 0x008fde00000810bc */
[----:B------:R-:W-:-:S04]  /*71a80*/  NOP ;  /* 0x0000000000007918 */ /* 0x000fc80000000000 */
[----:B------:R-:W-:Y:S02]  /*71a90*/  IMAD.MOV.U32 R19, RZ, RZ, R190 ;  /* 0x000000ffff137224 */ /* 0x000fe400078e00be */
[----:B------:R-:W-:Y:S02]  /*71aa0*/  IMAD.MOV.U32 R18, RZ, RZ, R191 ;  /* 0x000000ffff127224 */ /* 0x000fe400078e00bf */
[----:B------:R-:W-:Y:S01]  /*71ab0*/  IMAD.MOV.U32 R14, RZ, RZ, R188 ;  /* 0x000000ffff0e7224 */ /* 0x000fe200078e00bc */
[----:B------:R-:W3:Y:S01]  /*71ac0*/  LDL.LU.64 R190, [R1+0xba88] ;  /* 0x00ba880001be7983 */ /* 0x000ee20000300a00 */
[----:B------:R-:W-:-:S03]  /*71ad0*/  IMAD.MOV.U32 R15, RZ, RZ, R189 ;  /* 0x000000ffff0f7224 */ /* 0x000fc600078e00bd */
[----:B------:R-:W3:Y:S04]  /*71ae0*/  LDL.LU.64 R188, [R1+0xba80] ;  /* 0x00ba800001bc7983 */ /* 0x000ee80000300a00 */
[----:B------:R-:W-:Y:S04]  /*71af0*/  STL.64 [R1+0xba10], R22 ;  /* 0x00ba101601007387 */ /* 0x000fe80000100a00 */
[----:B------:R1:W-:Y:S04]  /*71b00*/  STL.64 [R1+0xba08], R20 ;  /* 0x00ba081401007387 */ /* 0x0003e80000100a00 */
[----:B-1----:R-:W3:Y:S04]  /*71b10*/  LDL.LU.64 R20, [R1+0x1680] ;  /* 0x0016800001147983 */ /* 0x002ee80000300a00 */
        /* <DEDUP_REMOVED lines=38> */
[----:B------:R-:W-:Y:S01]  /*71d80*/  STL.64 [R1+0xba48], R52 ;  /* 0x00ba483401007387 */ /* 0x000fe20000100a00 */
[----:B------:R-:W-:Y:S02]  /*71d90*/  IMAD.MOV.U32 R2, RZ, RZ, R216 ;  /* 0x000000ffff027224 */ /* 0x000fe400078e00d8 */
[----:B------:R-:W-:Y:S01]  /*71da0*/  IMAD.MOV.U32 R0, RZ, RZ, R217 ;  /* 0x000000ffff007224 */ /* 0x000fe200078e00d9 */
        /* <DEDUP_REMOVED lines=8> */
[----:B------:R-:W-:Y:S04]  /*71e30*/  STL.64 [R1+0xba00], R18 ;  /* 0x00ba001201007387 */ /* 0x000fe80000100a00 */
[----:B------:R-:W-:Y:S04]  /*71e40*/  STL.64 [R1+0xb9f8], R16 ;  /* 0x00b9f81001007387 */ /* 0x000fe80000100a00 */
[----:B------:R-:W-:Y:S04]  /*71e50*/  STL.64 [R1+0xb9f0], R14 ;  /* 0x00b9f00e01007387 */ /* 0x000fe80000100a00 */
[----:B------:R1:W-:Y:S01]  /*71e60*/  STL.64 [R1+0xb9e8], R12 ;  /* 0x00b9e80c01007387 */ /* 0x0003e20000100a00 */
[----:B--2---:R-:W-:Y:S03]  /*71e70*/  HMMA.1688.F32.TF32 R24, R240, R216, R24 ;  /* 0x000000d8f018723c */ /* 0x004fe60000081018 */
[----:B------:R-:W2:Y:S04]  /*71e80*/  LDL.LU.64 R216, [R1+0xba78] ;  /* 0x00ba780001d87983 */ /* 0x000ea80000300a00 */
[----:B-1----:R-:W2:Y:S04]  /*71e90*/  LDL.LU.64 R12, [R1+0x1630] ;  /* 0x00163000010c7983 */ /* 0x002ea80000300a00 */
[----:B------:R-:W2:Y:S01]  /*71ea0*/  LDL.LU.64 R14, [R1+0x1638] ;  /* 0x00163800010e7983 */ /* 0x000ea20000300a00 */
[----:B------:R-:W-:-:S07]  /*71eb0*/  IMAD.MOV.U32 R235, RZ, RZ, R222 ;  /* 0x000000ffffeb7224 */ /* 0x000fce00078e00de */
[----:B------:R-:W-:Y:S02]  /*71ec0*/  IMAD.MOV.U32 R11, RZ, RZ, R26 ;  /* 0x000000ffff0b7224 */ /* 0x000fe400078e001a */
[----:B------:R-:W-:Y:S02]  /*71ed0*/  IMAD.MOV.U32 R10, RZ, RZ, R27 ;  /* 0x000000ffff0a7224 */ /* 0x000fe400078e001b */
[----:B------:R-:W-:Y:S02]  /*71ee0*/  IMAD.MOV.U32 R7, RZ, RZ, R24 ;  /* 0x000000ffff077224 */ /* 0x000fe400078e0018 */
[----:B------:R-:W-:Y:S01]  /*71ef0*/  IMAD.MOV.U32 R6, RZ, RZ, R25 ;  /* 0x000000ffff067224 */ /* 0x000fe200078e0019 */
[----:B------:R-:W-:Y:S01]  /*71f00*/  STL.64 [R1+0xba30], R10 ;  /* 0x00ba300a01007387 */ /* 0x000fe20000100a00 */
[----:B------:R-:W-:-:S03]  /*71f10*/  IMAD.MOV.U32 R234, RZ, RZ, R223 ;  /* 0x000000ffffea7224 */ /* 0x000fc600078e00df */
[----:B------:R-:W-:Y:S01]  /*71f20*/  STL.64 [R1+0xba28], R8 ;  /* 0x00ba280801007387 */ /* 0x000fe20000100a00 */
[----:B------:R-:W-:-:S03]  /*71f30*/  IMAD.MOV.U32 R219, RZ, RZ, R220 ;  /* 0x000000ffffdb7224 */ /* 0x000fc600078e00dc */
[----:B------:R-:W-:Y:S01]  /*71f40*/  STL.64 [R1+0xb9e0], R6 ;  /* 0x00b9e00601007387 */ /* 0x000fe20000100a00 */
[----:B------:R-:W-:-:S03]  /*71f50*/  IMAD.MOV.U32 R218, RZ, RZ, R221 ;  /* 0x000000ffffda7224 */ /* 0x000fc600078e00dd */
[----:B------:R1:W-:Y:S04]  /*71f60*/  STL.64 [R1+0xb9d8], R4 ;  /* 0x00b9d80401007387 */ /* 0x0003e80000100a00 */
[----:B------:R-:W4:Y:S01]  /*71f70*/  LDL.LU.64 R222, [R1+0xba70] ;  /* 0x00ba700001de7983 */ /* 0x000f220000300a00 */
[----:B-1----:R-:W-:Y:S02]  /*71f80*/  IMAD.MOV.U32 R5, RZ, RZ, R228 ;  /* 0x000000ffff057224 */ /* 0x002fe400078e00e4 */
[----:B------:R-:W-:Y:S01]  /*71f90*/  IMAD.MOV.U32 R4, RZ, RZ, R229 ;  /* 0x000000ffff047224 */ /* 0x000fe200078e00e5 */
[C---:B---3--:R-:W-:Y:S01]  /*71fa0*/  HMMA.1688.F32.TF32 R16, R240.reuse, R220, R20 ;  /* 0x000000dcf010723c */ /* 0x048fe20000081014 */
[----:B------:R-:W3:Y:S07]  /*71fb0*/  LDL.LU.64 R220, [R1+0xba68] ;  /* 0x00ba680001dc7983 */ /* 0x000eee0000300a00 */
[----:B--2---:R-:W-:Y:S01]  /*71fc0*/  HMMA.1688.F32.TF32 R8, R240, R228, R12 ;  /* 0x000000e4f008723c */ /* 0x004fe2000008100c */
[----:B------:R-:W2:Y:S04]  /*71fd0*/  LDL.LU.64 R228, [R1+0x1560] ;  /* 0x0015600001e47983 */ /* 0x000ea80000300a00 */
[----:B------:R-:W2:Y:S04]  /*71fe0*/  LDL.LU.64 R230, [R1+0x1568] ;  /* 0x0015680001e67983 */ /* 0x000ea80000300a00 */
[----:B------:R-:W3:Y:S04]  /*71ff0*/  LDL.LU.64 R52, [R1+0x1540] ;  /* 0x0015400001347983 */ /* 0x000ee80000300a00 */
[----:B------:R-:W3:Y:S01]  /*72000*/  LDL.LU.64 R54, [R1+0x1548] ;  /* 0x0015480001367983 */ /* 0x000ee20000300a00 */
[----:B------:R-:W-:-:S03]  /*72010*/  IMAD.MOV.U32 R58, RZ, RZ, R16 ;  /* 0x000000ffff3a7224 */ /* 0x000fc600078e0010 */
[----:B------:R-:W3:Y:S01]  /*72020*/  LDL.LU.64 R24, [R1+0x1530] ;  /* 0x0015300001187983 */ /* 0x000ee20000300a00 */
[----:B------:R-:W-:-:S03]  /*72030*/  IMAD.MOV.U32 R59, RZ, RZ, R17 ;  /* 0x000000ffff3b7224 */ /* 0x000fc600078e0011 */
[----:B------:R-:W3:Y:S01]  /*72040*/  LDL.LU.64 R26, [R1+0x1538] ;  /* 0x00153800011a7983 */ /* 0x000ee20000300a00 */
[----:B------:R-:W-:-:S03]  /*72050*/  IMAD.MOV.U32 R62, RZ, RZ, R18 ;  /* 0x000000ffff3e7224 */ /* 0x000fc600078e0012 */
[----:B------:R-:W3:Y:S01]  /*72060*/  LDL.LU.64 R20, [R1+0x1520] ;  /* 0x0015200001147983 */ /* 0x000ee20000300a00 */
[----:B------:R-:W-:-:S03]  /*72070*/  IMAD.MOV.U32 R63, RZ, RZ, R19 ;  /* 0x000000ffff3f7224 */ /* 0x000fc600078e0013 */
[----:B------:R-:W3:Y:S01]  /*72080*/  LDL.LU.64 R22, [R1+0x1528] ;  /* 0x0015280001167983 */ /* 0x000ee20000300a00 */
[----:B------:R-:W-:Y:S02]  /*72090*/  IMAD.MOV.U32 R46, RZ, RZ, R8 ;  /* 0x000000ffff2e7224 */ /* 0x000fe400078e0008 */
[----:B------:R-:W-:Y:S01]  /*720a0*/  IMAD.MOV.U32 R47, RZ, RZ, R9 ;  /* 0x000000ffff2f7224 */ /* 0x000fe200078e0009 */
[----:B------:R-:W3:Y:S01]  /*720b0*/  LDL.LU.64 R16, [R1+0x1180] ;  /* 0x0011800001107983 */ /* 0x000ee20000300a00 */
[----:B------:R-:W-:-:S03]  /*720c0*/  IMAD.MOV.U32 R50, RZ, RZ, R10 ;  /* 0x000000ffff327224 */ /* 0x000fc600078e000a */
[----:B------:R-:W3:Y:S01]  /*720d0*/  LDL.LU.64 R18, [R1+0x1188] ;  /* 0x0011880001127983 */ /* 0x000ee20000300a00 */
[----:B------:R-:W-:-:S03]  /*720e0*/  IMAD.MOV.U32 R51, RZ, RZ, R11 ;  /* 0x000000ffff337224 */ /* 0x000fc600078e000b */
[----:B------:R-:W3:Y:S04]  /*720f0*/  LDL.LU.64 R12, [R1+0xfe0] ;  /* 0x000fe000010c7983 */ /* 0x000ee80000300a00 */
[----:B------:R-:W3:Y:S04]  /*72100*/  LDL.LU.64 R14, [R1+0xfe8] ;  /* 0x000fe800010e7983 */ /* 0x000ee80000300a00 */
[----:B------:R-:W3:Y:S04]  /*72110*/  LDL.LU.64 R8, [R1+0xfd0] ;  /* 0x000fd00001087983 */ /* 0x000ee80000300a00 */
[----:B------:R-:W3:Y:S04]  /*72120*/  LDL.LU.64 R10, [R1+0xfd8] ;  /* 0x000fd800010a7983 */ /* 0x000ee80000300a00 */
[----:B------:R-:W-:Y:S04]  /*72130*/  STL.64 [R1+0xba40], R46 ;  /* 0x00ba402e01007387 */ /* 0x000fe80000100a00 */
[----:B------:R1:W-:Y:S04]  /*72140*/  STL.64 [R1+0xba38], R44 ;  /* 0x00ba382c01007387 */ /* 0x0003e80000100a00 */
[----:B-1----:R-:W3:Y:S04]  /*72150*/  LDL.LU.64 R44, [R1+0x1550] ;  /* 0x00155000012c7983 */ /* 0x002ee80000300a00 */
[----:B------:R-:W3:Y:S01]  /*72160*/  LDL.LU.64 R46, [R1+0x1558] ;  /* 0x00155800012e7983 */ /* 0x000ee20000300a00 */
[----:B------:R-:W-:-:S02]  /*72170*/  IMAD.MOV.U32 R7, RZ, RZ, R236 ;  /* 0x000000ffff077224 */ /* 0x000fc400078e00ec */
[----:B------:R-:W-:Y:S01]  /*72180*/  IMAD.MOV.U32 R6, RZ, RZ, R237 ;  /* 0x000000ffff067224 */ /* 0x000fe200078e00ed */
[----:B--2---:R-:W-:-:S15]  /*72190*/  HMMA.1688.F32.TF32 R228, R240, R236, R228 ;  /* 0x000000ecf0e4723c */ /* 0x004fde00000810e4 */
[----:B------:R-:W-:-:S04]  /*721a0*/  NOP ;  /* 0x0000000000007918 */ /* 0x000fc80000000000 */
[----:B------:R1:W-:Y:S04]  /*721b0*/  STL.64 [R1+0x48f0], R228 ;  /* 0x0048f0e401007387 */ /* 0x0003e80000100a00 */
[----:B------:R-:W-:Y:S04]  /*721c0*/  STL.64 [R1+0x48f8], R230 ;  /* 0x0048f8e601007387 */ /* 0x000fe80000100a00 */
[----:B-1----:R-:W2:Y:S04]  /*721d0*/  LDL.LU.64 R228, [R1+0xba60] ;  /* 0x00ba600001e47983 */ /* 0x002ea80000300a00 */
[----:B------:R-:W2:Y:S01]  /*721e0*/  LDL.LU.64 R236, [R1+0xba58] ;  /* 0x00ba580001ec7983 */ /* 0x000ea20000300a00 */
[C---:B------:R-:W-:Y:S08]  /*721f0*/  HMMA.1688.F32.TF32 R32, R240.reuse, R116, R32 ;  /* 0x00000074f020723c */ /* 0x040ff00000081020 */
[C---:B------:R-:W-:Y:S08]  /*72200*/  HMMA.1688.F32.TF32 R36, R240.reuse, R120, R36 ;  /* 0x00000078f024723c */ /* 0x040ff00000081024 */
[----:B------:R-:W-:Y:S03]  /*72210*/  HMMA.1688.F32.TF32 R28, R240, R112, R28 ;  /* 0x00000070f01c723c */ /* 0x000fe6000008101c */
[----:B------:R-:W-:-:S02]  /*72220*/  IMAD.MOV.U32 R139, RZ, RZ, R32 ;  /* 0x000000ffff8b7224 */ /* 0x000fc400078e0020 */
[----:B------:R-:W-:Y:S02]  /*72230*/  IMAD.MOV.U32 R131, RZ, RZ, R33 ;  /* 0x000000ffff837224 */ /* 0x000fe400078e0021 */
[----:B------:R-:W-:Y:S02]  /*72240*/  IMAD.MOV.U32 R134, RZ, RZ, R34 ;  /* 0x000000ffff867224 */ /* 0x000fe400078e0022 */
[----:B------:R-:W-:Y:S02]  /*72250*/  IMAD.MOV.U32 R135, RZ, RZ, R35 ;  /* 0x000000ffff877224 */ /* 0x000fe400078e0023 */
[----:B------:R-:W1:Y:S01]  /*72260*/  LDSM.16.M88.4 R32, [R252+UR8+0xf400] ;  /* 0x00f40008fc20783b */ /* 0x000e620008000200 */
[----:B------:R-:W-:Y:S01]  /*72270*/  IMAD.MOV.U32 R155, RZ, RZ, R36 ;  /* 0x000000ffff9b7224 */ /* 0x000fe200078e0024 */
[C---:B------:R-:W-:Y:S01]  /*72280*/  LOP3.LUT R227, R3.reuse, 0x40, RZ, 0x3c, !PT ;  /* 0x0000004003e37812 */ /* 0x040fe200078e3cff */
[----:B------:R-:W-:Y:S01]  /*72290*/  IMAD.MOV.U32 R147, RZ, RZ, R37 ;  /* 0x000000ffff937224 */ /* 0x000fe200078e0025 */
[----:B------:R-:W-:Y:S01]  /*722a0*/  LOP3.LUT R226, R3, 0x60, RZ, 0x3c, !PT ;  /* 0x0000006003e27812 */ /* 0x000fe200078e3cff */
[----:B------:R-:W-:-:S02]  /*722b0*/  IMAD.MOV.U32 R150, RZ, RZ, R38 ;  /* 0x000000ffff967224 */ /* 0x000fc400078e0026 */
[----:B------:R-:W-:Y:S02]  /*722c0*/  IMAD.MOV.U32 R151, RZ, RZ, R39 ;  /* 0x000000ffff977224 */ /* 0x000fe400078e0027 */
[----:B------:R-:W1:Y:S01]  /*722d0*/  LDSM.16.M88.4 R36, [R252+UR8+0xf800] ;  /* 0x00f80008fc24783b */ /* 0x000e620008000200 */
[----:B------:R-:W-:Y:S02]  /*722e0*/  IMAD.MOV.U32 R114, RZ, RZ, R28 ;  /* 0x000000ffff727224 */ /* 0x000fe400078e001c */
[----:B------:R-:W-:Y:S01]  /*722f0*/  IMAD.MOV.U32 R115, RZ, RZ, R29 ;  /* 0x000000ffff737224 */ /* 0x000fe200078e001d */
[----:B------:R-:W-:Y:S01]  /*72300*/  LDS R28, [R227+UR7+0x20000] ;  /* 0x02000007e31c7984 */ /* 0x000fe20008000800 */
[----:B------:R-:W-:Y:S02]  /*72310*/  IMAD.MOV.U32 R126, RZ, RZ, R30 ;  /* 0x000000ffff7e7224 */ /* 0x000fe400078e001e */
[----:B------:R-:W-:Y:S01]  /*72320*/  IMAD.MOV.U32 R127, RZ, RZ, R31 ;  /* 0x000000ffff7f7224 */ /* 0x000fe200078e001f */
[----:B------:R-:W-:Y:S04]  /*72330*/  LDS R30, [R227+UR7+0x21000] ;  /* 0x02100007e31e7984 */ /* 0x000fe80008000800 */
[----:B------:R-:W-:Y:S04]  /*72340*/  LDS R29, [R226+UR7+0x20000] ;  /* 0x02000007e21d7984 */ /* 0x000fe80008000800 */
[----:B------:R-:W2:Y:S01]  /*72350*/  LDS R31, [R226+UR7+0x21000] ;  /* 0x02100007e21f7984 */ /* 0x000ea20008000800 */
[C---:B---3--:R-:W-:Y:S08]  /*72360*/  HMMA.1688.F32.TF32 R44, R240.reuse, R248, R44 ;  /* 0x000000f8f02c723c */ /* 0x048ff0000008102c */
[C---:B------:R-:W-:Y:S11]  /*72370*/  HMMA.1688.F32.TF32 R52, R240.reuse, R244, R52 ;  /* 0x000000f4f034723c */ /* 0x040ff60000081034 */
[----:B------:R-:W-:Y:S04]  /*72380*/  STL.64 [R1+0x48e0], R44 ;  /* 0x0048e02c01007387 */ /* 0x000fe80000100a00 */
[----:B------:R1:W-:Y:S02]  /*72390*/  STL.64 [R1+0x48e8], R46 ;  /* 0x0048e82e01007387 */ /* 0x0003e40000100a00 */
[C---:B-1----:R-:W-:Y:S08]  /*723a0*/  HMMA.1688.F32.TF32 R44, R240.reuse, R32, R24 ;  /* 0x00000020f02c723c */ /* 0x042ff00000081018 */
[C---:B------:R-:W-:Y:S08]  /*723b0*/  HMMA.1688.F32.TF32 R24, R240.reuse, R36, R20 ;  /* 0x00000024f018723c */ /* 0x040ff00000081014 */
[----:B------:R-:W-:Y:S01]  /*723c0*/  HMMA.1688.F32.TF32 R20, R240, R40, R16 ;  /* 0x00000028f014723c */ /* 0x000fe20000081010 */
[----:B------:R-:W-:Y:S04]  /*723d0*/  STL.64 [R1+0x48b0], R52 ;  /* 0x0048b03401007387 */ /* 0x000fe80000100a00 */
[----:B------:R-:W-:Y:S04]  /*723e0*/  STL.64 [R1+0x48b8], R54 ;  /* 0x0048b83601007387 */ /* 0x000fe80000100a00 */
[----:B------:R-:W-:Y:S04]  /*723f0*/  STL.64 [R1+0x48a0], R44 ;  /* 0x0048a02c01007387 */ /* 0x000fe80000100a00 */
[----:B------:R-:W-:Y:S04]  /*72400*/  STL.64 [R1+0x48a8], R46 ;  /* 0x0048a82e01007387 */ /* 0x000fe80000100a00 */
[----:B------:R-:W-:Y:S04]  /*72410*/  STL.64 [R1+0x4870], R24 ;  /* 0x0048701801007387 */ /* 0x000fe80000100a00 */
[----:B------:R-:W-:Y:S01]  /*72420*/  STL.64 [R1+0x4878], R26 ;  /* 0x0048781a01007387 */ /* 0x000fe20000100a00 */
[C---:B--2---:R-:W-:Y:S08]  /*72430*/  HMMA.1688.F32.TF32 R16, R28.reuse, R236, R12 ;  /* 0x000000ec1c10723c */ /* 0x044ff0000008100c */
[C---:B------:R-:W-:Y:S01]  /*72440*/  HMMA.1688.F32.TF32 R12, R28.reuse, R232, R8 ;  /* 0x000000e81c0c723c */ /* 0x040fe20000081008 */
[----:B------:R1:W-:Y:S04]  /*72450*/  STL.64 [R1+0xb9c0], R236 ;  /* 0x00b9c0ec01007387 */ /* 0x0003e80000100a00 */
[----:B------:R2:W-:Y:S04]  /*72460*/  STL.64 [R1+0x4820], R20 ;  /* 0x0048201401007387 */ /* 0x0005e80000100a00 */
[----:B------:R3:W-:Y:S04]  /*72470*/  STL.64 [R1+0x4828], R22 ;  /* 0x0048281601007387 */ /* 0x0007e80000100a00 */
[----:B------:R1:W-:Y:S04]  /*72480*/  STL.64 [R1+0x4800], R16 ;  /* 0x0048001001007387 */ /* 0x0003e80000100a00 */
[----:B------:R1:W-:Y:S04]  /*72490*/  STL.64 [R1+0x4808], R18 ;  /* 0x0048081201007387 */ /* 0x0003e80000100a00 */
[----:B------:R-:W4:Y:S04]  /*724a0*/  LDL.LU.64 R8, [R1+0xfb0] ;  /* 0x000fb00001087983 */ /* 0x000f280000300a00 */
[----:B------:R-:W4:Y:S04]  /*724b0*/  LDL.LU.64 R10, [R1+0xfb8] ;  /* 0x000fb800010a7983 */ /* 0x000f280000300a00 */
[----:B------:R1:W-:Y:S04]  /*724c0*/  STL.64 [R1+0x47d0], R12 ;  /* 0x0047d00c01007387 */ /* 0x0003e80000100a00 */
[----:B------:R1:W-:Y:S04]  /*724d0*/  STL.64 [R1+0x47d8], R14 ;  /* 0x0047d80e01007387 */ /* 0x0003e80000100a00 */
[----:B------:R-:W4:Y:S04]  /*724e0*/  LDL.LU.64 R240, [R1+0xfa0] ;  /* 0x000fa00001f07983 */ /* 0x000f280000300a00 */
[----:B------:R-:W4:Y:S04]  /*724f0*/  LDL.LU.64 R242, [R1+0xfa8] ;  /* 0x000fa80001f27983 */ /* 0x000f280000300a00 */
[----:B-1----:R-:W4:Y:S04]  /*72500*/  LDL.LU.64 R236, [R1+0xf90] ;  /* 0x000f900001ec7983 */ /* 0x002f280000300a00 */
[----:B------:R-:W4:Y:S04]  /*72510*/  LDL.LU.64 R238, [R1+0xf98] ;  /* 0x000f980001ee7983 */ /* 0x000f280000300a00 */
[----:B------:R-:W4:Y:S04]  /*72520*/  LDL.LU.64 R52, [R1+0xf80] ;  /* 0x000f800001347983 */ /* 0x000f280000300a00 */
[----:B------:R-:W4:Y:S04]  /*72530*/  LDL.LU.64 R54, [R1+0xf88] ;  /* 0x000f880001367983 */ /* 0x000f280000300a00 */
[----:B------:R-:W4:Y:S04]  /*72540*/  LDL.LU.64 R44, [R1+0xf70] ;  /* 0x000f7000012c7983 */ /* 0x000f280000300a00 */
[----:B------:R-:W4:Y:S04]  /*72550*/  LDL.LU.64 R46, [R1+0xf78] ;  /* 0x000f7800012e7983 */ /* 0x000f280000300a00 */
[----:B------:R-:W4:Y:S04]  /*72560*/  LDL.LU.64 R24, [R1+0xf60] ;  /* 0x000f600001187983 */ /* 0x000f280000300a00 */
[----:B------:R-:W4:Y:S04]  /*72570*/  LDL.LU.64 R26, [R1+0xf68] ;  /* 0x000f6800011a7983 */ /* 0x000f280000300a00 */
[----:B--2---:R-:W2:Y:S04]  /*72580*/  LDL.LU.64 R20, [R1+0xf50] ;  /* 0x000f500001147983 */ /* 0x004ea80000300a00 */
[----:B---3--:R-:W2:Y:S04]  /*72590*/  LDL.LU.64 R22, [R1+0xf58] ;  /* 0x000f580001167983 */ /* 0x008ea80000300a00 */
[----:B------:R-:W3:Y:S04]  /*725a0*/  LDL.LU.64 R16, [R1+0xf40] ;  /* 0x000f400001107983 */ /* 0x000ee80000300a00 */
[----:B------:R-:W3:Y:S04]  /*725b0*/  LDL.LU.64 R18, [R1+0xf48] ;  /* 0x000f480001127983 */ /* 0x000ee80000300a00 */
[----:B------:R-:W2:Y:S04]  /*725c0*/  LDL.LU.64 R12, [R1+0xf30] ;  /* 0x000f3000010c7983 */ /* 0x000ea80000300a00 */
[----:B------:R-:W2:Y:S04]  /*725d0*/  LDL.LU.64 R14, [R1+0xf38] ;  /* 0x000f3800010e7983 */ /* 0x000ea80000300a00 */
[----:B------:R-:W-:Y:S04]  /*725e0*/  STL.64 [R1+0xb9d0], R234 ;  /* 0x00b9d0ea01007387 */ /* 0x000fe80000100a00 */
[----:B------:R1:W-:Y:S04]  /*725f0*/  STL.64 [R1+0xb9c8], R232 ;  /* 0x00b9c8e801007387 */ /* 0x0003e80000100a00 */
[----:B-1----:R-:W2:Y:S04]  /*72600*/  LDL.LU.64 R232, [R1+0xfc0] ;  /* 0x000fc00001e87983 */ /* 0x002ea80000300a00 */
[----:B------:R-:W2:Y:S02]  /*72610*/  LDL.LU.64 R234, [R1+0xfc8] ;  /* 0x000fc80001ea7983 */ /* 0x000ea40000300a00 */
[----:B--2---:R-:W-:-:S15]  /*72620*/  HMMA.1688.F32.TF32 R232, R28, R228, R232 ;  /* 0x000000e41ce8723c */ /* 0x004fde00000810e8 */
[----:B------:R-:W-:-:S04]  /*72630*/  NOP ;  /* 0x0000000000007918 */ /* 0x000fc80000000000 */
[----:B------:R-:W-:Y:S04]  /*72640*/  STL.64 [R1+0x47c0], R232 ;  /* 0x0047c0e801007387 */ /* 0x000fe80000100a00 */
[----:B------:R4:W-:Y:S02]  /*72650*/  STL.64 [R1+0x47c8], R234 ;  /* 0x0047c8ea01007387 */ /* 0x0009e40000100a00 */
[----:B----4-:R-:W-:Y:S02]  /*72660*/  HMMA.1688.F32.TF32 R232, R28, R224, R8 ;  /* 0x000000e01ce8723c */ /* 0x010fe40000081008 */
[----:B------:R-:W2:Y:S04]  /*72670*/  LDL.LU.64 R8, [R1+0xf20] ;  /* 0x000f200001087983 */ /* 0x000ea80000300a00 */
[----:B------:R-:W2:-:S13]  /*72680*/  LDL.LU.64 R10, [R1+0xf28] ;  /* 0x000f2800010a7983 */ /* 0x000e9a0000300a00 */
[----:B------:R-:W-:Y:S04]  /*72690*/  STL.64 [R1+0x4790], R232 ;  /* 0x004790e801007387 */ /* 0x000fe80000100a00 */
[----:B------:R1:W-:Y:S02]  /*726a0*/  STL.64 [R1+0x4798], R234 ;  /* 0x004798ea01007387 */ /* 0x0003e40000100a00 */
[C---:B-1----:R-:W-:Y:S01]  /*726b0*/  HMMA.1688.F32.TF32 R232, R28.reuse, R220, R240 ;  /* 0x000000dc1ce8723c */ /* 0x042fe200000810f0 */
[----:B------:R-:W-:Y:S01]  /*726c0*/  LOP3.LUT R231, R3, 0x20, RZ, 0x3c, !PT ;  /* 0x0000002003e77812 */ /* 0x000fe200078e3cff */
[----:B------:R-:W-:Y:S04]  /*726d0*/  LDS R240, [R3+UR7+0x20080] ;  /* 0x0200800703f07984 */ /* 0x000fe80008000800 */
[----:B------:R-:W-:Y:S02]  /*726e0*/  LDS R242, [R3+UR7+0x21080] ;  /* 0x0210800703f27984 */ /* 0x000fe40008000800 */
[C---:B------:R-:W-:Y:S02]  /*726f0*/  HMMA.1688.F32.TF32 R52, R28.reuse, R212, R52 ;  /* 0x000000d41c34723c */ /* 0x040fe40000081034 */
[----:B------:R-:W-:Y:S04]  /*72700*/  LDS R241, [R231+UR7+0x20080] ;  /* 0x02008007e7f17984 */ /* 0x000fe80008000800 */
[----:B------:R-:W1:Y:S05]  /*72710*/  LDS R243, [R231+UR7+0x21080] ;  /* 0x02108007e7f37984 */ /* 0x000e6a0008000800 */
[----:B------:R-:W-:Y:S01]  /*72720*/  IMAD.MOV.U32 R42, RZ, RZ, R234 ;  /* 0x000000ffff2a7224 */ /* 0x000fe200078e00ea */
[----:B------:R4:W-:Y:S01]  /*72730*/  STL.64 [R1+0x4780], R232 ;  /* 0x004780e801007387 */ /* 0x0009e20000100a00 */
[----:B------:R-:W-:Y:S01]  /*72740*/  IMAD.MOV.U32 R43, RZ, RZ, R235 ;  /* 0x000000ffff2b7224 */ /* 0x000fe200078e00eb */
[C---:B------:R-:W-:Y:S08]  /*72750*/  HMMA.1688.F32.TF32 R44, R28.reuse, R208, R44 ;  /* 0x000000d01c2c723c */ /* 0x040ff0000008102c */
[C---:B----4-:R-:W-:Y:S08]  /*72760*/  HMMA.1688.F32.TF32 R232, R28.reuse, R216, R236 ;  /* 0x000000d81ce8723c */ /* 0x050ff000000810ec */
[C---:B------:R-:W-:Y:S08]  /*72770*/  HMMA.1688.F32.TF32 R24, R28.reuse, R204, R24 ;  /* 0x000000cc1c18723c */ /* 0x040ff00000081018 */
[C---:B------:R-:W-:Y:S08]  /*72780*/  HMMA.1688.F32.TF32 R20, R28.reuse, R200, R20 ;  /* 0x000000c81c14723c */ /* 0x040ff00000081014 */
[C---:B---3--:R-:W-:Y:S01]  /*72790*/  HMMA.1688.F32.TF32 R16, R28.reuse, R196, R16 ;  /* 0x000000c41c10723c */ /* 0x048fe20000081010 */
[----:B------:R-:W-:Y:S07]  /*727a0*/  STL.64 [R1+0x4740], R232 ;  /* 0x004740e801007387 */ /* 0x000fee0000100a00 */
[C---:B------:R-:W-:Y:S01]  /*727b0*/  HMMA.1688.F32.TF32 R12, R28.reuse, R192, R12 ;  /* 0x000000c01c0c723c */ /* 0x040fe2000008100c */
        /* <DEDUP_REMOVED lines=11> */
[----:B------:R4:W-:Y:S04]  /*72870*/  STL.64 [R1+0x46a0], R16 ;  /* 0x0046a01001007387 */ /* 0x0009e80000100a00 */
[----:B------:R1:W-:Y:S04]  /*72880*/  STL.64 [R1+0x46a8], R18 ;  /* 0x0046a81201007387 */ /* 0x0003e80000100a00 */
[----:B---3--:R-:W3:Y:S04]  /*72890*/  LDL.LU.64 R196, [R1+0xf10] ;  /* 0x000f100001c47983 */ /* 0x008ee80000300a00 */
[----:B------:R-:W3:Y:S04]  /*728a0*/  LDL.LU.64 R198, [R1+0xf18] ;  /* 0x000f180001c67983 */ /* 0x000ee80000300a00 */
[----:B------:R1:W-:Y:S04]  /*728b0*/  STL.64 [R1+0x4460], R12 ;  /* 0x0044600c01007387 */ /* 0x0003e80000100a00 */
[----:B------:R1:W-:Y:S04]  /*728c0*/  STL.64 [R1+0x4468], R14 ;  /* 0x0044680e01007387 */ /* 0x0003e80000100a00 */
[----:B------:R-:W-:Y:S04]  /*728d0*/  STL.64 [R1+0xb9a8], R194 ;  /* 0x00b9a8c201007387 */ /* 0x000fe80000100a00 */
[----:B------:R-:W-:Y:S04]  /*728e0*/  STL.64 [R1+0xb9a0], R192 ;  /* 0x00b9a0c001007387 */ /* 0x000fe80000100a00 */
[----:B------:R-:W3:Y:S04]  /*728f0*/  LDL.LU.64 R52, [R1+0xf00] ;  /* 0x000f000001347983 */ /* 0x000ee80000300a00 */
[----:B------:R-:W3:Y:S01]  /*72900*/  LDL.LU.64 R54, [R1+0xf08] ;  /* 0x000f080001367983 */ /* 0x000ee20000300a00 */
[----:B--2---:R-:W-:-:S15]  /*72910*/  HMMA.1688.F32.TF32 R8, R28, R188, R8 ;  /* 0x000000bc1c08723c */ /* 0x004fde0000081008 */
[----:B------:R-:W-:-:S04]  /*72920*/  NOP ;  /* 0x0000000000007918 */ /* 0x000fc80000000000 */
[----:B------:R2:W-:Y:S04]  /*72930*/  STL.64 [R1+0x4420], R8 ;  /* 0x0044200801007387 */ /* 0x0005e80000100a00 */
[----:B------:R1:W-:Y:S04]  /*72940*/  STL.64 [R1+0x4428], R10 ;  /* 0x0044280a01007387 */ /* 0x0003e80000100a00 */
[----:B------:R-:W3:Y:S04]  /*72950*/  LDL.LU.64 R44, [R1+0x1000] ;  /* 0x00100000012c7983 */ /* 0x000ee80000300a00 */
[----:B------:R-:W3:Y:S04]  /*72960*/  LDL.LU.64 R46, [R1+0x1008] ;  /* 0x00100800012e7983 */ /* 0x000ee80000300a00 */
[----:B------:R-:W3:Y:S04]  /*72970*/  LDL.LU.64 R24, [R1+0x1010] ;  /* 0x0010100001187983 */ /* 0x000ee80000300a00 */
[----:B------:R-:W3:Y:S04]  /*72980*/  LDL.LU.64 R26, [R1+0x1018] ;  /* 0x00101800011a7983 */ /* 0x000ee80000300a00 */
[----:B------:R-:W3:Y:S04]  /*72990*/  LDL.LU.64 R20, [R1+0x1020] ;  /* 0x0010200001147983 */ /* 0x000ee80000300a00 */
[----:B------:R-:W3:Y:S04]  /*729a0*/  LDL.LU.64 R22, [R1+0x1028] ;  /* 0x0010280001167983 */ /* 0x000ee80000300a00 */
[----:B----4-:R-:W4:Y:S04]  /*729b0*/  LDL.LU.64 R16, [R1+0x1170] ;  /* 0x0011700001107983 */ /* 0x010f280000300a00 */
[----:B-1----:R-:W4:Y:S04]  /*729c0*/  LDL.LU.64 R18, [R1+0x1178] ;  /* 0x0011780001127983 */ /* 0x002f280000300a00 */
[----:B------:R-:W4:Y:S04]  /*729d0*/  LDL.LU.64 R12, [R1+0x1160] ;  /* 0x00116000010c7983 */ /* 0x000f280000300a00 */
[----:B------:R-:W4:Y:S04]  /*729e0*/  LDL.LU.64 R14, [R1+0x1168] ;  /* 0x00116800010e7983 */ /* 0x000f280000300a00 */
[----:B--2---:R-:W2:Y:S04]  /*729f0*/  LDL.LU.64 R8, [R1+0x1150] ;  /* 0x0011500001087983 */ /* 0x004ea80000300a00 */
[----:B------:R-:W2:Y:S04]  /*72a00*/  LDL.LU.64 R10, [R1+0x1158] ;  /* 0x00115800010a7983 */ /* 0x000ea80000300a00 */
[----:B------:R-:W-:Y:S04]  /*72a10*/  STL.64 [R1+0xb998], R190 ;  /* 0x00b998be01007387 */ /* 0x000fe80000100a00 */
[----:B------:R3:W-:Y:S04]  /*72a20*/  STL.64 [R1+0xb990], R188 ;  /* 0x00b990bc01007387 */ /* 0x0007e80000100a00 */
[----:B------:R-:W-:Y:S04]  /*72a30*/  STL.64 [R1+0xb988], R186 ;  /* 0x00b988ba01007387 */ /* 0x000fe80000100a00 */
[----:B------:R-:W-:Y:S01]  /*72a40*/  STL.64 [R1+0xb980], R184 ;  /* 0x00b980b801007387 */ /* 0x000fe20000100a00 */
[C---:B---3--:R-:W-:Y:S08]  /*72a50*/  HMMA.1688.F32.TF32 R188, R28.reuse, R184, R196 ;  /* 0x000000b81cbc723c */ /* 0x048ff000000810c4 */
[C---:B------:R-:W-:Y:S11]  /*72a60*/  HMMA.1688.F32.TF32 R52, R28.reuse, R180, R52 ;  /* 0x000000b41c34723c */ /* 0x040ff60000081034 */
[----:B------:R1:W-:Y:S04]  /*72a70*/  STL.64 [R1+0x43d0], R188 ;  /* 0x0043d0bc01007387 */ /* 0x0003e80000100a00 */
[----:B------:R3:W-:Y:S04]  /*72a80*/  STL.64 [R1+0x43d8], R190 ;  /* 0x0043d8be01007387 */ /* 0x0007e80000100a00 */
[----:B------:R-:W-:Y:S04]  /*72a90*/  STL.64 [R1+0xb978], R182 ;  /* 0x00b978b601007387 */ /* 0x000fe80000100a00 */
[----:B------:R1:W-:Y:S04]  /*72aa0*/  STL.64 [R1+0xb970], R180 ;  /* 0x00b970b401007387 */ /* 0x0003e80000100a00 */
[----:B------:R-:W-:Y:S04]  /*72ab0*/  STL.64 [R1+0x4390], R52 ;  /* 0x0043903401007387 */ /* 0x000fe80000100a00 */
[----:B------:R-:W-:Y:S04]  /*72ac0*/  STL.64 [R1+0x4398], R54 ;  /* 0x0043983601007387 */ /* 0x000fe80000100a00 */
[----:B------:R-:W-:Y:S04]  /*72ad0*/  STL.64 [R1+0xb968], R178 ;  /* 0x00b968b201007387 */ /* 0x000fe80000100a00 */
[----:B------:R1:W-:Y:S01]  /*72ae0*/  STL.64 [R1+0xb960], R176 ;  /* 0x00b960b001007387 */ /* 0x0003e20000100a00 */
[C---:B------:R-:W-:Y:S08]  /*72af0*/  HMMA.1688.F32.TF32 R44, R28.reuse, R176, R44 ;  /* 0x000000b01c2c723c */ /* 0x040ff0000008102c */
[C---:B------:R-:W-:Y:S08]  /*72b00*/  HMMA.1688.F32.TF32 R24, R28.reuse, R172, R24 ;  /* 0x000000ac1c18723c */ /* 0x040ff00000081018 */
[C---:B------:R-:W-:Y:S08]  /*72b10*/  HMMA.1688.F32.TF32 R20, R28.reuse, R168, R20 ;  /* 0x000000a81c14723c */ /* 0x040ff00000081014 */
[C---:B----4-:R-:W-:Y:S08]  /*72b20*/  HMMA.1688.F32.TF32 R16, R28.reuse, R164, R16 ;  /* 0x000000a41c10723c */ /* 0x050ff00000081010 */
[C---:B------:R-:W-:Y:S01]  /*72b30*/  HMMA.1688.F32.TF32 R12, R28.reuse, R160, R12 ;  /* 0x000000a01c0c723c */ /* 0x040fe2000008100c */
[----:B------:R4:W-:Y:S07]  /*72b40*/  STL.64 [R1+0x4380], R44 ;  /* 0x0043802c01007387 */ /* 0x0009ee0000100a00 */
[C---:B--2---:R-:W-:Y:S01]  /*72b50*/  HMMA.1688.F32.TF32 R8, R28.reuse, R156, R8 ;  /* 0x0000009c1c08723c */ /* 0x044fe20000081008 */
[----:B------:R2:W-:Y:S04]  /*72b60*/  STL.64 [R1+0x4388], R46 ;  /* 0x0043882e01007387 */ /* 0x0005e80000100a00 */
[----:B------:R1:W-:Y:S04]  /*72b70*/  STL.64 [R1+0x42f0], R24 ;  /* 0x0042f01801007387 */ /* 0x0003e80000100a00 */
[----:B------:R1:W-:Y:S04]  /*72b80*/  STL.64 [R1+0x42f8], R26 ;  /* 0x0042f81a01007387 */ /* 0x0003e80000100a00 */
[----:B------:R1:W-:Y:S04]  /*72b90*/  STL.64 [R1+0x42b0], R20 ;  /* 0x0042b01401007387 */ /* 0x0003e80000100a00 */
[----:B------:R1:W-:Y:S04]  /*72ba0*/  STL.64 [R1+0x42b8], R22 ;  /* 0x0042b81601007387 */ /* 0x0003e80000100a00 */
[----:B------:R-:W2:Y:S04]  /*72bb0*/  LDL.LU.64 R192, [R1+0x1140] ;  /* 0x0011400001c07983 */ /* 0x000ea80000300a00 */
[----:B------:R1:W-:Y:S04]  /*72bc0*/  STL.64 [R1+0x4120], R16 ;  /* 0x0041201001007387 */ /* 0x0003e80000100a00 */
[----:B------:R1:W-:Y:S04]  /*72bd0*/  STL.64 [R1+0x4128], R18 ;  /* 0x0041281201007387 */ /* 0x0003e80000100a00 */
[----:B------:R-:W2:Y:S04]  /*72be0*/  LDL.LU.64 R194, [R1+0x1148] ;  /* 0x0011480001c27983 */ /* 0x000ea80000300a00 */
[----:B------:R2:W-:Y:S04]  /*72bf0*/  STL.64 [R1+0x4110], R12 ;  /* 0x0041100c01007387 */ /* 0x0005e80000100a00 */
[----:B------:R2:W-:Y:S04]  /*72c00*/  STL.64 [R1+0x4118], R14 ;  /* 0x0041180e01007387 */ /* 0x0005e80000100a00 */
[----:B-1----:R-:W2:Y:S04]  /*72c10*/  LDL.LU.64 R188, [R1+0x1130] ;  /* 0x0011300001bc7983 */ /* 0x002ea80000300a00 */
[----:B---3--:R-:W3:Y:S04]  /*72c20*/  LDL.LU.64 R190, [R1+0x1138] ;  /* 0x0011380001be7983 */ /* 0x008ee80000300a00 */
        /* <DEDUP_REMOVED lines=10> */
[----:B----4-:R-:W4:Y:S04]  /*72cd0*/  LDL.LU.64 R44, [R1+0x10e0] ;  /* 0x0010e000012c7983 */ /* 0x010f280000300a00 */
[----:B--2---:R-:W4:Y:S04]  /*72ce0*/  LDL.LU.64 R46, [R1+0x10e8] ;  /* 0x0010e800012e7983 */ /* 0x004f280000300a00 */
[----:B------:R-:W2:Y:S04]  /*72cf0*/  LDL.LU.64 R24, [R1+0x10d0] ;  /* 0x0010d00001187983 */ /* 0x000ea80000300a00 */
[----:B------:R-:W2:Y:S04]  /*72d00*/  LDL.LU.64 R26, [R1+0x10d8] ;  /* 0x0010d800011a7983 */ /* 0x000ea80000300a00 */
[----:B------:R-:W2:Y:S04]  /*72d10*/  LDL.LU.64 R20, [R1+0x10c0] ;  /* 0x0010c00001147983 */ /* 0x000ea80000300a00 */
[----:B------:R-:W2:Y:S04]  /*72d20*/  LDL.LU.64 R22, [R1+0x10c8] ;  /* 0x0010c80001167983 */ /* 0x000ea80000300a00 */
[----:B------:R-:W2:Y:S04]  /*72d30*/  LDL.LU.64 R16, [R1+0x10b0] ;  /* 0x0010b00001107983 */ /* 0x000ea80000300a00 */
[----:B------:R-:W2:Y:S04]  /*72d40*/  LDL.LU.64 R18, [R1+0x10b8] ;  /* 0x0010b80001127983 */ /* 0x000ea80000300a00 */
[----:B------:R-:W2:Y:S04]  /*72d50*/  LDL.LU.64 R12, [R1+0x10a0] ;  /* 0x0010a000010c7983 */ /* 0x000ea80000300a00 */
[----:B------:R-:W2:Y:S04]  /*72d60*/  LDL.LU.64 R14, [R1+0x10a8] ;  /* 0x0010a800010e7983 */ /* 0x000ea80000300a00 */
[----:B-1----:R-:W2:Y:S04]  /*72d70*/  LDL.LU.64 R8, [R1+0x1090] ;  /* 0x0010900001087983 */ /* 0x002ea80000300a00 */
[----:B------:R-:W2:Y:S01]  /*72d80*/  LDL.LU.64 R10, [R1+0x1098] ;  /* 0x00109800010a7983 */ /* 0x000ea20000300a00 */
[C---:B------:R-:W-:Y:S08]  /*72d90*/  HMMA.1688.F32.TF32 R192, R28.reuse, R152, R192 ;  /* 0x000000981cc0723c */ /* 0x040ff000000810c0 */
[C---:B---3--:R-:W-:Y:S08]  /*72da0*/  HMMA.1688.F32.TF32 R188, R28.reuse, R148, R188 ;  /* 0x000000941cbc723c */ /* 0x048ff000000810bc */
[C---:B------:R-:W-:Y:S03]  /*72db0*/  HMMA.1688.F32.TF32 R184, R28.reuse, R144, R184 ;  /* 0x000000901cb8723c */ /* 0x040fe600000810b8 */
[----:B------:R-:W-:Y:S04]  /*72dc0*/  STL.64 [R1+0x40f0], R192 ;  /* 0x0040f0c001007387 */ /* 0x000fe80000100a00 */
[----:B------:R-:W-:Y:S04]  /*72dd0*/  STL.64 [R1+0x40f8], R194 ;  /* 0x0040f8c201007387 */ /* 0x000fe80000100a00 */
[----:B------:R-:W-:Y:S01]  /*72de0*/  STL.64 [R1+0x40e0], R188 ;  /* 0x0040e0bc01007387 */ /* 0x000fe20000100a00 */
[C---:B------:R-:W-:Y:S03]  /*72df0*/  HMMA.1688.F32.TF32 R180, R28.reuse, R140, R180 ;  /* 0x0000008c1cb4723c */ /* 0x040fe600000810b4 */
[----:B------:R-:W-:Y:S04]  /*72e00*/  STL.64 [R1+0x40e8], R190 ;  /* 0x0040e8be01007387 */ /* 0x000fe80000100a00 */
[----:B------:R-:W-:Y:S04]  /*72e10*/  STL.64 [R1+0xb958], R142 ;  /* 0x00b9588e01007387 */ /* 0x000fe80000100a00 */
[----:B------:R-:W-:Y:S04]  /*72e20*/  STL.64 [R1+0x40d0], R184 ;  /* 0x0040d0b801007387 */ /* 0x000fe80000100a00 */
[----:B------:R-:W-:Y:S01]  /*72e30*/  STL.64 [R1+0x40d8], R186 ;  /* 0x0040d8ba01007387 */ /* 0x000fe20000100a00 */
[C---:B------:R-:W-:Y:S03]  /*72e40*/  HMMA.1688.F32.TF32 R52, R28.reuse, R132, R52 ;  /* 0x000000841c34723c */ /* 0x040fe60000081034 */
[----:B------:R1:W-:Y:S05]  /*72e50*/  STL.64 [R1+0xb950], R140 ;  /* 0x00b9508c01007387 */ /* 0x0003ea0000100a00 */
[C---:B----4-:R-:W-:Y:S08]  /*72e60*/  HMMA.1688.F32.TF32 R44, R28.reuse, R128, R44 ;  /* 0x000000801c2c723c */ /* 0x050ff0000008102c */
[C---:B-1----:R-:W-:Y:S08]  /*72e70*/  HMMA.1688.F32.TF32 R140, R28.reuse, R136, R176 ;  /* 0x000000881c8c723c */ /* 0x042ff000000810b0 */
[C---:B--2---:R-:W-:Y:S01]  /*72e80*/  HMMA.1688.F32.TF32 R24, R28.reuse, R124, R24 ;  /* 0x0000007c1c18723c */ /* 0x044fe20000081018 */
[----:B------:R1:W-:Y:S07]  /*72e90*/  STL.64 [R1+0x40c0], R180 ;  /* 0x0040c0b401007387 */ /* 0x0003ee0000100a00 */
[C---:B------:R-:W-:Y:S01]  /*72ea0*/  HMMA.1688.F32.TF32 R20, R28.reuse, R120, R20 ;  /* 0x000000781c14723c */ /* 0x040fe20000081014 */
[----:B------:R2:W-:Y:S07]  /*72eb0*/  STL.64 [R1+0x40c8], R182 ;  /* 0x0040c8b601007387 */ /* 0x0005ee0000100a00 */
[C---:B------:R-:W-:Y:S01]  /*72ec0*/  HMMA.1688.F32.TF32 R16, R28.reuse, R116, R16 ;  /* 0x000000741c10723c */ /* 0x040fe20000081010 */
[----:B------:R-:W-:Y:S07]  /*72ed0*/  STL.64 [R1+0xb948], R138 ;  /* 0x00b9488a01007387 */ /* 0x000fee0000100a00 */
[C---:B------:R-:W-:Y:S01]  /*72ee0*/  HMMA.1688.F32.TF32 R12, R28.reuse, R112, R12 ;  /* 0x000000701c0c723c */ /* 0x040fe2000008100c */
[----:B------:R-:W-:Y:S04]  /*72ef0*/  STL.64 [R1+0xb940], R136 ;  /* 0x00b9408801007387 */ /* 0x000fe80000100a00 */
[----:B------:R3:W-:Y:S03]  /*72f00*/  STL.64 [R1+0x40b0], R140 ;  /* 0x0040b08c01007387 */ /* 0x0007e60000100a00 */
[----:B------:R-:W-:Y:S01]  /*72f10*/  HMMA.1688.F32.TF32 R8, R28, R108, R8 ;  /* 0x0000006c1c08723c */ /* 0x000fe20000081008 */
[----:B------:R4:W-:Y:S04]  /*72f20*/  STL.64 [R1+0x40b8], R142 ;  /* 0x0040b88e01007387 */ /* 0x0009e80000100a00 */
        /* <DEDUP_REMOVED lines=12> */
[----:B-1----:R-:W4:Y:S04]  /*72ff0*/  LDL.LU.64 R180, [R1+0x1510] ;  /* 0x0015100001b47983 */ /* 0x002f280000300a00 */
[----:B--2---:R-:W2:Y:S04]  /*73000*/  LDL.LU.64 R182, [R1+0x1518] ;  /* 0x0015180001b67983 */ /* 0x004ea80000300a00 */
[----:B------:R1:W-:Y:S04]  /*73010*/  STL.64 [R1+0x4000], R8 ;  /* 0x0040000801007387 */ /* 0x0003e80000100a00 */
[----:B------:R1:W-:Y:S04]  /*73020*/  STL.64 [R1+0x4008], R10 ;  /* 0x0040080a01007387 */ /* 0x0003e80000100a00 */
[----:B------:R-:W2:Y:S04]  /*73030*/  LDL.LU.64 R176, [R1+0x1500] ;  /* 0x0015000001b07983 */ /* 0x000ea80000300a00 */
[----:B------:R-:W2:Y:S04]  /*73040*/  LDL.LU.64 R178, [R1+0x1508] ;  /* 0x0015080001b27983 */ /* 0x000ea80000300a00 */
[----:B---3--:R-:W3:Y:S04]  /*73050*/  LDL.LU.64 R140, [R1+0x14f0] ;  /* 0x0014f000018c7983 */ /* 0x008ee80000300a00 */
[----:B----4-:R-:W3:Y:S04]  /*73060*/  LDL.LU.64 R142, [R1+0x14f8] ;  /* 0x0014f800018e7983 */ /* 0x010ee80000300a00 */
        /* <DEDUP_REMOVED lines=14> */
[----:B-1----:R-:W4:Y:S04]  /*73150*/  LDL.LU.64 R8, [R1+0x1470] ;  /* 0x0014700001087983 */ /* 0x002f280000300a00 */
[----:B------:R-:W4:Y:S01]  /*73160*/  LDL.LU.64 R10, [R1+0x1478] ;  /* 0x00147800010a7983 */ /* 0x000f220000300a00 */
[----:B------:R-:W-:-:S02]  /*73170*/  IMAD.MOV.U32 R232, RZ, RZ, R5 ;  /* 0x000000ffffe87224 */ /* 0x000fc400078e0005 */
[----:B------:R-:W-:Y:S02]  /*73180*/  IMAD.MOV.U32 R233, RZ, RZ, R4 ;  /* 0x000000ffffe97224 */ /* 0x000fe400078e0004 */
[----:B------:R-:W-:Y:S01]  /*73190*/  IMAD.MOV.U32 R236, RZ, RZ, R7 ;  /* 0x000000ffffec7224 */ /* 0x000fe200078e0007 */
[----:B------:R-:W4:Y:S01]  /*731a0*/  LDL.LU.64 R4, [R1+0x1460] ;  /* 0x0014600001047983 */ /* 0x000f220000300a00 */
[----:B------:R-:W-:-:S03]  /*731b0*/  IMAD.MOV.U32 R237, RZ, RZ, R6 ;  /* 0x000000ffffed7224 */ /* 0x000fc600078e0006 */
[----:B------:R-:W4:Y:S01]  /*731c0*/  LDL.LU.64 R6, [R1+0x1468] ;  /* 0x0014680001067983 */ /* 0x000f220000300a00 */
[C---:B--2---:R-:W-:Y:S08]  /*731d0*/  HMMA.1688.F32.TF32 R180, R28.reuse, R104, R180 ;  /* 0x000000681cb4723c */ /* 0x044ff000000810b4 */
[C---:B------:R-:W-:Y:S08]  /*731e0*/  HMMA.1688.F32.TF32 R176, R28.reuse, R100, R176 ;  /* 0x000000641cb0723c */ /* 0x040ff000000810b0 */
[C---:B---3--:R-:W-:Y:S08]  /*731f0*/  HMMA.1688.F32.TF32 R140, R28.reuse, R96, R140 ;  /* 0x000000601c8c723c */ /* 0x048ff0000008108c */
[C---:B----4-:R-:W-:Y:S08]  /*73200*/  HMMA.1688.F32.TF32 R136, R28.reuse, R92, R136 ;  /* 0x0000005c1c88723c */ /* 0x050ff00000081088 */
[C---:B------:R-:W-:Y:S08]  /*73210*/  HMMA.1688.F32.TF32 R52, R28.reuse, R88, R52 ;  /* 0x000000581c34723c */ /* 0x040ff00000081034 */
[C---:B------:R-:W-:Y:S01]  /*73220*/  HMMA.1688.F32.TF32 R44, R28.reuse, R84, R44 ;  /* 0x000000541c2c723c */ /* 0x040fe2000008102c */
[----:B------:R-:W-:Y:S07]  /*73230*/  STL.64 [R1+0x3ff0], R180 ;  /* 0x003ff0b401007387 */ /* 0x000fee0000100a00 */
[C---:B------:R-:W-:Y:S01]  /*73240*/  HMMA.1688.F32.TF32 R24, R28.reuse, R80, R24 ;  /* 0x000000501c18723c */ /* 0x040fe20000081018 */
[----:B------:R-:W-:Y:S07]  /*73250*/  STL.64 [R1+0x3ff8], R182 ;  /* 0x003ff8b601007387 */ /* 0x000fee0000100a00 */
[C---:B------:R-:W-:Y:S01]  /*73260*/  HMMA.1688.F32.TF32 R20, R28.reuse, R76, R20 ;  /* 0x0000004c1c14723c */ /* 0x040fe20000081014 */
[----:B------:R-:W-:Y:S07]  /*73270*/  STL.64 [R1+0x3fd0], R176 ;  /* 0x003fd0b001007387 */ /* 0x000fee0000100a00 */
[C---:B------:R-:W-:Y:S01]  /*73280*/  HMMA.1688.F32.TF32 R16, R28.reuse, R72, R16 ;  /* 0x000000481c10723c */ /* 0x040fe20000081010 */
[----:B------:R-:W-:Y:S07]  /*73290*/  STL.64 [R1+0x3fd8], R178 ;  /* 0x003fd8b201007387 */ /* 0x000fee0000100a00 */
[C---:B------:R-:W-:Y:S01]  /*732a0*/  HMMA.1688.F32.TF32 R12, R28.reuse, R68, R12 ;  /* 0x000000441c0c723c */ /* 0x040fe2000008100c */
[----:B------:R-:W-:Y:S04]  /*732b0*/  STL.64 [R1+0x3f50], R140 ;  /* 0x003f508c01007387 */ /* 0x000fe80000100a00 */
[----:B------:R-:W-:Y:S03]  /*732c0*/  STL.64 [R1+0x3f58], R142 ;  /* 0x003f588e01007387 */ /* 0x000fe60000100a00 */
[C---:B------:R-:W-:Y:S01]  /*732d0*/  HMMA.1688.F32.TF32 R8, R28.reuse, R64, R8 ;  /* 0x000000401c08723c */ /* 0x040fe20000081008 */
[----:B------:R-:W-:Y:S04]  /*732e0*/  STL.64 [R1+0x3f10], R136 ;  /* 0x003f108801007387 */ /* 0x000fe80000100a00 */
[----:B------:R-:W-:Y:S04]  /*732f0*/  STL.64 [R1+0x3f18], R138 ;  /* 0x003f188a01007387 */ /* 0x000fe80000100a00 */
[----:B------:R1:W-:Y:S04]  /*73300*/  STL.64 [R1+0x3ee0], R52 ;  /* 0x003ee03401007387 */ /* 0x0003e80000100a00 */
[----:B------:R2:W-:Y:S04]  /*73310*/  STL.64 [R1+0x3ee8], R54 ;  /* 0x003ee83601007387 */ /* 0x0005e80000100a00 */
[----:B------:R3:W-:Y:S04]  /*73320*/  STL.64 [R1+0x3eb0], R44 ;  /* 0x003eb02c01007387 */ /* 0x0007e80000100a00 */
[----:B------:R4:W-:Y:S04]  /*73330*/  STL.64 [R1+0x3eb8], R46 ;  /* 0x003eb82e01007387 */ /* 0x0009e80000100a00 */
        /* <DEDUP_REMOVED lines=8> */
[----:B-1----:R-:W4:Y:S04]  /*733c0*/  LDL.LU.64 R52, [R1+0x1450] ;  /* 0x0014500001347983 */ /* 0x002f280000300a00 */
[----:B------:R1:W-:Y:S04]  /*733d0*/  STL.64 [R1+0x3d20], R8 ;  /* 0x003d200801007387 */ /* 0x0003e80000100a00 */
[----:B------:R1:W-:Y:S04]  /*733e0*/  STL.64 [R1+0x3d28], R10 ;  /* 0x003d280a01007387 */ /* 0x0003e80000100a00 */
[----:B--2---:R-:W2:Y:S01]  /*733f0*/  LDL.LU.64 R54, [R1+0x1458] ;  /* 0x0014580001367983 */ /* 0x004ea20000300a00 */
[----:B------:R-:W-:-:S15]  /*73400*/  HMMA.1688.F32.TF32 R4, R28, R60, R4 ;  /* 0x0000003c1c04723c */ /* 0x000fde0000081004 */
[----:B------:R-:W-:-:S04]  /*73410*/  NOP ;  /* 0x0000000000007918 */ /* 0x000fc80000000000 */
[----:B------:R1:W-:Y:S04]  /*73420*/  STL.64 [R1+0x3cd0], R4 ;  /* 0x003cd00401007387 */ /* 0x0003e80000100a00 */
[----:B------:R1:W-:Y:S04]  /*73430*/  STL.64 [R1+0x3cd8], R6 ;  /* 0x003cd80601007387 */ /* 0x0003e80000100a00 */
[----:B---3--:R-:W3:Y:S04]  /*73440*/  LDL.LU.64 R44, [R1+0x1440] ;  /* 0x00144000012c7983 */ /* 0x008ee80000300a00 */
[----:B----4-:R-:W3:Y:S04]  /*73450*/  LDL.LU.64 R46, [R1+0x1448] ;  /* 0x00144800012e7983 */ /* 0x010ee80000300a00 */
[----:B-1----:R-:W4:Y:S04]  /*73460*/  LDL.LU.64 R8, [R1+0x1430] ;  /* 0x0014300001087983 */ /* 0x002f280000300a00 */
[----:B------:R-:W4:Y:S04]  /*73470*/  LDL.LU.64 R10, [R1+0x1438] ;  /* 0x00143800010a7983 */ /* 0x000f280000300a00 */
        /* <DEDUP_REMOVED lines=22> */
[----:B--2---:R-:W-:-:S15]  /*735e0*/  HMMA.1688.F32.TF32 R52, R28, R56, R52 ;  /* 0x000000381c34723c */ /* 0x004fde0000081034 */
[----:B------:R-:W-:-:S04]  /*735f0*/  NOP ;  /* 0x0000000000007918 */ /* 0x000fc80000000000 */
[----:B------:R-:W-:Y:S04]  /*73600*/  STL.64 [R1+0x3ca0], R52 ;  /* 0x003ca03401007387 */ /* 0x000fe80000100a00 */
[----:B------:R1:W-:Y:S04]  /*73610*/  STL.64 [R1+0x3ca8], R54 ;  /* 0x003ca83601007387 */ /* 0x0003e80000100a00 */
[----:B-1----:R-:W2:Y:S04]  /*73620*/  LDL.LU.64 R54, [R1+0xba50] ;  /* 0x00ba500001367983 */ /* 0x002ea80000300a00 */
[----:B------:R-:W3:Y:S02]  /*73630*/  LDL.LU.64 R52, [R1+0xba48] ;  /* 0x00ba480001347983 */ /* 0x000ee40000300a00 */
[----:B---3--:R-:W-:-:S15]  /*73640*/  HMMA.1688.F32.TF32 R44, R28, R52, R44 ;  /* 0x000000341c2c723c */ /* 0x008fde000008102c */
[----:B------:R-:W-:-:S04]  /*73650*/  NOP ;  /* 0x0000000000007918 */ /* 0x000fc80000000000 */
[----:B------:R-:W-:Y:S04]  /*73660*/  STL.64 [R1+0x3c30], R44 ;  /* 0x003c302c01007387 */ /* 0x000fe80000100a00 */
[----:B------:R1:W-:Y:S04]  /*73670*/  STL.64 [R1+0x3c38], R46 ;  /* 0x003c382e01007387 */ /* 0x0003e80000100a00 */
[----:B-1----:R-:W3:Y:S04]  /*73680*/  LDL.LU.64 R46, [R1+0xba40] ;  /* 0x00ba4000012e7983 */ /* 0x002ee80000300a00 */
[----:B------:R-:W2:Y:S01]  /*73690*/  LDL.LU.64 R44, [R1+0xba38] ;  /* 0x00ba3800012c7983 */ /* 0x000ea20000300a00 */
[----:B----4-:R-:W-:-:S15]  /*736a0*/  HMMA.1688.F32.TF32 R8, R28, R48, R8 ;  /* 0x000000301c08723c */ /* 0x010fde0000081008 */
[----:B------:R-:W-:-:S04]  /*736b0*/  NOP ;  /* 0x0000000000007918 */ /* 0x000fc80000000000 */
[----:B------:R-:W-:Y:S04]  /*736c0*/  STL.64 [R1+0x3870], R8 ;  /* 0x0038700801007387 */ /* 0x000fe80000100a00 */
[----:B------:R1:W-:Y:S04]  /*736d0*/  STL.64 [R1+0x3878], R10 ;  /* 0x0038780a01007387 */ /* 0x0003e80000100a00 */
[----:B-1----:R-:W4:Y:S04]  /*736e0*/  LDL.LU.64 R10, [R1+0xba30] ;  /* 0x00ba3000010a7983 */ /* 0x002f280000300a00 */
[----:B------:R-:W3:Y:S01]  /*736f0*/  LDL.LU.64 R8, [R1+0xba28] ;  /* 0x00ba280001087983 */ /* 0x000ee20000300a00 */
[----:B--2---:R-:W-:-:S15]  /*73700*/  HMMA.1688.F32.TF32 R24, R28, R44, R24 ;  /* 0x0000002c1c18723c */ /* 0x004fde0000081018 */
[----:B------:R-:W-:-:S04]  /*73710*/  NOP ;  /* 0x0000000000007918 */ /* 0x000fc80000000000 */
[----:B------:R-:W-:Y:S04]  /*73720*/  STL.64 [R1+0x3860], R24 ;  /* 0x0038601801007387 */ /* 0x000fe80000100a00 */
[----:B------:R1:W-:Y:S04]  /*73730*/  STL.64 [R1+0x3868], R26 ;  /* 0x0038681a01007387 */ /* 0x0003e80000100a00 */
[----:B-1----:R-:W2:Y:S04]  /*73740*/  LDL.LU.64 R26, [R1+0xba20] ;  /* 0x00ba2000011a7983 */ /* 0x002ea80000300a00 */
[----:B------:R-:W2:Y:S02]  /*73750*/  LDL.LU.64 R24, [R1+0xba18] ;  /* 0x00ba180001187983 */ /* 0x000ea40000300a00 */
[----:B--2---:R-:W-:-:S15]  /*73760*/  HMMA.1688.F32.TF32 R20, R28, R24, R20 ;  /* 0x000000181c14723c */ /* 0x004fde0000081014 */
[----:B------:R-:W-:-:S04]  /*73770*/  NOP ;  /* 0x0000000000007918 */ /* 0x000fc80000000000 */
[----:B------:R-:W-:Y:S04]  /*73780*/  STL.64 [R1+0x3850], R20 ;  /* 0x0038501401007387 */ /* 0x000fe80000100a00 */
[----:B------:R1:W-:Y:S04]  /*73790*/  STL.64 [R1+0x3858], R22 ;  /* 0x0038581601007387 */ /* 0x0003e80000100a00 */
[----:B-1----:R-:W2:Y:S04]  /*737a0*/  LDL.LU.64 R22, [R1+0xba10] ;  /* 0x00ba100001167983 */ /* 0x002ea80000300a00 */
[----:B------:R-:W2:Y:S04]  /*737b0*/  LDL.LU.64 R20, [R1+0xba08] ;  /* 0x00ba080001147983 */ /* 0x000ea80000300a00 */
[----:B------:R-:W-:Y:S04]  /*737c0*/  STL.64 [R1+0xb938], R26 ;  /* 0x00b9381a01007387 */ /* 0x000fe80000100a00 */
[----:B------:R1:W-:Y:S04]  /*737d0*/  STL.64 [R1+0xb930], R24 ;  /* 0x00b9301801007387 */ /* 0x0003e80000100a00 */
[----:B-1----:R-:W3:Y:S04]  /*737e0*/  LDL.LU.64 R24, [R1+0x13d0] ;  /* 0x0013d00001187983 */ /* 0x002ee80000300a00 */
        /* <DEDUP_REMOVED lines=18> */
[----:B------:R-:W2:Y:S01]  /*73910*/  LDL.LU.64 R4, [R1+0xb9d8] ;  /* 0x00b9d80001047983 */ /* 0x000ea20000300a00 */
[----:B---3--:R-:W-:Y:S01]  /*73920*/  HMMA.1688.F32.TF32 R24, R28, R8, R24 ;  /* 0x000000081c18723c */ /* 0x008fe20000081018 */
[----:B------:R-:W-:-:S02]  /*73930*/  IMAD.MOV.U32 R192, RZ, RZ, R2 ;  /* 0x000000ffffc07224 */ /* 0x000fc400078e0002 */
[----:B------:R-:W-:Y:S02]  /*73940*/  IMAD.MOV.U32 R193, RZ, RZ, R0 ;  /* 0x000000ffffc17224 */ /* 0x000fe400078e0000 */
[----:B------:R-:W-:Y:S02]  /*73950*/  IMAD.MOV.U32 R196, RZ, RZ, R219 ;  /* 0x000000ffffc47224 */ /* 0x000fe400078e00db */
[----:B------:R-:W-:-:S03]  /*73960*/  IMAD.MOV.U32 R197, RZ, RZ, R218 ;  /* 0x000000ffffc57224 */ /* 0x000fc600078e00da */
[C---:B------:R-:W-:Y:S09]  /*73970*/  HMMA.1688.F32.TF32 R184, R28.reuse, R192, R184 ;  /* 0x000000c01cb8723c */ /* 0x040ff200000810b8 */
[----:B------:R-:W-:Y:S04]  /*73980*/  STL.64 [R1+0x37e0], R24 ;  /* 0x0037e01801007387 */ /* 0x000fe80000100a00 */
[----:B------:R1:W-:Y:S02]  /*73990*/  STL.64 [R1+0x37e8], R26 ;  /* 0x0037e81a01007387 */ /* 0x0003e40000100a00 */
[C---:B-1----:R-:W-:Y:S08]  /*739a0*/  HMMA.1688.F32.TF32 R24, R28.reuse, R196, R180 ;  /* 0x000000c41c18723c */ /* 0x042ff000000810b4 */
[C---:B------:R-:W-:Y:S08]  /*739b0*/  HMMA.1688.F32.TF32 R176, R28.reuse, R232, R176 ;  /* 0x000000e81cb0723c */ /* 0x040ff000000810b0 */
[C---:B------:R-:W-:Y:S08]  /*739c0*/  HMMA.1688.F32.TF32 R140, R28.reuse, R236, R140 ;  /* 0x000000ec1c8c723c */ /* 0x040ff0000008108c */
[----:B--2---:R-:W-:-:S15]  /*739d0*/  HMMA.1688.F32.TF32 R188, R28, R4, R188 ;  /* 0x000000041cbc723c */ /* 0x004fde00000810bc */
[----:B------:R-:W-:-:S04]  /*739e0*/  NOP ;  /* 0x0000000000007918 */ /* 0x000fc80000000000 */
[----:B------:R-:W-:Y:S04]  /*739f0*/  STL.64 [R1+0x37c0], R188 ;  /* 0x0037c0bc01007387 */ /* 0x000fe80000100a00 */
[----:B------:R-:W-:Y:S04]  /*73a00*/  STL.64 [R1+0x37c8], R190 ;  /* 0x0037c8be01007387 */ /* 0x000fe80000100a00 */
[----:B------:R-:W-:Y:S04]  /*73a10*/  STL.64 [R1+0x37b0], R184 ;  /* 0x0037b0b801007387 */ /* 0x000fe80000100a00 */
[----:B------:R-:W-:Y:S04]  /*73a20*/  STL.64 [R1+0x37b8], R186 ;  /* 0x0037b8ba01007387 */ /* 0x000fe80000100a00 */
[----:B------:R-:W-:Y:S04]  /*73a30*/  STL.64 [R1+0x3760], R24 ;  /* 0x0037601801007387 */ /* 0x000fe80000100a00 */
[----:B------:R1:W-:Y:S02]  /*73a40*/  STL.64 [R1+0x3768], R26 ;  /* 0x0037681a01007387 */ /* 0x0003e40000100a00 */
[C---:B-1----:R-:W-:Y:S02]  /*73a50*/  HMMA.1688.F32.TF32 R24, R28.reuse, R248, R136 ;  /* 0x000000f81c18723c */ /* 0x042fe40000081088 */
[----:B------:R-:W-:Y:S04]  /*73a60*/  STL.64 [R1+0x3710], R176 ;  /* 0x003710b001007387 */ /* 0x000fe80000100a00 */
[----:B------:R-:W-:Y:S04]  /*73a70*/  STL.64 [R1+0x3718], R178 ;  /* 0x003718b201007387 */ /* 0x000fe80000100a00 */
[----:B------:R-:W2:Y:S04]  /*73a80*/  LDL.LU.64 R136, [R1+0x1360] ;  /* 0x0013600001887983 */ /* 0x000ea80000300a00 */
[----:B------:R-:W-:Y:S04]  /*73a90*/  STL.64 [R1+0x36c0], R140 ;  /* 0x0036c08c01007387 */ /* 0x000fe80000100a00 */
[----:B------:R-:W-:Y:S04]  /*73aa0*/  STL.64 [R1+0x36c8], R142 ;  /* 0x0036c88e01007387 */ /* 0x000fe80000100a00 */
[----:B------:R-:W2:Y:S04]  /*73ab0*/  LDL.LU.64 R138, [R1+0x1368] ;  /* 0x00136800018a7983 */ /* 0x000ea80000300a00 */
[----:B------:R1:W-:Y:S04]  /*73ac0*/  STL.64 [R1+0x36b0], R24 ;  /* 0x0036b01801007387 */ /* 0x0003e80000100a00 */
[----:B------:R3:W-:Y:S04]  /*73ad0*/  STL.64 [R1+0x36b8], R26 ;  /* 0x0036b81a01007387 */ /* 0x0007e80000100a00 */
[----:B-1----:R-:W4:Y:S04]  /*73ae0*/  LDL.LU.64 R24, [R1+0x1350] ;  /* 0x0013500001187983 */ /* 0x002f280000300a00 */
[----:B---3--:R-:W4:Y:S04]  /*73af0*/  LDL.LU.64 R26, [R1+0x1358] ;  /* 0x00135800011a7983 */ /* 0x008f280000300a00 */
        /* <DEDUP_REMOVED lines=18> */
[C---:B--2---:R-:W-:Y:S08]  /*73c20*/  HMMA.1688.F32.TF32 R136, R28.reuse, R244, R136 ;  /* 0x000000f41c88723c */ /* 0x044ff00000081088 */
[C---:B----4-:R-:W-:Y:S08]  /*73c30*/  HMMA.1688.F32.TF32 R24, R28.reuse, R32, R24 ;  /* 0x000000201c18723c */ /* 0x050ff00000081018 */
[C---:B---3--:R-:W-:Y:S03]  /*73c40*/  HMMA.1688.F32.TF32 R232, R28.reuse, R36, R232 ;  /* 0x000000241ce8723c */ /* 0x048fe600000810e8 */
[----:B------:R1:W-:Y:S04]  /*73c50*/  STL.64 [R1+0x3690], R136 ;  /* 0x0036908801007387 */ /* 0x0003e80000100a00 */
[----:B------:R2:W-:Y:S04]  /*73c60*/  STL.64 [R1+0x3698], R138 ;  /* 0x0036988a01007387 */ /* 0x0005e80000100a00 */
[----:B-1----:R-:W3:Y:S04]  /*73c70*/  LDL.LU.64 R136, [R1+0xe80] ;  /* 0x000e800001887983 */ /* 0x002ee80000300a00 */
[----:B--2---:R-:W3:Y:S04]  /*73c80*/  LDL.LU.64 R138, [R1+0xe88] ;  /* 0x000e8800018a7983 */ /* 0x004ee80000300a00 */
[----:B------:R1:W-:Y:S04]  /*73c90*/  STL.64 [R1+0x3680], R24 ;  /* 0x0036801801007387 */ /* 0x0003e80000100a00 */
[----:B------:R2:W-:Y:S01]  /*73ca0*/  STL.64 [R1+0x3688], R26 ;  /* 0x0036881a01007387 */ /* 0x0005e20000100a00 */
[----:B------:R-:W-:Y:S03]  /*73cb0*/  HMMA.1688.F32.TF32 R28, R28, R40, R236 ;  /* 0x000000281c1c723c */ /* 0x000fe600000810ec */
[----:B-1----:R-:W4:Y:S04]  /*73cc0*/  LDL.LU.64 R24, [R1+0xe70] ;  /* 0x000e700001187983 */ /* 0x002f280000300a00 */
[----:B--2---:R-:W4:Y:S04]  /*73cd0*/  LDL.LU.64 R26, [R1+0xe78] ;  /* 0x000e7800011a7983 */ /* 0x004f280000300a00 */
[----:B------:R-:W-:Y:S04]  /*73ce0*/  STL.64 [R1+0x3670], R232 ;  /* 0x003670e801007387 */ /* 0x000fe80000100a00 */
[----:B------:R1:W-:Y:S04]  /*73cf0*/  STL.64 [R1+0x3678], R234 ;  /* 0x003678ea01007387 */ /* 0x0003e80000100a00 */
[----:B-1----:R-:W2:Y:S04]  /*73d00*/  LDL.LU.64 R234, [R1+0xb9d0] ;  /* 0x00b9d00001ea7983 */ /* 0x002ea80000300a00 */
[----:B------:R-:W2:Y:S04]  /*73d10*/  LDL.LU.64 R232, [R1+0xb9c8] ;  /* 0x00b9c80001e87983 */ /* 0x000ea80000300a00 */
[----:B------:R-:W3:Y:S04]  /*73d20*/  LDL.LU.64 R236, [R1+0xb9c0] ;  /* 0x00b9c00001ec7983 */ /* 0x000ee80000300a00 */
[----:B------:R-:W-:Y:S04]  /*73d30*/  STL.64 [R1+0x3660], R28 ;  /* 0x0036601c01007387 */ /* 0x000fe80000100a00 */
[----:B------:R2:W-:Y:S01]  /*73d40*/  STL.64 [R1+0x3668], R30 ;  /* 0x0036681e01007387 */ /* 0x0005e20000100a00 */
[C---:B------:R-:W-:Y:S08]  /*73d50*/  HMMA.1688.F32.TF32 R188, R240.reuse, R228, R188 ;  /* 0x000000e4f0bc723c */ /* 0x040ff000000810bc */
[C---:B------:R-:W-:Y:S08]  /*73d60*/  HMMA.1688.F32.TF32 R184, R240.reuse, R224, R184 ;  /* 0x000000e0f0b8723c */ /* 0x040ff000000810b8 */
[C---:B------:R-:W-:Y:S08]  /*73d70*/  HMMA.1688.F32.TF32 R176, R240.reuse, R216, R176 ;  /* 0x000000d8f0b0723c */ /* 0x040ff000000810b0 */
[C---:B--2---:R-:W-:Y:S08]  /*73d80*/  HMMA.1688.F32.TF32 R28, R240.reuse, R232, R192 ;  /* 0x000000e8f01c723c */ /* 0x044ff000000810c0 */
[----:B---3--:R-:W-:-:S15]  /*73d90*/  HMMA.1688.F32.TF32 R196, R240, R236, R196 ;  /* 0x000000ecf0c4723c */ /* 0x008fde00000810c4 */
[----:B------:R-:W-:-:S04]  /*73da0*/  NOP ;  /* 0x0000000000007918 */ /* 0x000fc80000000000 */
[----:B------:R-:W-:Y:S04]  /*73db0*/  STL.64 [R1+0x3650], R196 ;  /* 0x003650c401007387 */ /* 0x000fe80000100a00 */
[----:B------:R-:W-:Y:S04]  /*73dc0*/  STL.64 [R1+0x3658], R198 ;  /* 0x003658c601007387 */ /* 0x000fe80000100a00 */
[----:B------:R-:W-:Y:S04]  /*73dd0*/  STL.64 [R1+0x3640], R28 ;  /* 0x0036401c01007387 */ /* 0x000fe80000100a00 */
[----:B------:R1:W-:Y:S02]  /*73de0*/  STL.64 [R1+0x3648], R30 ;  /* 0x0036481e01007387 */ /* 0x0003e40000100a00 */
[C---:B-1----:R-:W-:Y:S02]  /*73df0*/  HMMA.1688.F32.TF32 R28, R240.reuse, R220, R180 ;  /* 0x000000dcf01c723c */ /* 0x042fe400000810b4 */
[----:B------:R-:W-:Y:S04]  /*73e00*/  STL.64 [R1+0x3630], R188 ;  /* 0x003630bc01007387 */ /* 0x000fe80000100a00 */
[----:B------:R-:W-:Y:S04]  /*73e10*/  STL.64 [R1+0x3638], R190 ;  /* 0x003638be01007387 */ /* 0x000fe80000100a00 */
        /* <DEDUP_REMOVED lines=10> */
[----:B------:R-:W-:Y:S05]  /*73ec0*/  STL.64 [R1+0xb900], R212 ;  /* 0x00b900d401007387 */ /* 0x000fea0000100a00 */
[----:B------:R-:W-:Y:S04]  /*73ed0*/  STL.64 [R1+0x35f0], R28 ;  /* 0x0035f01c01007387 */ /* 0x000fe80000100a00 */
[----:B------:R1:W-:Y:S02]  /*73ee0*/  STL.64 [R1+0x35f8], R30 ;  /* 0x0035f81e01007387 */ /* 0x0003e40000100a00 */
[----:B-1----:R-:W-:Y:S02]  /*73ef0*/  HMMA.1688.F32.TF32 R28, R240, R208, R136 ;  /* 0x000000d0f01c723c */ /* 0x002fe40000081088 */
[----:B------:R-:W-:Y:S04]  /*73f00*/  STL.64 [R1+0xb8f8], R210 ;  /* 0x00b8f8d201007387 */ /* 0x000fe80000100a00 */
[----:B------:R1:W-:-:S13]  /*73f10*/  STL.64 [R1+0xb8f0], R208 ;  /* 0x00b8f0d001007387 */ /* 0x0003da0000100a00 */
[----:B------:R2:W-:Y:S04]  /*73f20*/  STL.64 [R1+0x35e0], R28 ;  /* 0x0035e01c01007387 */ /* 0x0005e80000100a00 */
[----:B------:R3:W-:Y:S04]  /*73f30*/  STL.64 [R1+0x35e8], R30 ;  /* 0x0035e81e01007387 */ /* 0x0007e80000100a00 */
[----:B------:R-:W3:Y:S04]  /*73f40*/  LDL.LU.64 R196, [R1+0xe60] ;  /* 0x000e600001c47983 */ /* 0x000ee80000300a00 */
[----:B------:R-:W3:Y:S01]  /*73f50*/  LDL.LU.64 R198, [R1+0xe68] ;  /* 0x000e680001c67983 */ /* 0x000ee20000300a00 */
[----:B----4-:R-:W-:-:S15]  /*73f60*/  HMMA.1688.F32.TF32 R24, R240, R204, R24 ;  /* 0x000000ccf018723c */ /* 0x010fde0000081018 */
        /* <DEDUP_REMOVED lines=17> */
[----:B-1----:R-:W3:Y:S04]  /*74080*/  LDL.LU.64 R208, [R1+0x1070] ;  /* 0x0010700001d07983 */ /* 0x002ee80000300a00 */
[----:B------:R-:W3:Y:S04]  /*74090*/  LDL.LU.64 R210, [R1+0x1078] ;  /* 0x0010780001d27983 */ /* 0x000ee80000300a00 */
[----:B------:R-:W3:Y:S04]  /*740a0*/  LDL.LU.64 R140, [R1+0x1060] ;  /* 0x00106000018c7983 */ /* 0x000ee80000300a00 */
[----:B------:R-:W3:Y:S04]  /*740b0*/  LDL.LU.64 R142, [R1+0x1068] ;  /* 0x00106800018e7983 */ /* 0x000ee80000300a00 */
[----:B------:R-:W3:Y:S04]  /*740c0*/  LDL.LU.64 R136, [R1+0x1050] ;  /* 0x0010500001887983 */ /* 0x000ee80000300a00 */
[----:B------:R-:W3:Y:S04]  /*740d0*/  LDL.LU.64 R138, [R1+0x1058] ;  /* 0x00105800018a7983 */ /* 0x000ee80000300a00 */
[----:B--2---:R-:W2:Y:S04]  /*740e0*/  LDL.LU.64 R28, [R1+0x1040] ;  /* 0x00104000011c7983 */ /* 0x004ea80000300a00 */
[----:B---3--:R-:W2:Y:S04]  /*740f0*/  LDL.LU.64 R30, [R1+0x1048] ;  /* 0x00104800011e7983 */ /* 0x008ea80000300a00 */
[----:B----4-:R-:W3:Y:S04]  /*74100*/  LDL.LU.64 R24, [R1+0x1030] ;  /* 0x0010300001187983 */ /* 0x010ee80000300a00 */
[----:B------:R-:W3:Y:S04]  /*74110*/  LDL.LU.64 R26, [R1+0x1038] ;  /* 0x00103800011a7983 */ /* 0x000ee80000300a00 */
[----:B------:R-:W-:Y:S04]  /*74120*/  STL.64 [R1+0xb918], R206 ;  /* 0x00b918ce01007387 */ /* 0x000fe80000100a00 */
[----:B------:R1:W-:Y:S04]  /*74130*/  STL.64 [R1+0xb910], R204 ;  /* 0x00b910cc01007387 */ /* 0x0003e80000100a00 */
[----:B-1----:R-:W4:Y:S04]  /*74140*/  LDL.LU.64 R204, [R1+0xff0] ;  /* 0x000ff00001cc7983 */ /* 0x002f280000300a00 */
[----:B------:R-:W4:Y:S01]  /*74150*/  LDL.LU.64 R206, [R1+0xff8] ;  /* 0x000ff80001ce7983 */ /* 0x000f220000300a00 */
[----:B------:R-:W-:-:S15]  /*74160*/  HMMA.1688.F32.TF32 R196, R240, R200, R196 ;  /* 0x000000c8f0c4723c */ /* 0x000fde00000810c4 */
        /* <DEDUP_REMOVED lines=34> */
[----:B------:R-:W4:Y:S01]  /*74390*/  LDL.LU.64 R176, [R1+0xb960] ;  /* 0x00b9600001b07983 */ /* 0x000f220000300a00 */
[C---:B------:R-:W-:Y:S08]  /*743a0*/  HMMA.1688.F32.TF32 R212, R240.reuse, R168, R212 ;  /* 0x000000a8f0d4723c */ /* 0x040ff000000810d4 */
[C---:B------:R-:W-:Y:S08]  /*743b0*/  HMMA.1688.F32.TF32 R208, R240.reuse, R164, R208 ;  /* 0x000000a4f0d0723c */ /* 0x040ff000000810d0 */
[----:B----4-:R-:W-:-:S15]  /*743c0*/  HMMA.1688.F32.TF32 R204, R240, R176, R204 ;  /* 0x000000b0f0cc723c */ /* 0x010fde00000810cc */
[----:B------:R-:W-:-:S04]  /*743d0*/  NOP ;  /* 0x0000000000007918 */ /* 0x000fc80000000000 */
[----:B------:R-:W-:Y:S04]  /*743e0*/  STL.64 [R1+0x3550], R204 ;  /* 0x003550cc01007387 */ /* 0x000fe80000100a00 */
[----:B------:R1:W-:Y:S02]  /*743f0*/  STL.64 [R1+0x3558], R206 ;  /* 0x003558ce01007387 */ /* 0x0003e40000100a00 */
[----:B-1----:R-:W-:-:S15]  /*74400*/  HMMA.1688.F32.TF32 R204, R240, R172, R220 ;  /* 0x000000acf0cc723c */ /* 0x002fde00000810dc */
[----:B------:R-:W-:-:S04]  /*74410*/  NOP ;  /* 0x0000000000007918 */ /* 0x000fc80000000000 */
[----:B------:R-:W-:Y:S04]  /*74420*/  STL.64 [R1+0x3540], R204 ;  /* 0x003540cc01007387 */ /* 0x000fe80000100a00 */
[----:B------:R1:W-:Y:S02]  /*74430*/  STL.64 [R1+0x3548], R206 ;  /* 0x003548ce01007387 */ /* 0x0003e40000100a00 */
[C---:B-1----:R-:W-:Y:S02]  /*74440*/  HMMA.1688.F32.TF32 R204, R240.reuse, R160, R140 ;  /* 0x000000a0f0cc723c */ /* 0x042fe4000008108c */
[----:B------:R-:W-:Y:S04]  /*74450*/  STL.64 [R1+0x3530], R212 ;  /* 0x003530d401007387 */ /* 0x000fe80000100a00 */
[----:B------:R-:W-:Y:S04]  /*74460*/  STL.64 [R1+0x3538], R214 ;  /* 0x003538d601007387 */ /* 0x000fe80000100a00 */
[----:B------:R-:W-:Y:S04]  /*74470*/  STL.64 [R1+0x3520], R208 ;  /* 0x003520d001007387 */ /* 0x000fe80000100a00 */
[----:B------:R-:W-:Y:S04]  /*74480*/  STL.64 [R1+0x3528], R210 ;  /* 0x003528d201007387 */ /* 0x000fe80000100a00 */
[----:B------:R-:W4:Y:S04]  /*74490*/  LDL.LU.64 R140, [R1+0xde0] ;  /* 0x000de000018c7983 */ /* 0x000f280000300a00 */
[----:B------:R-:W-:Y:S04]  /*744a0*/  STL.64 [R1+0x3510], R204 ;  /* 0x003510cc01007387 */ /* 0x000fe80000100a00 */
[----:B------:R-:W-:Y:S04]  /*744b0*/  STL.64 [R1+0x3518], R206 ;  /* 0x003518ce01007387 */ /* 0x000fe80000100a00 */
[----:B------:R-:W4:Y:S01]  /*744c0*/  LDL.LU.64 R142, [R1+0xde8] ;  /* 0x000de800018e7983 */ /* 0x000f220000300a00 */
[C---:B------:R-:W-:Y:S08]  /*744d0*/  HMMA.1688.F32.TF32 R136, R240.reuse, R156, R136 ;  /* 0x0000009cf088723c */ /* 0x040ff00000081088 */
[C---:B------:R-:W-:Y:S08]  /*744e0*/  HMMA.1688.F32.TF32 R28, R240.reuse, R152, R28 ;  /* 0x00000098f01c723c */ /* 0x040ff0000008101c */
[C---:B---3--:R-:W-:Y:S03]  /*744f0*/  HMMA.1688.F32.TF32 R24, R240.reuse, R148, R24 ;  /* 0x00000094f018723c */ /* 0x048fe60000081018 */
[----:B------:R1:W-:Y:S04]  /*74500*/  STL.64 [R1+0x3500], R136 ;  /* 0x0035008801007387 */ /* 0x0003e80000100a00 */
[----:B------:R3:W-:Y:S04]  /*74510*/  STL.64 [R1+0x3508], R138 ;  /* 0x0035088a01007387 */ /* 0x0007e80000100a00 */
[----:B-1----:R-:W2:Y:S04]  /*74520*/  LDL.LU.64 R136, [R1+0xdd0] ;  /* 0x000dd00001887983 */ /* 0x002ea80000300a00 */
[----:B------:R-:W-:Y:S04]  /*74530*/  STL.64 [R1+0x34f0], R28 ;  /* 0x0034f01c01007387 */ /* 0x000fe80000100a00 */
[----:B------:R-:W-:Y:S04]  /*74540*/  STL.64 [R1+0x34f8], R30 ;  /* 0x0034f81e01007387 */ /* 0x000fe80000100a00 */
[----:B---3--:R-:W2:Y:S04]  /*74550*/  LDL.LU.64 R138, [R1+0xdd8] ;  /* 0x000dd800018a7983 */ /* 0x008ea80000300a00 */
[----:B------:R1:W-:Y:S04]  /*74560*/  STL.64 [R1+0x34e0], R24 ;  /* 0x0034e01801007387 */ /* 0x0003e80000100a00 */
[----:B------:R3:W-:Y:S04]  /*74570*/  STL.64 [R1+0x34e8], R26 ;  /* 0x0034e81a01007387 */ /* 0x0007e80000100a00 */
[----:B------:R-:W2:Y:S04]  /*74580*/  LDL.LU.64 R220, [R1+0xdb0] ;  /* 0x000db00001dc7983 */ /* 0x000ea80000300a00 */
[----:B------:R-:W2:Y:S04]  /*74590*/  LDL.LU.64 R222, [R1+0xdb8] ;  /* 0x000db80001de7983 */ /* 0x000ea80000300a00 */
[----:B-1----:R-:W2:Y:S04]  /*745a0*/  LDL.LU.64 R24, [R1+0xda0] ;  /* 0x000da00001187983 */ /* 0x002ea80000300a00 */
[----:B---3--:R-:W3:Y:S04]  /*745b0*/  LDL.LU.64 R26, [R1+0xda8] ;  /* 0x000da800011a7983 */ /* 0x008ee80000300a00 */
[----:B------:R-:W2:Y:S04]  /*745c0*/  LDL.LU.64 R212, [R1+0xd90] ;  /* 0x000d900001d47983 */ /* 0x000ea80000300a00 */
[----:B------:R-:W2:Y:S04]  /*745d0*/  LDL.LU.64 R214, [R1+0xd98] ;  /* 0x000d980001d67983 */ /* 0x000ea80000300a00 */
[----:B------:R-:W2:Y:S04]  /*745e0*/  LDL.LU.64 R208, [R1+0xd80] ;  /* 0x000d800001d07983 */ /* 0x000ea80000300a00 */
[----:B------:R-:W2:Y:S04]  /*745f0*/  LDL.LU.64 R210, [R1+0xd88] ;  /* 0x000d880001d27983 */ /* 0x000ea80000300a00 */
[----:B------:R-:W2:Y:S04]  /*74600*/  LDL.LU.64 R204, [R1+0xd70] ;  /* 0x000d700001cc7983 */ /* 0x000ea80000300a00 */
[----:B------:R-:W2:Y:S04]  /*74610*/  LDL.LU.64 R206, [R1+0xd78] ;  /* 0x000d780001ce7983 */ /* 0x000ea80000300a00 */
[----:B------:R-:W2:Y:S04]  /*74620*/  LDL.LU.64 R28, [R1+0xd60] ;  /* 0x000d6000011c7983 */ /* 0x000ea80000300a00 */
[----:B------:R-:W2:Y:S01]  /*74630*/  LDL.LU.64 R30, [R1+0xd68] ;  /* 0x000d6800011e7983 */ /* 0x000ea20000300a00 */
[----:B----4-:R-:W-:-:S15]  /*74640*/  HMMA.1688.F32.TF32 R140, R240, R144, R140 ;  /* 0x00000090f08c723c */ /* 0x010fde000008108c */
[----:B------:R-:W-:-:S04]  /*74650*/  NOP ;  /* 0x0000000000007918 */ /* 0x000fc80000000000 */
[----:B------:R-:W-:Y:S04]  /*74660*/  STL.64 [R1+0x34c0], R140 ;  /* 0x0034c08c01007387 */ /* 0x000fe80000100a00 */
[----:B------:R1:W-:Y:S04]  /*74670*/  STL.64 [R1+0x34c8], R142 ;  /* 0x0034c88e01007387 */ /* 0x0003e80000100a00 */
[----:B-1----:R-:W4:Y:S04]  /*74680*/  LDL.LU.64 R142, [R1+0xb958] ;  /* 0x00b95800018e7983 */ /* 0x002f280000300a00 */
        /* <DEDUP_REMOVED lines=10> */
[----:B------:R-:W3:Y:S04]  /*74730*/  LDL.LU.64 R136, [R1+0xb940] ;  /* 0x00b9400001887983 */ /* 0x000ee80000300a00 */
[----:B----4-:R-:W-:Y:S04]  /*74740*/  STL.64 [R1+0xb8d8], R142 ;  /* 0x00b8d88e01007387 */ /* 0x010fe80000100a00 */
[----:B------:R3:W-:Y:S01]  /*74750*/  STL.64 [R1+0xb8d0], R140 ;  /* 0x00b8d08c01007387 */ /* 0x0007e20000100a00 */
[C---:B------:R-:W-:Y:S08]  /*74760*/  HMMA.1688.F32.TF32 R28, R240.reuse, R112, R28 ;  /* 0x00000070f01c723c */ /* 0x040ff0000008101c */
[----:B---3--:R-:W-:Y:S01]  /*74770*/  HMMA.1688.F32.TF32 R140, R240, R136, R144 ;  /* 0x00000088f08c723c */ /* 0x008fe20000081090 */
[----:B--2---:R-:W-:Y:S04]  /*74780*/  STL.64 [R1+0xb8c8], R138 ;  /* 0x00b8c88a01007387 */ /* 0x004fe80000100a00 */
[----:B------:R-:W-:-:S14]  /*74790*/  STL.64 [R1+0xb8c0], R136 ;  /* 0x00b8c08801007387 */ /* 0x000fdc0000100a00 */
[----:B------:R-:W-:Y:S04]  /*747a0*/  STL.64 [R1+0x3490], R140 ;  /* 0x0034908c01007387 */ /* 0x000fe80000100a00 */
[----:B------:R1:W-:Y:S02]  /*747b0*/  STL.64 [R1+0x3498], R142 ;  /* 0x0034988e01007387 */ /* 0x0003e40000100a00 */
[C---:B-1----:R-:W-:Y:S08]  /*747c0*/  HMMA.1688.F32.TF32 R140, R240.reuse, R132, R220 ;  /* 0x00000084f08c723c */ /* 0x042ff000000810dc */
[C---:B------:R-:W-:Y:S01]  /*747d0*/  HMMA.1688.F32.TF32 R136, R240.reuse, R128, R24 ;  /* 0x00000080f088723c */ /* 0x040fe20000081018 */
[----:B------:R-:W2:Y:S10]  /*747e0*/  LDL.LU.64 R24, [R1+0xd50] ;  /* 0x000d500001187983 */ /* 0x000eb40000300a00 */
[----:B------:R-:W-:Y:S04]  /*747f0*/  STL.64 [R1+0x3480], R140 ;  /* 0x0034808c01007387 */ /* 0x000fe80000100a00 */
[----:B------:R1:W-:Y:S04]  /*74800*/  STL.64 [R1+0x3488], R142 ;  /* 0x0034888e01007387 */ /* 0x0003e80000100a00 */
[----:B------:R-:W2:Y:S01]  /*74810*/  LDL.LU.64 R26, [R1+0xd58] ;  /* 0x000d5800011a7983 */ /* 0x000ea20000300a00 */
[C---:B------:R-:W-:Y:S03]  /*74820*/  HMMA.1688.F32.TF32 R144, R240.reuse, R124, R212 ;  /* 0x0000007cf090723c */ /* 0x040fe600000810d4 */
[----:B------:R-:W-:Y:S05]  /*74830*/  STL.64 [R1+0x3470], R136 ;  /* 0x0034708801007387 */ /* 0x000fea0000100a00 */
[C---:B-1----:R-:W-:Y:S01]  /*74840*/  HMMA.1688.F32.TF32 R140, R240.reuse, R120, R208 ;  /* 0x00000078f08c723c */ /* 0x042fe200000810d0 */
[----:B------:R1:W-:Y:S07]  /*74850*/  STL.64 [R1+0x3478], R138 ;  /* 0x0034788a01007387 */ /* 0x0003ee0000100a00 */
[C---:B-1----:R-:W-:Y:S03]  /*74860*/  HMMA.1688.F32.TF32 R136, R240.reuse, R116, R204 ;  /* 0x00000074f088723c */ /* 0x042fe600000810cc */
        /* <DEDUP_REMOVED lines=8> */
[----:B------:R-:W-:Y:S04]  /*748f0*/  STL.64 [R1+0x3430], R28 ;  /* 0x0034301c01007387 */ /* 0x000fe80000100a00 */
[----:B------:R2:W-:Y:S04]  /*74900*/  STL.64 [R1+0x3438], R30 ;  /* 0x0034381e01007387 */ /* 0x0005e80000100a00 */
[----:B------:R-:W2:Y:S04]  /*74910*/  LDL.LU.64 R204, [R1+0x1320] ;  /* 0x0013200001cc7983 */ /* 0x000ea80000300a00 */
[----:B------:R-:W2:Y:S04]  /*74920*/  LDL.LU.64 R206, [R1+0x1328] ;  /* 0x0013280001ce7983 */ /* 0x000ea80000300a00 */
[----:B------:R-:W2:Y:S04]  /*74930*/  LDL.LU.64 R212, [R1+0x1310] ;  /* 0x0013100001d47983 */ /* 0x000ea80000300a00 */
[----:B------:R-:W2:Y:S04]  /*74940*/  LDL.LU.64 R214, [R1+0x1318] ;  /* 0x0013180001d67983 */ /* 0x000ea80000300a00 */
[----:B-1----:R-:W2:Y:S04]  /*74950*/  LDL.LU.64 R144, [R1+0x1300] ;  /* 0x0013000001907983 */ /* 0x002ea80000300a00 */
[----:B---3--:R-:W3:Y:S04]  /*74960*/  LDL.LU.64 R146, [R1+0x1308] ;  /* 0x0013080001927983 */ /* 0x008ee80000300a00 */
[----:B----4-:R-:W4:Y:S04]  /*74970*/  LDL.LU.64 R140, [R1+0x12f0] ;  /* 0x0012f000018c7983 */ /* 0x010f280000300a00 */
[----:B------:R-:W4:Y:S04]  /*74980*/  LDL.LU.64 R142, [R1+0x12f8] ;  /* 0x0012f800018e7983 */ /* 0x000f280000300a00 */
[----:B------:R-:W4:Y:S04]  /*74990*/  LDL.LU.64 R136, [R1+0x12e0] ;  /* 0x0012e00001887983 */ /* 0x000f280000300a00 */
[----:B------:R-:W4:Y:S01]  /*749a0*/  LDL.LU.64 R138, [R1+0x12e8] ;  /* 0x0012e800018a7983 */ /* 0x000f220000300a00 */
[----:B--2---:R-:W-:Y:S03]  /*749b0*/  HMMA.1688.F32.TF32 R28, R240, R108, R24 ;  /* 0x0000006cf01c723c */ /* 0x004fe60000081018 */
[----:B------:R-:W2:Y:S04]  /*749c0*/  LDL.LU.64 R24, [R1+0x12d0] ;  /* 0x0012d00001187983 */ /* 0x000ea80000300a00 */
[----:B------:R-:W2:-:S12]  /*749d0*/  LDL.LU.64 R26, [R1+0x12d8] ;  /* 0x0012d800011a7983 */ /* 0x000e980000300a00 */
[----:B------:R-:W-:Y:S04]  /*749e0*/  STL.64 [R1+0x3420], R28 ;  /* 0x0034201c01007387 */ /* 0x000fe80000100a00 */
[----:B------:R-:W-:Y:S04]  /*749f0*/  STL.64 [R1+0x3428], R30 ;  /* 0x0034281e01007387 */ /* 0x000fe80000100a00 */
[----:B------:R-:W-:Y:S04]  /*74a00*/  LDS R28, [R227+UR7+0x20080] ;  /* 0x02008007e31c7984 */ /* 0x000fe80008000800 */
[----:B------:R-:W-:Y:S04]  /*74a10*/  LDS R30, [R227+UR7+0x21080] ;  /* 0x02108007e31e7984 */ /* 0x000fe80008000800 */
[----:B------:R-:W-:Y:S04]  /*74a20*/  LDS R29, [R226+UR7+0x20080] ;  /* 0x02008007e21d7984 */ /* 0x000fe80008000800 */
[----:B------:R-:W1:Y:S01]  /*74a30*/  LDS R31, [R226+UR7+0x21080] ;  /* 0x02108007e21f7984 */ /* 0x000e620008000800 */
[----:B------:R-:W-:Y:S03]  /*74a40*/  HMMA.1688.F32.TF32 R220, R240, R104, R208 ;  /* 0x00000068f0dc723c */ /* 0x000fe600000810d0 */
[----:B------:R-:W2:Y:S04]  /*74a50*/  LDL.LU.64 R208, [R1+0x12c0] ;  /* 0x0012c00001d07983 */ /* 0x000ea80000300a00 */
[----:B------:R-:W2:-:S12]  /*74a60*/  LDL.LU.64 R210, [R1+0x12c8] ;  /* 0x0012c80001d27983 */ /* 0x000e980000300a00 */
[----:B------:R-:W-:Y:S04]  /*74a70*/  STL.64 [R1+0x3410], R220 ;  /* 0x003410dc01007387 */ /* 0x000fe80000100a00 */
[----:B------:R1:W-:Y:S01]  /*74a80*/  STL.64 [R1+0x3418], R222 ;  /* 0x003418de01007387 */ /* 0x0003e20000100a00 */
[C---:B------:R-:W-:Y:S08]  /*74a90*/  HMMA.1688.F32.TF32 R212, R240.reuse, R96, R212 ;  /* 0x00000060f0d4723c */ /* 0x040ff000000810d4 */
[C---:B-1----:R-:W-:Y:S01]  /*74aa0*/  HMMA.1688.F32.TF32 R220, R240.reuse, R100, R204 ;  /* 0x00000064f0dc723c */ /* 0x042fe200000810cc */
[----:B------:R-:W2:Y:S04]  /*74ab0*/  LDL.LU.64 R204, [R1+0x12b0] ;  /* 0x0012b00001cc7983 */ /* 0x000ea80000300a00 */
[----:B------:R-:W2:Y:S03]  /*74ac0*/  LDL.LU.64 R206, [R1+0x12b8] ;  /* 0x0012b80001ce7983 */ /* 0x000ea60000300a00 */
[C---:B---3--:R-:W-:Y:S08]  /*74ad0*/  HMMA.1688.F32.TF32 R144, R240.reuse, R92, R144 ;  /* 0x0000005cf090723c */ /* 0x048ff00000081090 */
[C---:B----4-:R-:W-:Y:S08]  /*74ae0*/  HMMA.1688.F32.TF32 R140, R240.reuse, R88, R140 ;  /* 0x00000058f08c723c */ /* 0x050ff0000008108c */
[C---:B------:R-:W-:Y:S01]  /*74af0*/  HMMA.1688.F32.TF32 R136, R240.reuse, R84, R136 ;  /* 0x00000054f088723c */ /* 0x040fe20000081088 */
[----:B------:R-:W-:Y:S04]  /*74b00*/  STL.64 [R1+0x3400], R220 ;  /* 0x003400dc01007387 */ /* 0x000fe80000100a00 */
[----:B------:R-:W-:Y:S04]  /*74b10*/  STL.64 [R1+0x3408], R222 ;  /* 0x003408de01007387 */ /* 0x000fe80000100a00 */
[----:B------:R-:W-:Y:S04]  /*74b20*/  STL.64 [R1+0x33f0], R212 ;  /* 0x0033f0d401007387 */ /* 0x000fe80000100a00 */
[----:B------:R-:W-:Y:S04]  /*74b30*/  STL.64 [R1+0x33f8], R214 ;  /* 0x0033f8d601007387 */ /* 0x000fe80000100a00 */
[----:B------:R1:W-:Y:S04]  /*74b40*/  STL.64 [R1+0x33e0], R144 ;  /* 0x0033e09001007387 */ /* 0x0003e80000100a00 */
[----:B------:R3:W-:Y:S04]  /*74b50*/  STL.64 [R1+0x33e8], R146 ;  /* 0x0033e89201007387 */ /* 0x0007e80000100a00 */
[----:B-1----:R-:W4:Y:S04]  /*74b60*/  LDL.LU.64 R144, [R1+0x12a0] ;  /* 0x0012a00001907983 */ /* 0x002f280000300a00 */
[----:B------:R1:W-:Y:S04]  /*74b70*/  STL.64 [R1+0x33d0], R140 ;  /* 0x0033d08c01007387 */ /* 0x0003e80000100a00 */
[----:B------:R1:W-:Y:S04]  /*74b80*/  STL.64 [R1+0x33d8], R142 ;  /* 0x0033d88e01007387 */ /* 0x0003e80000100a00 */
[----:B---3--:R-:W4:Y:S04]  /*74b90*/  LDL.LU.64 R146, [R1+0x12a8] ;  /* 0x0012a80001927983 */ /* 0x008f280000300a00 */
[----:B------:R3:W-:Y:S04]  /*74ba0*/  STL.64 [R1+0x33c0], R136 ;  /* 0x0033c08801007387 */ /* 0x0007e80000100a00 */
[----:B------:R2:W-:Y:S04]  /*74bb0*/  STL.64 [R1+0x33c8], R138 ;  /* 0x0033c88a01007387 */ /* 0x0005e80000100a00 */
[----:B-1----:R-:W4:Y:S04]  /*74bc0*/  LDL.LU.64 R140, [R1+0x1290] ;  /* 0x00129000018c7983 */ /* 0x002f280000300a00 */
[----:B------:R-:W4:Y:S01]  /*74bd0*/  LDL.LU.64 R142, [R1+0x1298] ;  /* 0x00129800018e7983 */ /* 0x000f220000300a00 */
[----:B--2---:R-:W-:-:S15]  /*74be0*/  HMMA.1688.F32.TF32 R24, R240, R80, R24 ;  /* 0x00000050f018723c */ /* 0x004fde0000081018 */
[----:B------:R-:W-:-:S04]  /*74bf0*/  NOP ;  /* 0x0000000000007918 */ /* 0x000fc80000000000 */
[----:B------:R1:W-:Y:S04]  /*74c00*/  STL.64 [R1+0x33b0], R24 ;  /* 0x0033b01801007387 */ /* 0x0003e80000100a00 */
[----:B------:R2:W-:Y:S04]  /*74c10*/  STL.64 [R1+0x33b8], R26 ;  /* 0x0033b81a01007387 */ /* 0x0005e80000100a00 */
[----:B---3--:R-:W3:Y:S04]  /*74c20*/  LDL.LU.64 R136, [R1+0x1280] ;  /* 0x0012800001887983 */ /* 0x008ee80000300a00 */
[----:B------:R-:W3:Y:S04]  /*74c30*/  LDL.LU.64 R138, [R1+0x1288] ;  /* 0x00128800018a7983 */ /* 0x000ee80000300a00 */
[----:B-1----:R-:W3:Y:S04]  /*74c40*/  LDL.LU.64 R24, [R1+0x1270] ;  /* 0x0012700001187983 */ /* 0x002ee80000300a00 */
[----:B--2---:R-:W2:Y:S04]  /*74c50*/  LDL.LU.64 R26, [R1+0x1278] ;  /* 0x00127800011a7983 */ /* 0x004ea80000300a00 */
[----:B------:R-:W-:Y:S04]  /*74c60*/  STL.64 [R1+0xb8b8], R78 ;  /* 0x00b8b84e01007387 */ /* 0x000fe80000100a00 */
[----:B------:R1:W-:Y:S01]  /*74c70*/  STL.64 [R1+0xb8b0], R76 ;  /* 0x00b8b04c01007387 */ /* 0x0003e20000100a00 */
[----:B------:R-:W-:-:S15]  /*74c80*/  HMMA.1688.F32.TF32 R208, R240, R76, R208 ;  /* 0x0000004cf0d0723c */ /* 0x000fde00000810d0 */
[----:B------:R-:W-:-:S04]  /*74c90*/  NOP ;  /* 0x0000000000007918 */ /* 0x000fc80000000000 */
[----:B------:R1:W-:Y:S02]  /*74ca0*/  STL.64 [R1+0x33a0], R208 ;  /* 0x0033a0d001007387 */ /* 0x0003e40000100a00 */
[C---:B-1----:R-:W-:Y:S02]  /*74cb0*/  HMMA.1688.F32.TF32 R76, R240.reuse, R72, R204 ;  /* 0x00000048f04c723c */ /* 0x042fe400000810cc */
[----:B------:R-:W-:Y:S04]  /*74cc0*/  STL.64 [R1+0x33a8], R210 ;  /* 0x0033a8d201007387 */ /* 0x000fe80000100a00 */
[----:B------:R-:W2:Y:S04]  /*74cd0*/  LDL.64 R204, [R1+0x90] ;  /* 0x0000900001cc7983 */ /* 0x000ea80000100a00 */
[----:B------:R-:W2:Y:S09]  /*74ce0*/  LDL.64 R208, [R1+0x80] ;  /* 0x0000800001d07983 */ /* 0x000eb20000100a00 */
[----:B------:R-:W-:Y:S04]  /*74cf0*/  STL.64 [R1+0x3380], R76 ;  /* 0x0033804c01007387 */ /* 0x000fe80000100a00 */
[----:B------:R-:W-:Y:S04]  /*74d00*/  STL.64 [R1+0x3388], R78 ;  /* 0x0033884e01007387 */ /* 0x000fe80000100a00 */
[----:B------:R-:W2:Y:S04]  /*74d10*/  LDL.64 R212, [R1+0x70] ;  /* 0x0000700001d47983 */ /* 0x000ea80000100a00 */
[----:B------:R-:W-:Y:S04]  /*74d20*/  STL.64 [R1+0xb8a8], R74 ;  /* 0x00b8a84a01007387 */ /* 0x000fe80000100a00 */
[----:B------:R4:W-:Y:S04]  /*74d30*/  STL.64 [R1+0xb8a0], R72 ;  /* 0x00b8a04801007387 */ /* 0x0009e80000100a00 */
[----:B------:R-:W-:Y:S04]  /*74d40*/  STL.64 [R1+0xb898], R70 ;  /* 0x00b8984601007387 */ /* 0x000fe80000100a00 */
[----:B------:R1:W-:Y:S01]  /*74d50*/  STL.64 [R1+0xb890], R68 ;  /* 0x00b8904401007387 */ /* 0x0003e20000100a00 */
[C---:B----4-:R-:W-:Y:S08]  /*74d60*/  HMMA.1688.F32.TF32 R72, R240.reuse, R68, R144 ;  /* 0x00000044f048723c */ /* 0x050ff00000081090 */
[C---:B-1----:R-:W-:Y:S11]  /*74d70*/  HMMA.1688.F32.TF32 R68, R240.reuse, R64, R140 ;  /* 0x00000040f044723c */ /* 0x042ff6000008108c */
[----:B------:R-:W-:Y:S04]  /*74d80*/  STL.64 [R1+0x3360], R72 ;  /* 0x0033604801007387 */ /* 0x000fe80000100a00 */
[----:B------:R-:W-:Y:S04]  /*74d90*/  STL.64 [R1+0x3368], R74 ;  /* 0x0033684a01007387 */ /* 0x000fe80000100a00 */
[----:B------:R-:W-:Y:S04]  /*74da0*/  STL.64 [R1+0xb888], R66 ;  /* 0x00b8884201007387 */ /* 0x000fe80000100a00 */
[----:B------:R1:W-:Y:S04]  /*74db0*/  STL.64 [R1+0xb880], R64 ;  /* 0x00b8804001007387 */ /* 0x0003e80000100a00 */
[----:B------:R-:W-:Y:S04]  /*74dc0*/  STL.64 [R1+0x3350], R68 ;  /* 0x0033504401007387 */ /* 0x000fe80000100a00 */
[----:B------:R3:W-:Y:S04]  /*74dd0*/  STL.64 [R1+0x3358], R70 ;  /* 0x0033584601007387 */ /* 0x0007e80000100a00 */
[----:B-1----:R-:W4:Y:S01]  /*74de0*/  LDL.LU.64 R64, [R1+0x1260] ;  /* 0x0012600001407983 */ /* 0x002f220000300a00 */
[C---:B---3--:R-:W-:Y:S08]  /*74df0*/  HMMA.1688.F32.TF32 R68, R240.reuse, R60, R136 ;  /* 0x0000003cf044723c */ /* 0x048ff00000081088 */
[C---:B--2---:R-:W-:Y:S11]  /*74e00*/  HMMA.1688.F32.TF32 R24, R240.reuse, R56, R24 ;  /* 0x00000038f018723c */ /* 0x044ff60000081018 */
[----:B------:R-:W-:Y:S04]  /*74e10*/  STL.64 [R1+0x3340], R68 ;  /* 0x0033404401007387 */ /* 0x000fe80000100a00 */
[----:B------:R-:W-:Y:S04]  /*74e20*/  STL.64 [R1+0x3348], R70 ;  /* 0x0033484601007387 */ /* 0x000fe80000100a00 */
[----:B------:R-:W4:Y:S04]  /*74e30*/  LDL.LU.64 R66, [R1+0x1268] ;  /* 0x0012680001427983 */ /* 0x000f280000300a00 */
[----:B------:R1:W-:Y:S04]  /*74e40*/  STL.64 [R1+0x3330], R24 ;  /* 0x0033301801007387 */ /* 0x0003e80000100a00 */
[----:B------:R2:W-:Y:S04]  /*74e50*/  STL.64 [R1+0x3338], R26 ;  /* 0x0033381a01007387 */ /* 0x0005e80000100a00 */
[----:B-1----:R-:W3:Y:S04]  /*74e60*/  LDL.LU.64 R24, [R1+0x1240] ;  /* 0x0012400001187983 */ /* 0x002ee80000300a00 */
[----:B--2---:R-:W3:Y:S04]  /*74e70*/  LDL.LU.64 R26, [R1+0x1248] ;  /* 0x00124800011a7983 */ /* 0x004ee80000300a00 */
        /* <DEDUP_REMOVED lines=14> */
[----:B------:R-:W-:Y:S04]  /*74f60*/  STL.64 [R1+0xb878], R58 ;  /* 0x00b8783a01007387 */ /* 0x000fe80000100a00 */
[----:B------:R1:W-:Y:S04]  /*74f70*/  STL.64 [R1+0xb870], R56 ;  /* 0x00b8703801007387 */ /* 0x0003e80000100a00 */
[----:B-1----:R-:W2:Y:S04]  /*74f80*/  LDL.LU.64 R56, [R1+0x1250] ;  /* 0x0012500001387983 */ /* 0x002ea80000300a00 */
[----:B------:R-:W2:Y:S01]  /*74f90*/  LDL.LU.64 R58, [R1+0x1258] ;  /* 0x00125800013a7983 */ /* 0x000ea20000300a00 */
[C---:B----4-:R-:W-:Y:S08]  /*74fa0*/  HMMA.1688.F32.TF32 R64, R240.reuse, R52, R64 ;  /* 0x00000034f040723c */ /* 0x050ff00000081040 */
[C---:B---3--:R-:W-:Y:S11]  /*74fb0*/  HMMA.1688.F32.TF32 R24, R240.reuse, R44, R24 ;  /* 0x0000002cf018723c */ /* 0x048ff60000081018 */
[----:B------:R1:W-:Y:S04]  /*74fc0*/  STL.64 [R1+0x3320], R64 ;  /* 0x0033204001007387 */ /* 0x0003e80000100a00 */
[----:B------:R3:W-:Y:S04]  /*74fd0*/  STL.64 [R1+0x3328], R66 ;  /* 0x0033284201007387 */ /* 0x0007e80000100a00 */
[----:B-1----:R-:W4:Y:S04]  /*74fe0*/  LDL.LU.64 R64, [R1+0x11c0] ;  /* 0x0011c00001407983 */ /* 0x002f280000300a00 */
[----:B---3--:R-:W4:Y:S01]  /*74ff0*/  LDL.LU.64 R66, [R1+0x11c8] ;  /* 0x0011c80001427983 */ /* 0x008f220000300a00 */
[----:B--2---:R-:W-:-:S15]  /*75000*/  HMMA.1688.F32.TF32 R56, R240, R48, R56 ;  /* 0x00000030f038723c */ /* 0x004fde0000081038 */
[----:B------:R-:W-:-:S04]  /*75010*/  NOP ;  /* 0x0000000000007918 */ /* 0x000fc80000000000 */
[----:B------:R1:W-:Y:S04]  /*75020*/  STL.64 [R1+0x3310], R56 ;  /* 0x0033103801007387 */ /* 0x0003e80000100a00 */
[----:B------:R2:W-:Y:S04]  /*75030*/  STL.64 [R1+0x3318], R58 ;  /* 0x0033183a01007387 */ /* 0x0005e80000100a00 */
[----:B-1----:R-:W3:Y:S04]  /*75040*/  LDL.LU.64 R56, [R1+0x11b0] ;  /* 0x0011b00001387983 */ /* 0x002ee80000300a00 */
[----:B--2---:R-:W3:Y:S04]  /*75050*/  LDL.LU.64 R58, [R1+0x11b8] ;  /* 0x0011b800013a7983 */ /* 0x004ee80000300a00 */
[----:B------:R-:W-:Y:S04]  /*75060*/  STL.64 [R1+0x3300], R24 ;  /* 0x0033001801007387 */ /* 0x000fe80000100a00 */
[----:B------:R1:W-:Y:S04]  /*75070*/  STL.64 [R1+0x3308], R26 ;  /* 0x0033081a01007387 */ /* 0x0003e80000100a00 */
[----:B-1----:R-:W2:Y:S04]  /*75080*/  LDL.LU.64 R26, [R1+0xb938] ;  /* 0x00b93800011a7983 */ /* 0x002ea80000300a00 */
[----:B------:R-:W2:Y:S01]  /*75090*/  LDL.LU.64 R24, [R1+0xb930] ;  /* 0x00b9300001187983 */ /* 0x000ea20000300a00 */
[C---:B------:R-:W-:Y:S08]  /*750a0*/  HMMA.1688.F32.TF32 R144, R240.reuse, R20, R144 ;  /* 0x00000014f090723c */ /* 0x040ff00000081090 */
[C---:B------:R-:W-:Y:S08]  /*750b0*/  HMMA.1688.F32.TF32 R140, R240.reuse, R16, R140 ;  /* 0x00000010f08c723c */ /* 0x040ff0000008108c */
[C---:B------:R-:W-:Y:S08]  /*750c0*/  HMMA.1688.F32.TF32 R76, R240.reuse, R8, R76 ;  /* 0x00000008f04c723c */ /* 0x040ff0000008104c */
[C---:B------:R-:W-:Y:S08]  /*750d0*/  HMMA.1688.F32.TF32 R72, R240.reuse, R4, R72 ;  /* 0x00000004f048723c */ /* 0x040ff00000081048 */
[----:B--2---:R-:W-:-:S15]  /*750e0*/  HMMA.1688.F32.TF32 R220, R240, R24, R220 ;  /* 0x00000018f0dc723c */ /* 0x004fde00000810dc */
[----:B------:R-:W-:-:S04]  /*750f0*/  NOP ;  /* 0x0000000000007918 */ /* 0x000fc80000000000 */
[----:B------:R1:W-:Y:S04]  /*75100*/  STL.64 [R1+0x32f0], R220 ;  /* 0x0032f0dc01007387 */ /* 0x0003e80000100a00 */
[----:B------:R-:W-:Y:S04]  /*75110*/  STL.64 [R1+0x32f8], R222 ;  /* 0x0032f8de01007387 */ /* 0x000fe80000100a00 */
[----:B-1----:R-:W2:Y:S04]  /*75120*/  LDL.64 R220, [R1+0x60] ;  /* 0x0000600001dc7983 */ /* 0x002ea80000100a00 */
[----:B------:R-:W-:Y:S04]  /*75130*/  STL.64 [R1+0xb868], R22 ;  /* 0x00b8681601007387 */ /* 0x000fe80000100a00 */
[----:B------:R-:W-:Y:S04]  /*75140*/  STL.64 [R1+0x32d0], R144 ;  /* 0x0032d09001007387 */ /* 0x000fe80000100a00 */
[----:B------:R-:W-:Y:S04]  /*75150*/  STL.64 [R1+0x32d8], R146 ;  /* 0x0032d89201007387 */ /* 0x000fe80000100a00 */
[----:B------:R1:W-:Y:S02]  /*75160*/  STL.64 [R1+0xb860], R20 ;  /* 0x00b8601401007387 */ /* 0x0003e40000100a00 */
[----:B-1----:R-:W-:Y:S02]  /*75170*/  HMMA.1688.F32.TF32 R20, R240, R12, R136 ;  /* 0x0000000cf014723c */ /* 0x002fe40000081088 */
[----:B------:R-:W-:Y:S04]  /*75180*/  STL.64 [R1+0x32c0], R140 ;  /* 0x0032c08c01007387 */ /* 0x000fe80000100a00 */
[----:B------:R-:W-:-:S13]  /*75190*/  STL.64 [R1+0x32c8], R142 ;  /* 0x0032c88e01007387 */ /* 0x000fda0000100a00 */
        /* <DEDUP_REMOVED lines=9> */
[----:B----4-:R-:W-:-:S15]  /*75230*/  HMMA.1688.F32.TF32 R20, R240, R208, R64 ;  /* 0x000000d0f014723c */ /* 0x010fde0000081040 */
[----:B------:R-:W-:-:S04]  /*75240*/  NOP ;  /* 0x0000000000007918 */ /* 0x000fc80000000000 */
[----:B------:R-:W-:Y:S04]  /*75250*/  STL.64 [R1+0x3260], R20 ;  /* 0x0032601401007387 */ /* 0x000fe80000100a00 */
[----:B------:R3:W-:Y:S02]  /*75260*/  STL.64 [R1+0x3268], R22 ;  /* 0x0032681601007387 */ /* 0x0007e40000100a00 */
[----:B---3--:R-:W-:-:S15]  /*75270*/  HMMA.1688.F32.TF32 R20, R240, R212, R56 ;  /* 0x000000d4f014723c */ /* 0x008fde0000081038 */
[----:B------:R-:W-:-:S04]  /*75280*/  NOP ;  /* 0x0000000000007918 */ /* 0x000fc80000000000 */
[----:B------:R1:W-:Y:S04]  /*75290*/  STL.64 [R1+0x3250], R20 ;  /* 0x0032501401007387 */ /* 0x0003e80000100a00 */
        /* <DEDUP_REMOVED lines=18> */
[----:B---3--:R-:W3:Y:S01]  /*753c0*/  LDL.LU.64 R22, [R1+0xd28] ;  /* 0x000d280001167983 */ /* 0x008ee20000300a00 */
[----:B--2---:R-:W-:-:S02]  /*753d0*/  IMAD.MOV.U32 R246, RZ, RZ, R220 ;  /* 0x000000fffff67224 */ /* 0x004fc400078e00dc */
[----:B------:R-:W-:Y:S01]  /*753e0*/  IMAD.MOV.U32 R239, RZ, RZ, R221 ;  /* 0x000000ffffef7224 */ /* 0x000fe200078e00dd */
[C---:B----4-:R-:W-:Y:S08]  /*753f0*/  HMMA.1688.F32.TF32 R144, R240.reuse, R220, R144 ;  /* 0x000000dcf090723c */ /* 0x050ff00000081090 */
[C---:B------:R-:W-:Y:S08]  /*75400*/  HMMA.1688.F32.TF32 R140, R240.reuse, R248, R140 ;  /* 0x000000f8f08c723c */ /* 0x040ff0000008108c */
[C---:B------:R-:W-:Y:S03]  /*75410*/  HMMA.1688.F32.TF32 R136, R240.reuse, R244, R136 ;  /* 0x000000f4f088723c */ /* 0x040fe60000081088 */
[----:B------:R-:W-:Y:S04]  /*75420*/  STL.64 [R1+0x3170], R144 ;  /* 0x0031709001007387 */ /* 0x000fe80000100a00 */
[----:B------:R-:W-:Y:S01]  /*75430*/  STL.64 [R1+0x3178], R146 ;  /* 0x0031789201007387 */ /* 0x000fe20000100a00 */
[C---:B------:R-:W-:Y:S03]  /*75440*/  HMMA.1688.F32.TF32 R76, R240.reuse, R32, R76 ;  /* 0x00000020f04c723c */ /* 0x040fe6000008104c */
        /* <DEDUP_REMOVED lines=10> */
[----:B------:R-:W-:Y:S02]  /*754f0*/  STL.64 [R1+0x1a98], R78 ;  /* 0x001a984e01007387 */ /* 0x000fe40000100a00 */
[----:B------:R-:W-:Y:S02]  /*75500*/  HMMA.1688.F32.TF32 R68, R240, R40, R68 ;  /* 0x00000028f044723c */ /* 0x000fe40000081044 */
[----:B------:R-:W-:Y:S04]  /*75510*/  STL.64 [R1+0xb858], R38 ;  /* 0x00b8582601007387 */ /* 0x000fe80000100a00 */
[----:B------:R1:W-:Y:S05]  /*75520*/  STL.64 [R1+0xb850], R36 ;  /* 0x00b8502401007387 */ /* 0x0003ea0000100a00 */
[----:B------:R-:W-:Y:S04]  /*75530*/  STL.64 [R1+0x1a80], R32 ;  /* 0x001a802001007387 */ /* 0x000fe80000100a00 */
[----:B------:R2:W-:Y:S01]  /*75540*/  STL.64 [R1+0x1a88], R34 ;  /* 0x001a882201007387 */ /* 0x0005e20000100a00 */
[C---:B-1----:R-:W-:Y:S08]  /*75550*/  HMMA.1688.F32.TF32 R36, R28.reuse, R236, R64 ;  /* 0x000000ec1c24723c */ /* 0x042ff00000081040 */
[C---:B--2---:R-:W-:Y:S01]  /*75560*/  HMMA.1688.F32.TF32 R32, R28.reuse, R232, R56 ;  /* 0x000000e81c20723c */ /* 0x044fe20000081038 */
[----:B------:R1:W-:Y:S04]  /*75570*/  STL.64 [R1+0x1a60], R68 ;  /* 0x001a604401007387 */ /* 0x0003e80000100a00 */
[----:B------:R2:W-:Y:S06]  /*75580*/  STL.64 [R1+0x1a68], R70 ;  /* 0x001a684601007387 */ /* 0x0005ec0000100a00 */
[----:B------:R4:W-:Y:S04]  /*75590*/  STL.64 [R1+0x1a50], R36 ;  /* 0x001a502401007387 */ /* 0x0009e80000100a00 */
[----:B------:R1:W-:Y:S04]  /*755a0*/  STL.64 [R1+0x1a58], R38 ;  /* 0x001a582601007387 */ /* 0x0003e80000100a00 */
[----:B------:R-:W4:Y:S04]  /*755b0*/  LDL.LU.64 R220, [R1+0xd10] ;  /* 0x000d100001dc7983 */ /* 0x000f280000300a00 */
[----:B------:R1:W-:Y:S04]  /*755c0*/  STL.64 [R1+0x1a30], R32 ;  /* 0x001a302001007387 */ /* 0x0003e80000100a00 */
[----:B------:R1:W-:Y:S04]  /*755d0*/  STL.64 [R1+0x1a38], R34 ;  /* 0x001a382201007387 */ /* 0x0003e80000100a00 */
[----:B------:R-:W4:Y:S01]  /*755e0*/  LDL.LU.64 R222, [R1+0xd18] ;  /* 0x000d180001de7983 */ /* 0x000f220000300a00 */
[----:B---3--:R-:W-:Y:S01]  /*755f0*/  HMMA.1688.F32.TF32 R20, R28, R228, R20 ;  /* 0x000000e41c14723c */ /* 0x008fe20000081014 */
[----:B------:R-:W-:-:S02]  /*75600*/  IMAD.MOV.U32 R238, RZ, RZ, R204 ;  /* 0x000000ffffee7224 */ /* 0x000fc400078e00cc */
[----:B------:R-:W-:Y:S02]  /*75610*/  IMAD.MOV.U32 R230, RZ, RZ, R205 ;  /* 0x000000ffffe67224 */ /* 0x000fe400078e00cd */
[----:B------:R-:W-:Y:S02]  /*75620*/  IMAD.MOV.U32 R219, RZ, RZ, R212 ;  /* 0x000000ffffdb7224 */ /* 0x000fe400078e00d4 */
[----:B------:R-:W-:Y:S02]  /*75630*/  IMAD.MOV.U32 R218, RZ, RZ, R213 ;  /* 0x000000ffffda7224 */ /* 0x000fe400078e00d5 */
[----:B------:R-:W-:Y:S02]  /*75640*/  IMAD.MOV.U32 R2, RZ, RZ, R208 ;  /* 0x000000ffff027224 */ /* 0x000fe400078e00d0 */
[----:B------:R-:W-:-:S08]  /*75650*/  IMAD.MOV.U32 R0, RZ, RZ, R209 ;  /* 0x000000ffff007224 */ /* 0x000fd000078e00d1 */
        /* <DEDUP_REMOVED lines=23> */
[----:B--2---:R-:W2:Y:S04]  /*757d0*/  LDL.LU.64 R70, [R1+0xc68] ;  /* 0x000c680001467983 */ /* 0x004ea80000300a00 */
[----:B------:R-:W2:Y:S04]  /*757e0*/  LDL.LU.64 R64, [R1+0xc50] ;  /* 0x000c500001407983 */ /* 0x000ea80000300a00 */
[----:B------:R-:W2:Y:S04]  /*757f0*/  LDL.LU.64 R66, [R1+0xc58] ;  /* 0x000c580001427983 */ /* 0x000ea80000300a00 */
[----:B------:R-:W2:Y:S04]  /*75800*/  LDL.LU.64 R56, [R1+0x16f0] ;  /* 0x0016f00001387983 */ /* 0x000ea80000300a00 */
[----:B------:R-:W2:Y:S04]  /*75810*/  LDL.LU.64 R58, [R1+0x16f8] ;  /* 0x0016f800013a7983 */ /* 0x000ea80000300a00 */
[----:B----4-:R-:W4:Y:S04]  /*75820*/  LDL.LU.64 R36, [R1+0x1700] ;  /* 0x0017000001247983 */ /* 0x010f280000300a00 */
[----:B------:R-:W4:Y:S04]  /*75830*/  LDL.LU.64 R38, [R1+0x1708] ;  /* 0x0017080001267983 */ /* 0x000f280000300a00 */
[----:B------:R-:W2:Y:S04]  /*75840*/  LDL.LU.64 R32, [R1+0x1710] ;  /* 0x0017100001207983 */ /* 0x000ea80000300a00 */
[----:B------:R-:W2:Y:S04]  /*75850*/  LDL.LU.64 R34, [R1+0x1718] ;  /* 0x0017180001227983 */ /* 0x000ea80000300a00 */
[----:B---3--:R-:W3:Y:S04]  /*75860*/  LDL.LU.64 R20, [R1+0x1720] ;  /* 0x0017200001147983 */ /* 0x008ee80000300a00 */
[----:B------:R-:W3:Y:S01]  /*75870*/  LDL.LU.64 R22, [R1+0x1728] ;  /* 0x0017280001167983 */ /* 0x000ee20000300a00 */
[----:B------:R-:W-:-:S15]  /*75880*/  HMMA.1688.F32.TF32 R220, R28, R224, R220 ;  /* 0x000000e01cdc723c */ /* 0x000fde00000810dc */
[----:B------:R-:W-:-:S04]  /*75890*/  NOP ;  /* 0x0000000000007918 */ /* 0x000fc80000000000 */
[----:B------:R-:W-:Y:S04]  /*758a0*/  STL.64 [R1+0x19f0], R220 ;  /* 0x0019f0dc01007387 */ /* 0x000fe80000100a00 */
[----:B------:R1:W-:Y:S04]  /*758b0*/  STL.64 [R1+0x19f8], R222 ;  /* 0x0019f8de01007387 */ /* 0x0003e80000100a00 */
[----:B-1----:R-:W2:Y:S04]  /*758c0*/  LDL.LU.64 R222, [R1+0xb928] ;  /* 0x00b9280001de7983 */ /* 0x002ea80000300a00 */
[----:B------:R-:W2:Y:S01]  /*758d0*/  LDL.LU.64 R220, [R1+0xb920] ;  /* 0x00b9200001dc7983 */ /* 0x000ea20000300a00 */
[C---:B------:R-:W-:Y:S08]  /*758e0*/  HMMA.1688.F32.TF32 R212, R28.reuse, R216, R212 ;  /* 0x000000d81cd4723c */ /* 0x040ff000000810d4 */
        /* <DEDUP_REMOVED lines=16> */
[C---:B---3--:R-:W-:Y:S08]  /*759f0*/  HMMA.1688.F32.TF32 R20, R28.reuse, R160, R20 ;  /* 0x000000a01c14723c */ /* 0x048ff00000081014 */
[----:B--2---:R-:W-:-:S15]  /*75a00*/  HMMA.1688.F32.TF32 R248, R28, R208, R248 ;  /* 0x000000d01cf8723c */ /* 0x004fde00000810f8 */
[----:B------:R-:W-:-:S04]  /*75a10*/  NOP ;  /* 0x0000000000007918 */ /* 0x000fc80000000000 */
[----:B------:R-:W-:Y:S04]  /*75a20*/  STL.64 [R1+0x1970], R248 ;  /* 0x001970f801007387 */ /* 0x000fe80000100a00 */
[----:B------:R1:W-:Y:S02]  /*75a30*/  STL.64 [R1+0x1978], R250 ;  /* 0x001978fa01007387 */ /* 0x0003e40000100a00 */
[C---:B-1----:R-:W-:Y:S08]  /*75a40*/  HMMA.1688.F32.TF32 R248, R28.reuse, R204, R240 ;  /* 0x000000cc1cf8723c */ /* 0x042ff000000810f0 */
[C---:B------:R-:W-:Y:S08]  /*75a50*/  HMMA.1688.F32.TF32 R240, R28.reuse, R200, R144 ;  /* 0x000000c81cf0723c */ /* 0x040ff00000081090 */
[C---:B------:R-:W-:Y:S08]  /*75a60*/  HMMA.1688.F32.TF32 R144, R28.reuse, R196, R140 ;  /* 0x000000c41c90723c */ /* 0x040ff0000008108c */
[C---:B------:R-:W-:Y:S08]  /*75a70*/  HMMA.1688.F32.TF32 R140, R28.reuse, R192, R136 ;  /* 0x000000c01c8c723c */ /* 0x040ff00000081088 */
        /* <DEDUP_REMOVED lines=9> */
[C---:B----4-:R-:W-:Y:S01]  /*75b10*/  HMMA.1688.F32.TF32 R56, R28.reuse, R168, R36 ;  /* 0x000000a81c38723c */ /* 0x050fe20000081024 */
[----:B------:R-:W-:Y:S04]  /*75b20*/  STL.64 [R1+0x1910], R144 ;  /* 0x0019109001007387 */ /* 0x000fe80000100a00 */
[----:B------:R-:W-:Y:S03]  /*75b30*/  STL.64 [R1+0x1918], R146 ;  /* 0x0019189201007387 */ /* 0x000fe60000100a00 */
        /* <DEDUP_REMOVED lines=53> */
[----:B------:R2:W-:Y:S04]  /*75e90*/  STL.64 [R1+0xce8], R22 ;  /* 0x000ce81601007387 */ /* 0x0005e80000100a00 */
[----:B-1----:R-:W4:Y:S04]  /*75ea0*/  LDL.LU.64 R20, [R1+0x1810] ;  /* 0x0018100001147983 */ /* 0x002f280000300a00 */
[----:B--2---:R-:W4:Y:S04]  /*75eb0*/  LDL.LU.64 R22, [R1+0x1818] ;  /* 0x0018180001167983 */ /* 0x004f280000300a00 */
        /* <DEDUP_REMOVED lines=20> */
[C---:B------:R-:W-:Y:S08]  /*76000*/  HMMA.1688.F32.TF32 R64, R28.reuse, R116, R64 ;  /* 0x000000741c40723c */ /* 0x040ff00000081040 */
[C---:B------:R-:W-:Y:S08]  /*76010*/  HMMA.1688.F32.TF32 R56, R28.reuse, R112, R56 ;  /* 0x000000701c38723c */ /* 0x040ff00000081038 */
[C---:B------:R-:W-:Y:S08]  /*76020*/  HMMA.1688.F32.TF32 R36, R28.reuse, R108, R36 ;  /* 0x0000006c1c24723c */ /* 0x040ff00000081024 */
[C---:B---3--:R-:W-:Y:S08]  /*76030*/  HMMA.1688.F32.TF32 R32, R28.reuse, R104, R32 ;  /* 0x000000681c20723c */ /* 0x048ff00000081020 */
[C---:B----4-:R-:W-:Y:S08]  /*76040*/  HMMA.1688.F32.TF32 R20, R28.reuse, R100, R20 ;  /* 0x000000641c14723c */ /* 0x050ff00000081014 */
[----:B--2---:R-:W-:-:S15]  /*76050*/  HMMA.1688.F32.TF32 R248, R28, R136, R248 ;  /* 0x000000881cf8723c */ /* 0x004fde00000810f8 */
[----:B------:R-:W-:-:S04]  /*76060*/  NOP ;  /* 0x0000000000007918 */ /* 0x000fc80000000000 */
        /* <DEDUP_REMOVED lines=16> */
[----:B-1----:R-:W4:Y:S04]  /*76170*/  LDL.LU.64 R56, [R1+0x1820] ;  /* 0x0018200001387983 */ /* 0x002f280000300a00 */
[----:B------:R1:W-:Y:S04]  /*76180*/  STL.64 [R1+0x1880], R32 ;  /* 0x0018802001007387 */ /* 0x0003e80000100a00 */
[----:B------:R1:W-:Y:S04]  /*76190*/  STL.64 [R1+0x1888], R34 ;  /* 0x0018882201007387 */ /* 0x0003e80000100a00 */
[----:B--2---:R-:W2:Y:S04]  /*761a0*/  LDL.LU.64 R58, [R1+0x1828] ;  /* 0x00182800013a7983 */ /* 0x004ea80000300a00 */
[----:B------:R1:W-:Y:S04]  /*761b0*/  STL.64 [R1+0x1870], R20 ;  /* 0x0018701401007387 */ /* 0x0003e80000100a00 */
[----:B------:R1:W-:Y:S04]  /*761c0*/  STL.64 [R1+0x1878], R22 ;  /* 0x0018781601007387 */ /* 0x0003e80000100a00 */
[----:B------:R-:W2:Y:S04]  /*761d0*/  LDL.LU.64 R248, [R1+0x1830] ;  /* 0x0018300001f87983 */ /* 0x000ea80000300a00 */
[----:B------:R-:W2:Y:S04]  /*761e0*/  LDL.LU.64 R250, [R1+0x1838] ;  /* 0x0018380001fa7983 */ /* 0x000ea80000300a00 */
[----:B---3--:R-:W3:Y:S04]  /*761f0*/  LDL.LU.64 R36, [R1+0x1840] ;  /* 0x0018400001247983 */ /* 0x008ee80000300a00 */
[----:B----4-:R-:W3:Y:S04]  /*76200*/  LDL.LU.64 R38, [R1+0x1848] ;  /* 0x0018480001267983 */ /* 0x010ee80000300a00 */
        /* <DEDUP_REMOVED lines=12> */
[----:B------:R-:W-:Y:S04]  /*762d0*/  LDS R240, [R3+UR7+0x20100] ;  /* 0x0201000703f07984 */ /* 0x000fe80008000800 */
[----:B------:R-:W-:Y:S04]  /*762e0*/  LDS R242, [R3+UR7+0x21100] ;  /* 0x0211000703f27984 */ /* 0x000fe80008000800 */
[----:B------:R-:W-:Y:S04]  /*762f0*/  LDS R241, [R231+UR7+0x20100] ;  /* 0x02010007e7f17984 */ /* 0x000fe80008000800 */
[----:B------:R-:W1:Y:S01]  /*76300*/  LDS R243, [R231+UR7+0x21100] ;  /* 0x02110007e7f37984 */ /* 0x000e620008000800 */
[C---:B--2---:R-:W-:Y:S08]  /*76310*/  HMMA.1688.F32.TF32 R56, R28.reuse, R96, R56 ;  /* 0x000000601c38723c */ /* 0x044ff00000081038 */
[C---:B------:R-:W-:Y:S08]  /*76320*/  HMMA.1688.F32.TF32 R248, R28.reuse, R92, R248 ;  /* 0x0000005c1cf8723c */ /* 0x040ff000000810f8 */
[C---:B---3--:R-:W-:Y:S03]  /*76330*/  HMMA.1688.F32.TF32 R36, R28.reuse, R88, R36 ;  /* 0x000000581c24723c */ /* 0x048fe60000081024 */
[----:B------:R2:W-:Y:S05]  /*76340*/  STL.64 [R1+0x1860], R56 ;  /* 0x0018603801007387 */ /* 0x0005ea0000100a00 */
[C---:B----4-:R-:W-:Y:S01]  /*76350*/  HMMA.1688.F32.TF32 R32, R28.reuse, R84, R32 ;  /* 0x000000541c20723c */ /* 0x050fe20000081020 */
[----:B------:R3:W-:Y:S04]  /*76360*/  STL.64 [R1+0x1868], R58 ;  /* 0x0018683a01007387 */ /* 0x0007e80000100a00 */
[----:B--2---:R-:W2:Y:S03]  /*76370*/  LDL.LU.64 R56, [R1+0x1a70] ;  /* 0x001a700001387983 */ /* 0x004ea60000300a00 */
[C---:B------:R-:W-:Y:S01]  /*76380*/  HMMA.1688.F32.TF32 R76, R28.reuse, R80, R76 ;  /* 0x000000501c4c723c */ /* 0x040fe2000008104c */
[----:B---3--:R-:W2:Y:S04]  /*76390*/  LDL.LU.64 R58, [R1+0x1a78] ;  /* 0x001a7800013a7983 */ /* 0x008ea80000300a00 */
[----:B------:R3:W-:Y:S04]  /*763a0*/  STL.64 [R1+0x1850], R248 ;  /* 0x001850f801007387 */ /* 0x0007e80000100a00 */
[----:B------:R4:W-:Y:S04]  /*763b0*/  STL.64 [R1+0x1858], R250 ;  /* 0x001858fa01007387 */ /* 0x0009e80000100a00 */
[----:B---3--:R-:W3:Y:S04]  /*763c0*/  LDL.LU.64 R248, [R1+0x1ad0] ;  /* 0x001ad00001f87983 */ /* 0x008ee80000300a00 */
[----:B----4-:R-:W3:Y:S04]  /*763d0*/  LDL.LU.64 R250, [R1+0x1ad8] ;  /* 0x001ad80001fa7983 */ /* 0x010ee80000300a00 */
[----:B------:R4:W-:Y:S04]  /*763e0*/  STL.64 [R1+0x1840], R36 ;  /* 0x0018402401007387 */ /* 0x0009e80000100a00 */
[----:B------:R1:W-:Y:S04]  /*763f0*/  STL.64 [R1+0x1848], R38 ;  /* 0x0018482601007387 */ /* 0x0003e80000100a00 */
[----:B----4-:R-:W4:Y:S04]  /*76400*/  LDL.LU.64 R36, [R1+0x1af0] ;  /* 0x001af00001247983 */ /* 0x010f280000300a00 */
[----:B-1----:R-:W4:Y:S04]  /*76410*/  LDL.LU.64 R38, [R1+0x1af8] ;  /* 0x001af80001267983 */ /* 0x002f280000300a00 */
[----:B------:R1:W-:Y:S04]  /*76420*/  STL.64 [R1+0x1830], R32 ;  /* 0x0018302001007387 */ /* 0x0003e80000100a00 */
        /* <DEDUP_REMOVED lines=28> */
[----:B------:R1:W-:Y:S04]  /*765f0*/  STL.64 [R1+0x17e0], R20 ;  /* 0x0017e01401007387 */ /* 0x0003e80000100a00 */
[----:B------:R2:W-:Y:S04]  /*76600*/  STL.64 [R1+0x17e8], R22 ;  /* 0x0017e81601007387 */ /* 0x0005e80000100a00 */
[----:B-1----:R-:W3:Y:S04]  /*76610*/  LDL.LU.64 R20, [R1+0x1b30] ;  /* 0x001b300001147983 */ /* 0x002ee80000300a00 */
[----:B--2---:R-:W2:Y:S04]  /*76620*/  LDL.LU.64 R22, [R1+0x1b38] ;  /* 0x001b380001167983 */ /* 0x004ea80000300a00 */
[----:B------:R-:W-:Y:S04]  /*76630*/  STL.64 [R1+0x17d0], R56 ;  /* 0x0017d03801007387 */ /* 0x000fe80000100a00 */
[----:B------:R1:W-:Y:S04]  /*76640*/  STL.64 [R1+0x17d8], R58 ;  /* 0x0017d83a01007387 */ /* 0x0003e80000100a00 */
[----:B-1----:R-:W2:Y:S04]  /*76650*/  LDL.LU.64 R58, [R1+0xb878] ;  /* 0x00b87800013a7983 */ /* 0x002ea80000300a00 */
[----:B------:R-:W3:Y:S04]  /*76660*/  LDL.LU.64 R56, [R1+0xb870] ;  /* 0x00b8700001387983 */ /* 0x000ee80000300a00 */
[----:B------:R-:W-:Y:S04]  /*76670*/  STL.64 [R1+0xb828], R62 ;  /* 0x00b8283e01007387 */ /* 0x000fe80000100a00 */
[----:B------:R3:W-:Y:S01]  /*76680*/  STL.64 [R1+0xb820], R60 ;  /* 0x00b8203c01007387 */ /* 0x0007e20000100a00 */
[C---:B----4-:R-:W-:Y:S08]  /*76690*/  HMMA.1688.F32.TF32 R36, R28.reuse, R52, R36 ;  /* 0x000000341c24723c */ /* 0x050ff00000081024 */
[C---:B------:R-:W-:Y:S08]  /*766a0*/  HMMA.1688.F32.TF32 R32, R28.reuse, R48, R32 ;  /* 0x000000301c20723c */ /* 0x040ff00000081020 */
[----:B---3--:R-:W-:Y:S01]  /*766b0*/  HMMA.1688.F32.TF32 R60, R28, R56, R248 ;  /* 0x000000381c3c723c */ /* 0x008fe200000810f8 */
[----:B--2---:R-:W-:Y:S04]  /*766c0*/  STL.64 [R1+0xb818], R58 ;  /* 0x00b8183a01007387 */ /* 0x004fe80000100a00 */
[----:B------:R-:W-:-:S14]  /*766d0*/  STL.64 [R1+0xb810], R56 ;  /* 0x00b8103801007387 */ /* 0x000fdc0000100a00 */
        /* <DEDUP_REMOVED lines=8> */
[----:B------:R-:W-:Y:S04]  /*76760*/  STL.64 [R1+0xb7f8], R50 ;  /* 0x00b7f83201007387 */ /* 0x000fe80000100a00 */
[----:B------:R-:W-:Y:S01]  /*76770*/  STL.64 [R1+0xb7f0], R48 ;  /* 0x00b7f03001007387 */ /* 0x000fe20000100a00 */
[----:B-1----:R-:W-:Y:S03]  /*76780*/  HMMA.1688.F32.TF32 R32, R28, R44, R20 ;  /* 0x0000002c1c20723c */ /* 0x002fe60000081014 */
[----:B------:R-:W2:Y:S04]  /*76790*/  LDL.LU.64 R20, [R1+0x1b50] ;  /* 0x001b500001147983 */ /* 0x000ea80000300a00 */
[----:B------:R-:W2:Y:S01]  /*767a0*/  LDL.LU.64 R22, [R1+0x1b58] ;  /* 0x001b580001167983 */ /* 0x000ea20000300a00 */
[----:B------:R-:W-:-:S11]  /*767b0*/  IMAD.MOV.U32 R248, RZ, RZ, R246 ;  /* 0x000000fffff87224 */ /* 0x000fd600078e00f6 */
[----:B------:R-:W-:Y:S04]  /*767c0*/  STL.64 [R1+0x1790], R32 ;  /* 0x0017902001007387 */ /* 0x000fe80000100a00 */
[----:B------:R-:W-:Y:S04]  /*767d0*/  STL.64 [R1+0x1798], R34 ;  /* 0x0017982201007387 */ /* 0x000fe80000100a00 */
[----:B------:R-:W3:Y:S04]  /*767e0*/  LDL.LU.64 R244, [R1+0x1b80] ;  /* 0x001b800001f47983 */ /* 0x000ee80000300a00 */
[----:B------:R-:W3:Y:S04]  /*767f0*/  LDL.LU.64 R246, [R1+0x1b88] ;  /* 0x001b880001f67983 */ /* 0x000ee80000300a00 */
[----:B------:R-:W4:Y:S04]  /*76800*/  LDL.LU.64 R60, [R1+0x1b90] ;  /* 0x001b9000013c7983 */ /* 0x000f280000300a00 */
[----:B------:R-:W4:Y:S04]  /*76810*/  LDL.LU.64 R62, [R1+0x1b98] ;  /* 0x001b9800013e7983 */ /* 0x000f280000300a00 */
[----:B------:R-:W3:Y:S04]  /*76820*/  LDL.LU.64 R56, [R1+0x1ba0] ;  /* 0x001ba00001387983 */ /* 0x000ee80000300a00 */
[----:B------:R-:W3:Y:S04]  /*76830*/  LDL.LU.64 R58, [R1+0x1ba8] ;  /* 0x001ba800013a7983 */ /* 0x000ee80000300a00 */
[----:B------:R-:W3:Y:S04]  /*76840*/  LDL.LU.64 R52, [R1+0x1bb0] ;  /* 0x001bb00001347983 */ /* 0x000ee80000300a00 */
[----:B------:R-:W3:Y:S04]  /*76850*/  LDL.LU.64 R54, [R1+0x1bb8] ;  /* 0x001bb80001367983 */ /* 0x000ee80000300a00 */
[----:B------:R-:W3:Y:S04]  /*76860*/  LDL.LU.64 R36, [R1+0x1bc0] ;  /* 0x001bc00001247983 */ /* 0x000ee80000300a00 */
[----:B------:R-:W3:Y:S04]  /*76870*/  LDL.LU.64 R38, [R1+0x1bc8] ;  /* 0x001bc80001267983 */ /* 0x000ee80000300a00 */
[----:B------:R-:W-:Y:S04]  /*76880*/  STL.64 [R1+0xb7e8], R46 ;  /* 0x00b7e82e01007387 */ /* 0x000fe80000100a00 */
[----:B------:R-:W-:Y:S01]  /*76890*/  STL.64 [R1+0xb7e0], R44 ;  /* 0x00b7e02c01007387 */ /* 0x000fe20000100a00 */
[----:B--2---:R-:W-:-:S15]  /*768a0*/  HMMA.1688.F32.TF32 R20, R28, R24, R20 ;  /* 0x000000181c14723c */ /* 0x004fde0000081014 */
[----:B------:R-:W-:-:S04]  /*768b0*/  NOP ;  /* 0x0000000000007918 */ /* 0x000fc80000000000 */
[----:B------:R-:W-:Y:S04]  /*768c0*/  STL.64 [R1+0x1780], R20 ;  /* 0x0017801401007387 */ /* 0x000fe80000100a00 */
[----:B------:R1:W-:Y:S04]  /*768d0*/  STL.64 [R1+0x1788], R22 ;  /* 0x0017881601007387 */ /* 0x0003e80000100a00 */
[----:B-1----:R-:W2:Y:S04]  /*768e0*/  LDL.LU.64 R22, [R1+0xb868] ;  /* 0x00b8680001167983 */ /* 0x002ea80000300a00 */
[----:B------:R-:W3:Y:S01]  /*768f0*/  LDL.LU.64 R20, [R1+0xb860] ;  /* 0x00b8600001147983 */ /* 0x000ee20000300a00 */
[C---:B----4-:R-:W-:Y:S03]  /*76900*/  HMMA.1688.F32.TF32 R60, R28.reuse, R16, R60 ;  /* 0x000000101c3c723c */ /* 0x050fe6000008103c */
[----:B------:R-:W-:Y:S04]  /*76910*/  STL.64 [R1+0xb7d8], R26 ;  /* 0x00b7d81a01007387 */ /* 0x000fe80000100a00 */
[----:B------:R1:W-:Y:S04]  /*76920*/  STL.64 [R1+0xb7d0], R24 ;  /* 0x00b7d01801007387 */ /* 0x0003e80000100a00 */
[----:B-1----:R-:W4:Y:S04]  /*76930*/  LDL.LU.64 R24, [R1+0x1bd0] ;  /* 0x001bd00001187983 */ /* 0x002f280000300a00 */
[----:B------:R-:W4:Y:S01]  /*76940*/  LDL.LU.64 R26, [R1+0x1bd8] ;  /* 0x001bd800011a7983 */ /* 0x000f220000300a00 */
[----:B---3--:R-:W-:-:S15]  /*76950*/  HMMA.1688.F32.TF32 R244, R28, R20, R244 ;  /* 0x000000141cf4723c */ /* 0x008fde00000810f4 */
[----:B------:R-:W-:-:S04]  /*76960*/  NOP ;  /* 0x0000000000007918 */ /* 0x000fc80000000000 */
[----:B------:R-:W-:Y:S04]  /*76970*/  STL.64 [R1+0x1770], R244 ;  /* 0x001770f401007387 */ /* 0x000fe80000100a00 */
[----:B------:R-:W-:Y:S04]  /*76980*/  STL.64 [R1+0x1778], R246 ;  /* 0x001778f601007387 */ /* 0x000fe80000100a00 */
[----:B--2---:R-:W-:Y:S04]  /*76990*/  STL.64 [R1+0xb7c8], R22 ;  /* 0x00b7c81601007387 */ /* 0x004fe80000100a00 */
[----:B------:R1:W-:Y:S04]  /*769a0*/  STL.64 [R1+0xb7c0], R20 ;  /* 0x00b7c01401007387 */ /* 0x0003e80000100a00 */
[----:B-1----:R-:W2:Y:S04]  /*769b0*/  LDL.LU.64 R20, [R1+0x1be0] ;  /* 0x001be00001147983 */ /* 0x002ea80000300a00 */
[----:B------:R-:W2:Y:S04]  /*769c0*/  LDL.LU.64 R22, [R1+0x1be8] ;  /* 0x001be80001167983 */ /* 0x000ea80000300a00 */
[----:B------:R-:W-:Y:S04]  /*769d0*/  STL.64 [R1+0x1760], R60 ;  /* 0x0017603c01007387 */ /* 0x000fe80000100a00 */
[----:B------:R1:W-:Y:S02]  /*769e0*/  STL.64 [R1+0x1768], R62 ;  /* 0x0017683e01007387 */ /* 0x0003e40000100a00 */
[C---:B-1----:R-:W-:Y:S08]  /*769f0*/  HMMA.1688.F32.TF32 R60, R28.reuse, R12, R56 ;  /* 0x0000000c1c3c723c */ /* 0x042ff00000081038 */
[C---:B------:R-:W-:Y:S08]  /*76a00*/  HMMA.1688.F32.TF32 R56, R28.reuse, R8, R52 ;  /* 0x000000081c38723c */ /* 0x040ff00000081034 */
[----:B------:R-:W-:Y:S03]  /*76a10*/  HMMA.1688.F32.TF32 R52, R28, R4, R36 ;  /* 0x000000041c34723c */ /* 0x000fe60000081024 */
        /* <DEDUP_REMOVED lines=8> */
[----:B------:R-:W2:Y:S04]  /*76aa0*/  LDL.LU.64 R244, [R1+0x1c00] ;  /* 0x001c000001f47983 */ /* 0x000ea80000300a00 */
[----:B------:R-:W2:Y:S01]  /*76ab0*/  LDL.LU.64 R246, [R1+0x1c08] ;  /* 0x001c080001f67983 */ /* 0x000ea20000300a00 */
[----:B------:R-:W-:-:S02]  /*76ac0*/  IMAD.MOV.U32 R48, RZ, RZ, R238 ;  /* 0x000000ffff307224 */ /* 0x000fc400078e00ee */
[----:B------:R-:W-:Y:S01]  /*76ad0*/  IMAD.MOV.U32 R49, RZ, RZ, R230 ;  /* 0x000000ffff317224 */ /* 0x000fe200078e00e6 */
[----:B-1----:R-:W2:Y:S01]  /*76ae0*/  LDL.LU.64 R60, [R1+0x1c20] ;  /* 0x001c2000013c7983 */ /* 0x002ea20000300a00 */
[----:B------:R-:W-:Y:S02]  /*76af0*/  IMAD.MOV.U32 R44, RZ, RZ, R2 ;  /* 0x000000ffff2c7224 */ /* 0x000fe400078e0002 */
[----:B------:R-:W-:Y:S01]  /*76b00*/  IMAD.MOV.U32 R45, RZ, RZ, R0 ;  /* 0x000000ffff2d7224 */ /* 0x000fe200078e0000 */
[----:B---3--:R-:W3:Y:S02]  /*76b10*/  LDL.LU.64 R62, [R1+0x1c28] ;  /* 0x001c2800013e7983 */ /* 0x008ee40000300a00 */
[----:B----4-:R-:W-:Y:S01]  /*76b20*/  HMMA.1688.F32.TF32 R24, R28, R48, R24 ;  /* 0x000000301c18723c */ /* 0x010fe20000081018 */
[----:B------:R-:W-:Y:S01]  /*76b30*/  IMAD.MOV.U32 R32, RZ, RZ, R219 ;  /* 0x000000ffff207224 */ /* 0x000fe200078e00db */
[----:B------:R-:W4:Y:S01]  /*76b40*/  LDL.LU.64 R56, [R1+0x1c30] ;  /* 0x001c300001387983 */ /* 0x000f220000300a00 */
[----:B------:R-:W-:-:S02]  /*76b50*/  IMAD.MOV.U32 R33, RZ, RZ, R218 ;  /* 0x000000ffff217224 */ /* 0x000fc400078e00da */
[----:B------:R-:W-:Y:S01]  /*76b60*/  IMAD.MOV.U32 R249, RZ, RZ, R239 ;  /* 0x000000fffff97224 */ /* 0x000fe200078e00ef */
[----:B------:R-:W4:Y:S04]  /*76b70*/  LDL.LU.64 R58, [R1+0x1c38] ;  /* 0x001c3800013a7983 */ /* 0x000f280000300a00 */
[----:B------:R-:W3:Y:S04]  /*76b80*/  LDL.LU.64 R52, [R1+0x1c40] ;  /* 0x001c400001347983 */ /* 0x000ee80000300a00 */
[----:B------:R-:W3:Y:S04]  /*76b90*/  LDL.LU.64 R54, [R1+0x1c48] ;  /* 0x001c480001367983 */ /* 0x000ee80000300a00 */
[----:B------:R-:W3:Y:S04]  /*76ba0*/  LDL.LU.64 R48, [R1+0x1c60] ;  /* 0x001c600001307983 */ /* 0x000ee80000300a00 */
[----:B------:R-:W3:Y:S04]  /*76bb0*/  LDL.LU.64 R50, [R1+0x1c68] ;  /* 0x001c680001327983 */ /* 0x000ee80000300a00 */
[----:B------:R1:W-:Y:S04]  /*76bc0*/  STL.64 [R1+0x1720], R24 ;  /* 0x0017201801007387 */ /* 0x0003e80000100a00 */
[----:B------:R1:W-:Y:S01]  /*76bd0*/  STL.64 [R1+0x1728], R26 ;  /* 0x0017281a01007387 */ /* 0x0003e20000100a00 */
[----:B--2---:R-:W-:Y:S03]  /*76be0*/  HMMA.1688.F32.TF32 R20, R28, R44, R20 ;  /* 0x0000002c1c14723c */ /* 0x004fe60000081014 */
[----:B------:R-:W2:Y:S04]  /*76bf0*/  LDL.LU.64 R44, [R1+0x1c50] ;  /* 0x001c5000012c7983 */ /* 0x000ea80000300a00 */
[----:B------:R-:W2:-:S12]  /*76c00*/  LDL.LU.64 R46, [R1+0x1c58] ;  /* 0x001c5800012e7983 */ /* 0x000e980000300a00 */
[----:B------:R1:W-:Y:S04]  /*76c10*/  STL.64 [R1+0x1710], R20 ;  /* 0x0017101401007387 */ /* 0x0003e80000100a00 */
[----:B------:R1:W-:Y:S04]  /*76c20*/  STL.64 [R1+0x1718], R22 ;  /* 0x0017181601007387 */ /* 0x0003e80000100a00 */
[----:B-1----:R-:W2:Y:S04]  /*76c30*/  LDL.LU.64 R24, [R1+0x18a0] ;  /* 0x0018a00001187983 */ /* 0x002ea80000300a00 */
[----:B------:R-:W2:Y:S04]  /*76c40*/  LDL.LU.64 R26, [R1+0x18a8] ;  /* 0x0018a800011a7983 */ /* 0x000ea80000300a00 */
[----:B------:R-:W2:Y:S04]  /*76c50*/  LDL.LU.64 R20, [R1+0x18c0] ;  /* 0x0018c00001147983 */ /* 0x000ea80000300a00 */
[----:B------:R-:W2:Y:S01]  /*76c60*/  LDL.LU.64 R22, [R1+0x18c8] ;  /* 0x0018c80001167983 */ /* 0x000ea20000300a00 */
[C---:B------:R-:W-:Y:S03]  /*76c70*/  HMMA.1688.F32.TF32 R32, R28.reuse, R32, R36 ;  /* 0x000000201c20723c */ /* 0x040fe60000081024 */
[----:B------:R-:W2:Y:S04]  /*76c80*/  LDL.LU.64 R38, [R1+0xb858] ;  /* 0x00b8580001267983 */ /* 0x000ea80000300a00 */
[----:B------:R-:W2:Y:S01]  /*76c90*/  LDL.LU.64 R36, [R1+0xb850] ;  /* 0x00b8500001247983 */ /* 0x000ea20000300a00 */
[C---:B------:R-:W-:Y:S11]  /*76ca0*/  HMMA.1688.F32.TF32 R248, R28.reuse, R248, R244 ;  /* 0x000000f81cf8723c */ /* 0x040ff600000810f4 */
[----:B------:R-:W-:Y:S04]  /*76cb0*/  STL.64 [R1+0x1700], R32 ;  /* 0x0017002001007387 */ /* 0x000fe80000100a00 */
[----:B------:R1:W-:Y:S04]  /*76cc0*/  STL.64 [R1+0x1708], R34 ;  /* 0x0017082201007387 */ /* 0x0003e80000100a00 */
[----:B-1----:R-:W2:Y:S04]  /*76cd0*/  LDL.LU.64 R34, [R1+0xb848] ;  /* 0x00b8480001227983 */ /* 0x002ea80000300a00 */
[----:B------:R-:W2:Y:S04]  /*76ce0*/  LDL.LU.64 R32, [R1+0xb840] ;  /* 0x00b8400001207983 */ /* 0x000ea80000300a00 */
[----:B------:R-:W4:Y:S04]  /*76cf0*/  LDL.LU.64 R244, [R1+0xb838] ;  /* 0x00b8380001f47983 */ /* 0x000f280000300a00 */
[----:B------:R1:W-:Y:S04]  /*76d00*/  STL.64 [R1+0x16f0], R248 ;  /* 0x0016f0f801007387 */ /* 0x0003e80000100a00 */
[----:B------:R-:W-:Y:S04]  /*76d10*/  STL.64 [R1+0x16f8], R250 ;  /* 0x0016f8fa01007387 */ /* 0x000fe80000100a00 */
[----:B-1----:R-:W3:Y:S01]  /*76d20*/  LDL.LU.64 R248, [R1+0xb830] ;  /* 0x00b8300001f87983 */ /* 0x002ee20000300a00 */
[C---:B----4-:R-:W-:Y:S08]  /*76d30*/  HMMA.1688.F32.TF32 R56, R28.reuse, R244, R56 ;  /* 0x000000f41c38723c */ /* 0x050ff00000081038 */
[C---:B---3--:R-:W-:Y:S01]  /*76d40*/  HMMA.1688.F32.TF32 R60, R28.reuse, R248, R60 ;  /* 0x000000f81c3c723c */ /* 0x048fe2000008103c */
[----:B------:R-:W-:Y:S07]  /*76d50*/  STL.64 [R1+0xb780], R248 ;  /* 0x00b780f801007387 */ /* 0x000fee0000100a00 */
[C---:B--2---:R-:W-:Y:S11]  /*76d60*/  HMMA.1688.F32.TF32 R52, R28.reuse, R32, R52 ;  /* 0x000000201c34723c */ /* 0x044ff60000081034 */
[----:B------:R-:W-:Y:S04]  /*76d70*/  STL.64 [R1+0x16e0], R60 ;  /* 0x0016e03c01007387 */ /* 0x000fe80000100a00 */
[----:B------:R-:W-:Y:S04]  /*76d80*/  STL.64 [R1+0x16e8], R62 ;  /* 0x0016e83e01007387 */ /* 0x000fe80000100a00 */
[----:B------:R-:W-:Y:S04]  /*76d90*/  STL.64 [R1+0xb788], R244 ;  /* 0x00b788f401007387 */ /* 0x000fe80000100a00 */
[----:B------:R-:W-:Y:S04]  /*76da0*/  STL.64 [R1+0x16d0], R56 ;  /* 0x0016d03801007387 */ /* 0x000fe80000100a00 */
[----:B------:R-:W-:Y:S04]  /*76db0*/  STL.64 [R1+0x16d8], R58 ;  /* 0x0016d83a01007387 */ /* 0x000fe80000100a00 */
[----:B------:R-:W-:Y:S04]  /*76dc0*/  STL.64 [R1+0xb798], R34 ;  /* 0x00b7982201007387 */ /* 0x000fe80000100a00 */
[----:B------:R1:W-:Y:S02]  /*76dd0*/  STL.64 [R1+0xb790], R32 ;  /* 0x00b7902001007387 */ /* 0x0003e40000100a00 */
[C---:B-1----:R-:W-:Y:S08]  /*76de0*/  HMMA.1688.F32.TF32 R32, R28.reuse, R36, R48 ;  /* 0x000000241c20723c */ /* 0x042ff00000081030 */
[----:B------:R-:W-:Y:S01]  /*76df0*/  HMMA.1688.F32.TF32 R28, R28, R40, R44 ;  /* 0x000000281c1c723c */ /* 0x000fe2000008102c */
        /* <DEDUP_REMOVED lines=11> */
[C---:B------:R-:W-:Y:S01]  /*76eb0*/  HMMA.1688.F32.TF32 R24, R240.reuse, R232, R20 ;  /* 0x000000e8f018723c */ /* 0x040fe20000081014 */
[----:B------:R-:W2:Y:S10]  /*76ec0*/  LDL.LU.64 R20, [R1+0x1900] ;  /* 0x0019000001147983 */ /* 0x000eb40000300a00 */
[----:B------:R1:W-:Y:S04]  /*76ed0*/  STL.64 [R1+0xc10], R28 ;  /* 0x000c101c01007387 */ /* 0x0003e80000100a00 */
[----:B------:R3:W-:Y:S04]  /*76ee0*/  STL.64 [R1+0xc18], R30 ;  /* 0x000c181e01007387 */ /* 0x0007e80000100a00 */
[----:B------:R-:W2:Y:S04]  /*76ef0*/  LDL.LU.64 R22, [R1+0x1908] ;  /* 0x0019080001167983 */ /* 0x000ea80000300a00 */
[----:B------:R4:W-:Y:S04]  /*76f00*/  STL.64 [R1+0xc00], R24 ;  /* 0x000c001801007387 */ /* 0x0009e80000100a00 */
        /* <DEDUP_REMOVED lines=21> */
[----:B------:R-:W-:Y:S04]  /*77060*/  STL.64 [R1+0xb778], R234 ;  /* 0x00b778ea01007387 */ /* 0x000fe80000100a00 */
[----:B------:R2:W-:Y:S02]  /*77070*/  STL.64 [R1+0xb770], R232 ;  /* 0x00b770e801007387 */ /* 0x0005e40000100a00 */
[C---:B--2---:R-:W-:Y:S02]  /*77080*/  HMMA.1688.F32.TF32 R232, R240.reuse, R228, R20 ;  /* 0x000000e4f0e8723c */ /* 0x044fe40000081014 */
[----:B------:R-:W2:Y:S04]  /*77090*/  LDL.LU.64 R20, [R1+0x1b60] ;  /* 0x001b600001147983 */ /* 0x000ea80000300a00 */
[----:B------:R-:W2:Y:S02]  /*770a0*/  LDL.LU.64 R22, [R1+0x1b68] ;  /* 0x001b680001167983 */ /* 0x000ea40000300a00 */
        /* <DEDUP_REMOVED lines=13> */
[C---:B---3--:R-:W-:Y:S01]  /*77180*/  HMMA.1688.F32.TF32 R28, R240.reuse, R192, R28 ;  /* 0x000000c0f01c723c */ /* 0x048fe2000008101c */
[----:B------:R-:W-:Y:S04]  /*77190*/  STL.64 [R1+0xbd8], R58 ;  /* 0x000bd83a01007387 */ /* 0x000fe80000100a00 */
[----:B------:R-:W-:Y:S03]  /*771a0*/  STL.64 [R1+0xbc0], R52 ;  /* 0x000bc03401007387 */ /* 0x000fe60000100a00 */
[C---:B----4-:R-:W-:Y:S01]  /*771b0*/  HMMA.1688.F32.TF32 R24, R240.reuse, R188, R24 ;  /* 0x000000bcf018723c */ /* 0x050fe20000081018 */
        /* <DEDUP_REMOVED lines=21> */
[----:B--2---:R-:W-:Y:S02]  /*77310*/  HMMA.1688.F32.TF32 R24, R240, R184, R20 ;  /* 0x000000b8f018723c */ /* 0x004fe40000081014 */
[----:B------:R-:W2:Y:S04]  /*77320*/  LDL.LU.64 R20, [R1+0x1b70] ;  /* 0x001b700001147983 */ /* 0x000ea80000300a00 */
[----:B------:R-:W2:-:S13]  /*77330*/  LDL.LU.64 R22, [R1+0x1b78] ;  /* 0x001b780001167983 */ /* 0x000e9a0000300a00 */
        /* <DEDUP_REMOVED lines=29> */
[----:B---3--:R-:W3:Y:S04]  /*77510*/  LDL.LU.64 R26, [R1+0x1d38] ;  /* 0x001d3800011a7983 */ /* 0x008ee80000300a00 */
[----:B------:R-:W-:Y:S04]  /*77520*/  STL.64 [R1+0xb738], R186 ;  /* 0x00b738ba01007387 */ /* 0x000fe80000100a00 */
[----:B------:R2:W-:Y:S02]  /*77530*/  STL.64 [R1+0xb730], R184 ;  /* 0x00b730b801007387 */ /* 0x0005e40000100a00 */
[----:B--2---:R-:W-:Y:S02]  /*77540*/  HMMA.1688.F32.TF32 R184, R240, R180, R20 ;  /* 0x000000b4f0b8723c */ /* 0x004fe40000081014 */
[----:B------:R-:W2:Y:S04]  /*77550*/  LDL.LU.64 R20, [R1+0x1d40] ;  /* 0x001d400001147983 */ /* 0x000ea80000300a00 */
[----:B------:R-:W2:-:S13]  /*77560*/  LDL.LU.64 R22, [R1+0x1d48] ;  /* 0x001d480001167983 */ /* 0x000e9a0000300a00 */
[----:B------:R-:W-:Y:S04]  /*77570*/  STL.64 [R1+0xb30], R184 ;  /* 0x000b30b801007387 */ /* 0x000fe80000100a00 */
[----:B------:R4:W-:Y:S02]  /*77580*/  STL.64 [R1+0xb38], R186 ;  /* 0x000b38ba01007387 */ /* 0x0009e40000100a00 */
[C---:B----4-:R-:W-:Y:S08]  /*77590*/  HMMA.1688.F32.TF32 R184, R240.reuse, R176, R232 ;  /* 0x000000b0f0b8723c */ /* 0x050ff000000810e8 */
[C---:B------:R-:W-:Y:S08]  /*775a0*/  HMMA.1688.F32.TF32 R196, R240.reuse, R172, R196 ;  /* 0x000000acf0c4723c */ /* 0x040ff000000810c4 */
[C---:B------:R-:W-:Y:S03]  /*775b0*/  HMMA.1688.F32.TF32 R192, R240.reuse, R168, R192 ;  /* 0x000000a8f0c0723c */ /* 0x040fe600000810c0 */
[----:B------:R-:W-:Y:S04]  /*775c0*/  STL.64 [R1+0xb20], R184 ;  /* 0x000b20b801007387 */ /* 0x000fe80000100a00 */
[----:B------:R1:W-:Y:S01]  /*775d0*/  STL.64 [R1+0xb28], R186 ;  /* 0x000b28ba01007387 */ /* 0x0003e20000100a00 */
[C---:B------:R-:W-:Y:S08]  /*775e0*/  HMMA.1688.F32.TF32 R60, R240.reuse, R160, R60 ;  /* 0x000000a0f03c723c */ /* 0x040ff0000008103c */
[C---:B-1----:R-:W-:Y:S08]  /*775f0*/  HMMA.1688.F32.TF32 R184, R240.reuse, R164, R188 ;  /* 0x000000a4f0b8723c */ /* 0x042ff000000810bc */
        /* <DEDUP_REMOVED lines=10> */
[----:B------:R1:W-:Y:S07]  /*776a0*/  STL.64 [R1+0xaf0], R184 ;  /* 0x000af0b801007387 */ /* 0x0003ee0000100a00 */
[C---:B------:R-:W-:Y:S01]  /*776b0*/  HMMA.1688.F32.TF32 R32, R240.reuse, R132, R32 ;  /* 0x00000084f020723c */ /* 0x040fe20000081020 */
[----:B------:R4:W-:Y:S04]  /*776c0*/  STL.64 [R1+0xaf8], R186 ;  /* 0x000af8ba01007387 */ /* 0x0009e80000100a00 */
[----:B------:R1:W-:Y:S03]  /*776d0*/  STL.64 [R1+0xae0], R60 ;  /* 0x000ae03c01007387 */ /* 0x0003e60000100a00 */
[C---:B------:R-:W-:Y:S01]  /*776e0*/  HMMA.1688.F32.TF32 R28, R240.reuse, R128, R28 ;  /* 0x00000080f01c723c */ /* 0x040fe2000008101c */
[----:B------:R1:W-:Y:S04]  /*776f0*/  STL.64 [R1+0xae8], R62 ;  /* 0x000ae83e01007387 */ /* 0x0003e80000100a00 */
[----:B------:R-:W-:Y:S03]  /*77700*/  STL.64 [R1+0xad0], R56 ;  /* 0x000ad03801007387 */ /* 0x000fe60000100a00 */
[C---:B---3--:R-:W-:Y:S01]  /*77710*/  HMMA.1688.F32.TF32 R24, R240.reuse, R124, R24 ;  /* 0x0000007cf018723c */ /* 0x048fe20000081018 */
        /* <DEDUP_REMOVED lines=13> */
[----:B-1----:R-:W3:Y:S04]  /*777f0*/  LDL.LU.64 R184, [R1+0x1d50] ;  /* 0x001d500001b87983 */ /* 0x002ee80000300a00 */
[----:B------:R1:W-:Y:S04]  /*77800*/  STL.64 [R1+0xa60], R28 ;  /* 0x000a601c01007387 */ /* 0x0003e80000100a00 */
[----:B------:R1:W-:Y:S04]  /*77810*/  STL.64 [R1+0xa68], R30 ;  /* 0x000a681e01007387 */ /* 0x0003e80000100a00 */
[----:B----4-:R-:W3:Y:S04]  /*77820*/  LDL.LU.64 R186, [R1+0x1d58] ;  /* 0x001d580001ba7983 */ /* 0x010ee80000300a00 */
[----:B------:R4:W-:Y:S04]  /*77830*/  STL.64 [R1+0xa50], R24 ;  /* 0x000a501801007387 */ /* 0x0009e80000100a00 */
[----:B------:R1:W-:Y:S04]  /*77840*/  STL.64 [R1+0xa58], R26 ;  /* 0x000a581a01007387 */ /* 0x0003e80000100a00 */
[----:B------:R-:W3:Y:S04]  /*77850*/  LDL.LU.64 R60, [R1+0x1d60] ;  /* 0x001d6000013c7983 */ /* 0x000ee80000300a00 */
[----:B------:R-:W3:Y:S01]  /*77860*/  LDL.LU.64 R62, [R1+0x1d68] ;  /* 0x001d6800013e7983 */ /* 0x000ee20000300a00 */
[----:B--2---:R-:W-:-:S15]  /*77870*/  HMMA.1688.F32.TF32 R20, R240, R120, R20 ;  /* 0x00000078f014723c */ /* 0x004fde0000081014 */
[----:B------:R-:W-:-:S04]  /*77880*/  NOP ;  /* 0x0000000000007918 */ /* 0x000fc80000000000 */
[----:B------:R2:W-:Y:S04]  /*77890*/  STL.64 [R1+0xa40], R20 ;  /* 0x000a401401007387 */ /* 0x0005e80000100a00 */
[----:B------:R2:W-:Y:S04]  /*778a0*/  STL.64 [R1+0xa48], R22 ;  /* 0x000a481601007387 */ /* 0x0005e80000100a00 */
[----:B-1----:R-:W3:Y:S04]  /*778b0*/  LDL.LU.64 R28, [R1+0x1d70] ;  /* 0x001d7000011c7983 */ /* 0x002ee80000300a00 */
        /* <DEDUP_REMOVED lines=16> */
[----:B------:R-:W4:Y:S04]  /*779c0*/  LDL.LU.64 R26, [R1+0x1e38] ;  /* 0x001e3800011a7983 */ /* 0x000f280000300a00 */
[----:B--2---:R-:W2:Y:S04]  /*779d0*/  LDL.LU.64 R20, [R1+0x1e50] ;  /* 0x001e500001147983 */ /* 0x004ea80000300a00 */
[----:B------:R-:W2:Y:S01]  /*779e0*/  LDL.LU.64 R22, [R1+0x1e58] ;  /* 0x001e580001167983 */ /* 0x000ea20000300a00 */
[C---:B---3--:R-:W-:Y:S08]  /*779f0*/  HMMA.1688.F32.TF32 R188, R240.reuse, R116, R184 ;  /* 0x00000074f0bc723c */ /* 0x048ff000000810b8 */
[C---:B------:R-:W-:Y:S11]  /*77a00*/  HMMA.1688.F32.TF32 R184, R240.reuse, R112, R60 ;  /* 0x00000070f0b8723c */ /* 0x040ff6000008103c */
[----:B------:R-:W-:Y:S04]  /*77a10*/  STL.64 [R1+0xa30], R188 ;  /* 0x000a30bc01007387 */ /* 0x000fe80000100a00 */
[----:B------:R-:W-:Y:S04]  /*77a20*/  STL.64 [R1+0xa38], R190 ;  /* 0x000a38be01007387 */ /* 0x000fe80000100a00 */
[----:B------:R-:W3:Y:S04]  /*77a30*/  LDL.64 R248, [R1+0x90] ;  /* 0x0000900001f87983 */ /* 0x000ee80000100a00 */
[----:B------:R1:W-:Y:S04]  /*77a40*/  STL.64 [R1+0xa20], R184 ;  /* 0x000a20b801007387 */ /* 0x0003e80000100a00 */
[----:B------:R1:W-:Y:S01]  /*77a50*/  STL.64 [R1+0xa28], R186 ;  /* 0x000a28ba01007387 */ /* 0x0003e20000100a00 */
[C---:B------:R-:W-:Y:S03]  /*77a60*/  HMMA.1688.F32.TF32 R60, R240.reuse, R108, R28 ;  /* 0x0000006cf03c723c */ /* 0x040fe6000008101c */
[----:B------:R-:W-:Y:S04]  /*77a70*/  LDS R28, [R227+UR7+0x20100] ;  /* 0x02010007e31c7984 */ /* 0x000fe80008000800 */
[----:B------:R-:W-:Y:S01]  /*77a80*/  LDS R30, [R227+UR7+0x21100] ;  /* 0x02110007e31e7984 */ /* 0x000fe20008000800 */
[C---:B------:R-:W-:Y:S03]  /*77a90*/  HMMA.1688.F32.TF32 R56, R240.reuse, R104, R56 ;  /* 0x00000068f038723c */ /* 0x040fe60000081038 */
[----:B------:R-:W-:Y:S04]  /*77aa0*/  LDS R29, [R226+UR7+0x20100] ;  /* 0x02010007e21d7984 */ /* 0x000fe80008000800 */
[----:B------:R-:W1:Y:S01]  /*77ab0*/  LDS R31, [R226+UR7+0x21100] ;  /* 0x02110007e21f7984 */ /* 0x000e620008000800 */
[C---:B------:R-:W-:Y:S08]  /*77ac0*/  HMMA.1688.F32.TF32 R52, R240.reuse, R100, R52 ;  /* 0x00000064f034723c */ /* 0x040ff00000081034 */
[C---:B------:R-:W-:Y:S08]  /*77ad0*/  HMMA.1688.F32.TF32 R48, R240.reuse, R96, R48 ;  /* 0x00000060f030723c */ /* 0x040ff00000081030 */
[C---:B------:R-:W-:Y:S08]  /*77ae0*/  HMMA.1688.F32.TF32 R44, R240.reuse, R92, R44 ;  /* 0x0000005cf02c723c */ /* 0x040ff0000008102c */
[C---:B------:R-:W-:Y:S01]  /*77af0*/  HMMA.1688.F32.TF32 R40, R240.reuse, R88, R40 ;  /* 0x00000058f028723c */ /* 0x040fe20000081028 */
[----:B------:R1:W-:Y:S07]  /*77b00*/  STL.64 [R1+0xa10], R60 ;  /* 0x000a103c01007387 */ /* 0x0003ee0000100a00 */
[C---:B------:R-:W-:Y:S01]  /*77b10*/  HMMA.1688.F32.TF32 R36, R240.reuse, R84, R36 ;  /* 0x00000054f024723c */ /* 0x040fe20000081024 */
[----:B------:R1:W-:Y:S07]  /*77b20*/  STL.64 [R1+0xa18], R62 ;  /* 0x000a183e01007387 */ /* 0x0003ee0000100a00 */
[C---:B------:R-:W-:Y:S01]  /*77b30*/  HMMA.1688.F32.TF32 R32, R240.reuse, R80, R32 ;  /* 0x00000050f020723c */ /* 0x040fe20000081020 */
[----:B------:R1:W-:Y:S07]  /*77b40*/  STL.64 [R1+0x16a0], R56 ;  /* 0x0016a03801007387 */ /* 0x0003ee0000100a00 */
[C---:B----4-:R-:W-:Y:S01]  /*77b50*/  HMMA.1688.F32.TF32 R24, R240.reuse, R76, R24 ;  /* 0x0000004cf018723c */ /* 0x050fe20000081018 */
[----:B------:R4:W-:Y:S04]  /*77b60*/  STL.64 [R1+0x16a8], R58 ;  /* 0x0016a83a01007387 */ /* 0x0009e80000100a00 */
[----:B------:R1:W-:Y:S03]  /*77b70*/  STL.64 [R1+0x1690], R52 ;  /* 0x0016903401007387 */ /* 0x0003e60000100a00 */
[C---:B--2---:R-:W-:Y:S01]  /*77b80*/  HMMA.1688.F32.TF32 R20, R240.reuse, R72, R20 ;  /* 0x00000048f014723c */ /* 0x044fe20000081014 */
[----:B------:R2:W-:Y:S04]  /*77b90*/  STL.64 [R1+0x1698], R54 ;  /* 0x0016983601007387 */ /* 0x0005e80000100a00 */
        /* <DEDUP_REMOVED lines=13> */
[----:B------:R-:W3:Y:S04]  /*77c70*/  LDL.LU.64 R186, [R1+0x1e78] ;  /* 0x001e780001ba7983 */ /* 0x000ee80000300a00 */
[----:B------:R1:W-:Y:S04]  /*77c80*/  STL.64 [R1+0x1620], R20 ;  /* 0x0016201401007387 */ /* 0x0003e80000100a00 */
[----:B------:R1:W-:Y:S04]  /*77c90*/  STL.64 [R1+0x1628], R22 ;  /* 0x0016281601007387 */ /* 0x0003e80000100a00 */
[----:B------:R-:W3:Y:S04]  /*77ca0*/  LDL.LU.64 R60, [R1+0x1e90] ;  /* 0x001e9000013c7983 */ /* 0x000ee80000300a00 */
[----:B------:R-:W3:Y:S04]  /*77cb0*/  LDL.LU.64 R62, [R1+0x1e98] ;  /* 0x001e9800013e7983 */ /* 0x000ee80000300a00 */
[----:B------:R-:W3:Y:S04]  /*77cc0*/  LDL.LU.64 R56, [R1+0x1eb0] ;  /* 0x001eb00001387983 */ /* 0x000ee80000300a00 */
[----:B----4-:R-:W4:Y:S04]  /*77cd0*/  LDL.LU.64 R58, [R1+0x1eb8] ;  /* 0x001eb800013a7983 */ /* 0x010f280000300a00 */
[----:B------:R-:W4:Y:S04]  /*77ce0*/  LDL.LU.64 R52, [R1+0x1ed0] ;  /* 0x001ed00001347983 */ /* 0x000f280000300a00 */
[----:B--2---:R-:W2:Y:S04]  /*77cf0*/  LDL.LU.64 R54, [R1+0x1ed8] ;  /* 0x001ed80001367983 */ /* 0x004ea80000300a00 */
[----:B------:R-:W2:Y:S04]  /*77d00*/  LDL.LU.64 R48, [R1+0x1ef0] ;  /* 0x001ef00001307983 */ /* 0x000ea80000300a00 */
[----:B------:R-:W2:Y:S04]  /*77d10*/  LDL.LU.64 R50, [R1+0x1ef8] ;  /* 0x001ef80001327983 */ /* 0x000ea80000300a00 */
[----:B------:R-:W2:Y:S04]  /*77d20*/  LDL.LU.64 R44, [R1+0x1f10] ;  /* 0x001f1000012c7983 */ /* 0x000ea80000300a00 */
[----:B------:R-:W2:Y:S04]  /*77d30*/  LDL.LU.64 R46, [R1+0x1f18] ;  /* 0x001f1800012e7983 */ /* 0x000ea80000300a00 */
[----:B-1----:R-:W2:Y:S04]  /*77d40*/  LDL.LU.64 R24, [R1+0x1f30] ;  /* 0x001f300001187983 */ /* 0x002ea80000300a00 */
        /* <DEDUP_REMOVED lines=13> */
[----:B------:R-:W2:Y:S04]  /*77e20*/  LDL.64 R36, [R1+0x80] ;  /* 0x0000800001247983 */ /* 0x000ea80000100a00 */
[----:B------:R-:W2:Y:S04]  /*77e30*/  LDL.64 R244, [R1+0x70] ;  /* 0x0000700001f47983 */ /* 0x000ea80000100a00 */
[----:B------:R-:W2:Y:S01]  /*77e40*/  LDL.64 R232, [R1+0x60] ;  /* 0x0000600001e87983 */ /* 0x000ea20000100a00 */
[C---:B---3--:R-:W-:Y:S08]  /*77e50*/  HMMA.1688.F32.TF32 R184, R240.reuse, R68, R184 ;  /* 0x00000044f0b8723c */ /* 0x048ff000000810b8 */
[C---:B------:R-:W-:Y:S11]  /*77e60*/  HMMA.1688.F32.TF32 R60, R240.reuse, R64, R60 ;  /* 0x00000040f03c723c */ /* 0x040ff6000008103c */
[----:B------:R1:W-:Y:S04]  /*77e70*/  STL.64 [R1+0x1610], R184 ;  /* 0x001610b801007387 */ /* 0x0003e80000100a00 */
[----:B------:R3:W-:Y:S04]  /*77e80*/  STL.64 [R1+0x1618], R186 ;  /* 0x001618ba01007387 */ /* 0x0007e80000100a00 */
[----:B-1----:R-:W2:Y:S04]  /*77e90*/  LDL.LU.64 R184, [R1+0x1fd0] ;  /* 0x001fd00001b87983 */ /* 0x002ea80000300a00 */
[----:B---3--:R-:W3:Y:S04]  /*77ea0*/  LDL.LU.64 R186, [R1+0x1fd8] ;  /* 0x001fd80001ba7983 */ /* 0x008ee80000300a00 */
[----:B------:R-:W-:Y:S04]  /*77eb0*/  STL.64 [R1+0x1600], R60 ;  /* 0x0016003c01007387 */ /* 0x000fe80000100a00 */
[----:B------:R1:W-:Y:S04]  /*77ec0*/  STL.64 [R1+0x1608], R62 ;  /* 0x0016083e01007387 */ /* 0x0003e80000100a00 */
[----:B-1----:R-:W2:Y:S04]  /*77ed0*/  LDL.LU.64 R62, [R1+0xb828] ;  /* 0x00b82800013e7983 */ /* 0x002ea80000300a00 */
[----:B------:R-:W4:Y:S02]  /*77ee0*/  LDL.LU.64 R60, [R1+0xb820] ;  /* 0x00b82000013c7983 */ /* 0x000f240000300a00 */
[----:B----4-:R-:W-:-:S15]  /*77ef0*/  HMMA.1688.F32.TF32 R56, R240, R60, R56 ;  /* 0x0000003cf038723c */ /* 0x010fde0000081038 */
[----:B------:R-:W-:-:S04]  /*77f00*/  NOP ;  /* 0x0000000000007918 */ /* 0x000fc80000000000 */
[----:B------:R-:W-:Y:S04]  /*77f10*/  STL.64 [R1+0x15f0], R56 ;  /* 0x0015f03801007387 */ /* 0x000fe80000100a00 */
[----:B------:R1:W-:Y:S04]  /*77f20*/  STL.64 [R1+0x15f8], R58 ;  /* 0x0015f83a01007387 */ /* 0x0003e80000100a00 */
[----:B-1----:R-:W4:Y:S04]  /*77f30*/  LDL.LU.64 R58, [R1+0xb818] ;  /* 0x00b81800013a7983 */ /* 0x002f280000300a00 */
        /* <DEDUP_REMOVED lines=33> */
[----:B------:R-:W-:-:S05]  /*78150*/  IMAD.MOV.U32 R0, RZ, RZ, R249 ;  /* 0x000000ffff007224 */ /* 0x000fca00078e00f9 */
[----:B--2---:R-:W-:-:S15]  /*78160*/  HMMA.1688.F32.TF32 R196, R240, R20, R196 ;  /* 0x00000014f0c4723c */ /* 0x004fde00000810c4 */
[----:B------:R-:W-:-:S04]  /*78170*/  NOP ;  /* 0x0000000000007918 */ /* 0x000fc80000000000 */
[----:B------:R-:W-:Y:S04]  /*78180*/  STL.64 [R1+0x1590], R196 ;  /* 0x001590c401007387 */ /* 0x000fe80000100a00 */
[----:B------:R1:W-:Y:S02]  /*78190*/  STL.64 [R1+0x1598], R198 ;  /* 0x001598c601007387 */ /* 0x0003e40000100a00 */
[C---:B-1----:R-:W-:Y:S08]  /*781a0*/  HMMA.1688.F32.TF32 R196, R240.reuse, R16, R192 ;  /* 0x00000010f0c4723c */ /* 0x042ff000000810c0 */
[C---:B------:R-:W-:Y:S08]  /*781b0*/  HMMA.1688.F32.TF32 R192, R240.reuse, R12, R188 ;  /* 0x0000000cf0c0723c */ /* 0x040ff000000810bc */
[C---:B------:R-:W-:Y:S03]  /*781c0*/  HMMA.1688.F32.TF32 R188, R240.reuse, R8, R40 ;  /* 0x00000008f0bc723c */ /* 0x040fe60000081028 */
[----:B------:R-:W-:Y:S04]  /*781d0*/  STL.64 [R1+0x1580], R196 ;  /* 0x001580c401007387 */ /* 0x000fe80000100a00 */
[----:B------:R-:W-:Y:S04]  /*781e0*/  STL.64 [R1+0x1588], R198 ;  /* 0x001588c601007387 */ /* 0x000fe80000100a00 */
[----:B------:R-:W2:Y:S04]  /*781f0*/  LDL.LU.64 R40, [R1+0x1fe0] ;  /* 0x001fe00001287983 */ /* 0x000ea80000300a00 */
[----:B------:R-:W-:Y:S04]  /*78200*/  STL.64 [R1+0x1570], R192 ;  /* 0x001570c001007387 */ /* 0x000fe80000100a00 */
[----:B------:R-:W-:Y:S04]  /*78210*/  STL.64 [R1+0x1578], R194 ;  /* 0x001578c201007387 */ /* 0x000fe80000100a00 */
[----:B------:R-:W2:Y:S04]  /*78220*/  LDL.LU.64 R42, [R1+0x1fe8] ;  /* 0x001fe800012a7983 */ /* 0x000ea80000300a00 */
[----:B------:R-:W-:Y:S04]  /*78230*/  STL.64 [R1+0x1560], R188 ;  /* 0x001560bc01007387 */ /* 0x000fe80000100a00 */
[----:B------:R1:W-:Y:S02]  /*78240*/  STL.64 [R1+0x1568], R190 ;  /* 0x001568be01007387 */ /* 0x0003e40000100a00 */
[----:B-1----:R-:W-:Y:S02]  /*78250*/  HMMA.1688.F32.TF32 R188, R240, R4, R32 ;  /* 0x00000004f0bc723c */ /* 0x002fe40000081020 */
[----:B------:R-:W3:Y:S04]  /*78260*/  LDL.LU.64 R32, [R1+0x1ff0] ;  /* 0x001ff00001207983 */ /* 0x000ee80000300a00 */
[----:B------:R-:W3:-:S13]  /*78270*/  LDL.LU.64 R34, [R1+0x1ff8] ;  /* 0x001ff80001227983 */ /* 0x000eda0000300a00 */
[----:B------:R1:W-:Y:S04]  /*78280*/  STL.64 [R1+0x1550], R188 ;  /* 0x001550bc01007387 */ /* 0x0003e80000100a00 */
[----:B------:R1:W-:Y:S04]  /*78290*/  STL.64 [R1+0x1558], R190 ;  /* 0x001558be01007387 */ /* 0x0003e80000100a00 */
        /* <DEDUP_REMOVED lines=8> */
[----:B-1----:R-:W4:Y:S04]  /*78320*/  LDL.LU.64 R188, [R1+0x2040] ;  /* 0x0020400001bc7983 */ /* 0x002f280000300a00 */
[----:B------:R-:W4:Y:S04]  /*78330*/  LDL.LU.64 R190, [R1+0x2048] ;  /* 0x0020480001be7983 */ /* 0x000f280000300a00 */
[----:B------:R-:W4:Y:S04]  /*78340*/  LDL.LU.64 R184, [R1+0x2060] ;  /* 0x0020600001b87983 */ /* 0x000f280000300a00 */
[----:B------:R-:W4:Y:S01]  /*78350*/  LDL.LU.64 R186, [R1+0x2068] ;  /* 0x0020680001ba7983 */ /* 0x000f220000300a00 */
[----:B------:R-:W-:-:S02]  /*78360*/  IMAD.MOV.U32 R219, RZ, RZ, R36 ;  /* 0x000000ffffdb7224 */ /* 0x000fc400078e0024 */
[----:B------:R-:W-:Y:S02]  /*78370*/  IMAD.MOV.U32 R218, RZ, RZ, R37 ;  /* 0x000000ffffda7224 */ /* 0x000fe400078e0025 */
[----:B------:R-:W-:Y:S02]  /*78380*/  IMAD.MOV.U32 R238, RZ, RZ, R244 ;  /* 0x000000ffffee7224 */ /* 0x000fe400078e00f4 */
[----:B------:R-:W-:Y:S01]  /*78390*/  IMAD.MOV.U32 R230, RZ, RZ, R245 ;  /* 0x000000ffffe67224 */ /* 0x000fe200078e00f5 */
[C---:B--2---:R-:W-:Y:S08]  /*783a0*/  HMMA.1688.F32.TF32 R40, R240.reuse, R36, R40 ;  /* 0x00000024f028723c */ /* 0x044ff00000081028 */
[C---:B---3--:R-:W-:Y:S11]  /*783b0*/  HMMA.1688.F32.TF32 R32, R240.reuse, R244, R32 ;  /* 0x000000f4f020723c */ /* 0x048ff60000081020 */
[----:B------:R-:W-:Y:S04]  /*783c0*/  STL.64 [R1+0x1530], R40 ;  /* 0x0015302801007387 */ /* 0x000fe80000100a00 */
[----:B------:R1:W-:Y:S04]  /*783d0*/  STL.64 [R1+0x1538], R42 ;  /* 0x0015382a01007387 */ /* 0x0003e80000100a00 */
[----:B-1----:R-:W2:Y:S04]  /*783e0*/  LDL.LU.64 R42, [R1+0xb7b8] ;  /* 0x00b7b800012a7983 */ /* 0x002ea80000300a00 */
[----:B------:R-:W3:Y:S04]  /*783f0*/  LDL.LU.64 R40, [R1+0xb7b0] ;  /* 0x00b7b00001287983 */ /* 0x000ee80000300a00 */
[----:B------:R-:W2:Y:S04]  /*78400*/  LDL.LU.64 R38, [R1+0xb7a8] ;  /* 0x00b7a80001267983 */ /* 0x000ea80000300a00 */
[----:B------:R-:W2:Y:S01]  /*78410*/  LDL.LU.64 R36, [R1+0xb7a0] ;  /* 0x00b7a00001247983 */ /* 0x000ea20000300a00 */
[----:B----4-:R-:W-:Y:S03]  /*78420*/  HMMA.1688.F32.TF32 R248, R240, R232, R248 ;  /* 0x000000e8f0f8723c */ /* 0x010fe600000810f8 */
[----:B------:R-:W-:Y:S04]  /*78430*/  STL.64 [R1+0x1520], R32 ;  /* 0x0015202001007387 */ /* 0x000fe80000100a00 */
[----:B------:R1:W-:Y:S04]  /*78440*/  STL.64 [R1+0x1528], R34 ;  /* 0x0015282201007387 */ /* 0x0003e80000100a00 */
[----:B-1----:R-:W4:Y:S04]  /*78450*/  LDL.LU.64 R34, [R1+0xb798] ;  /* 0x00b7980001227983 */ /* 0x002f280000300a00 */
[----:B------:R-:W2:Y:S04]  /*78460*/  LDL.LU.64 R32, [R1+0xb790] ;  /* 0x00b7900001207983 */ /* 0x000ea80000300a00 */
[----:B------:R-:W3:Y:S04]  /*78470*/  LDL.LU.64 R244, [R1+0xb788] ;  /* 0x00b7880001f47983 */ /* 0x000ee80000300a00 */
[----:B------:R1:W-:Y:S04]  /*78480*/  STL.64 [R1+0x1510], R248 ;  /* 0x001510f801007387 */ /* 0x0003e80000100a00 */
[----:B------:R-:W-:Y:S04]  /*78490*/  STL.64 [R1+0x1518], R250 ;  /* 0x001518fa01007387 */ /* 0x000fe80000100a00 */
[----:B-1----:R-:W4:Y:S01]  /*784a0*/  LDL.LU.64 R248, [R1+0xb780] ;  /* 0x00b7800001f87983 */ /* 0x002f220000300a00 */
[----:B------:R-:W-:-:S02]  /*784b0*/  IMAD.MOV.U32 R246, RZ, RZ, R232 ;  /* 0x000000fffff67224 */ /* 0x000fc400078e00e8 */
[----:B------:R-:W-:Y:S01]  /*784c0*/  IMAD.MOV.U32 R239, RZ, RZ, R233 ;  /* 0x000000ffffef7224 */ /* 0x000fe200078e00e9 */
[C---:B--2---:R-:W-:Y:S08]  /*784d0*/  HMMA.1688.F32.TF32 R188, R240.reuse, R32, R188 ;  /* 0x00000020f0bc723c */ /* 0x044ff000000810bc */
[C---:B---3--:R-:W-:Y:S08]  /*784e0*/  HMMA.1688.F32.TF32 R192, R240.reuse, R244, R192 ;  /* 0x000000f4f0c0723c */ /* 0x048ff000000810c0 */
[----:B----4-:R-:W-:Y:S01]  /*784f0*/  HMMA.1688.F32.TF32 R196, R240, R248, R196 ;  /* 0x000000f8f0c4723c */ /* 0x010fe200000810c4 */
[----:B------:R-:W-:-:S15]  /*78500*/  STL.64 [R1+0xb6d8], R248 ;  /* 0x00b6d8f801007387 */ /* 0x000fde0000100a00 */
[----:B------:R-:W-:-:S03]  /*78510*/  NOP ;  /* 0x0000000000007918 */ /* 0x000fc60000000000 */
        /* <DEDUP_REMOVED lines=9> */
[----:B------:R-:W4:Y:S04]  /*785b0*/  LDL.LU.64 R232, [R1+0x2050] ;  /* 0x0020500001e87983 */ /* 0x000f280000300a00 */
[----:B------:R-:W4:Y:S01]  /*785c0*/  LDL.LU.64 R234, [R1+0x2058] ;  /* 0x0020580001ea7983 */ /* 0x000f220000300a00 */
[----:B-1----:R-:W-:-:S15]  /*785d0*/  HMMA.1688.F32.TF32 R32, R240, R36, R184 ;  /* 0x00000024f020723c */ /* 0x002fde00000810b8 */
        /* <DEDUP_REMOVED lines=13> */
[----:B-1----:R-:W2:Y:S04]  /*786b0*/  LDL.LU.64 R32, [R1+0x1ec0] ;  /* 0x001ec00001207983 */ /* 0x002ea80000300a00 */
[----:B------:R-:W2:Y:S04]  /*786c0*/  LDL.LU.64 R34, [R1+0x1ec8] ;  /* 0x001ec80001227983 */ /* 0x000ea80000300a00 */
[----:B------:R-:W-:Y:S04]  /*786d0*/  STL.64 [R1+0xb700], R38 ;  /* 0x00b7002601007387 */ /* 0x000fe80000100a00 */
[----:B------:R1:W-:Y:S04]  /*786e0*/  STL.64 [R1+0xb6f8], R36 ;  /* 0x00b6f82401007387 */ /* 0x0003e80000100a00 */
[----:B-1----:R-:W2:Y:S04]  /*786f0*/  LDL.LU.64 R36, [R1+0x1e00] ;  /* 0x001e000001247983 */ /* 0x002ea80000300a00 */
[----:B------:R-:W2:Y:S01]  /*78700*/  LDL.LU.64 R38, [R1+0x1e08] ;  /* 0x001e080001267983 */ /* 0x000ea20000300a00 */
[----:B----4-:R-:W-:Y:S03]  /*78710*/  HMMA.1688.F32.TF32 R240, R240, R40, R232 ;  /* 0x00000028f0f0723c */ /* 0x010fe600000810e8 */
[----:B------:R-:W4:Y:S04]  /*78720*/  LDL.LU.64 R234, [R1+0xb778] ;  /* 0x00b7780001ea7983 */ /* 0x000f280000300a00 */
[----:B------:R-:W2:-:S12]  /*78730*/  LDL.LU.64 R232, [R1+0xb770] ;  /* 0x00b7700001e87983 */ /* 0x000e980000300a00 */
[----:B------:R1:W-:Y:S04]  /*78740*/  STL.64 [R1+0xa00], R240 ;  /* 0x000a00f001007387 */ /* 0x0003e80000100a00 */
[----:B------:R1:W-:Y:S04]  /*78750*/  STL.64 [R1+0xa08], R242 ;  /* 0x000a08f201007387 */ /* 0x0003e80000100a00 */
[----:B-1----:R-:W2:Y:S04]  /*78760*/  LDL.LU.64 R240, [R1+0x1de0] ;  /* 0x001de00001f07983 */ /* 0x002ea80000300a00 */
[----:B------:R-:W2:Y:S04]  /*78770*/  LDL.LU.64 R242, [R1+0x1de8] ;  /* 0x001de80001f27983 */ /* 0x000ea80000300a00 */
[----:B------:R-:W-:Y:S04]  /*78780*/  STL.64 [R1+0xb710], R42 ;  /* 0x00b7102a01007387 */ /* 0x000fe80000100a00 */
[----:B------:R1:W-:Y:S04]  /*78790*/  STL.64 [R1+0xb708], R40 ;  /* 0x00b7082801007387 */ /* 0x0003e80000100a00 */
[----:B-1----:R-:W2:Y:S04]  /*787a0*/  LDL.LU.64 R40, [R1+0x1dc0] ;  /* 0x001dc00001287983 */ /* 0x002ea80000300a00 */
[----:B------:R-:W2:Y:S04]  /*787b0*/  LDL.LU.64 R42, [R1+0x1dc8] ;  /* 0x001dc800012a7983 */ /* 0x000ea80000300a00 */
[----:B------:R-:W-:Y:S01]  /*787c0*/  STL.64 [R1+0xb718], R236 ;  /* 0x00b718ec01007387 */ /* 0x000fe20000100a00 */
[C---:B------:R-:W-:Y:S08]  /*787d0*/  HMMA.1688.F32.TF32 R192, R28.reuse, R216, R192 ;  /* 0x000000d81cc0723c */ /* 0x040ff000000810c0 */
[----:B--2---:R-:W-:-:S15]  /*787e0*/  HMMA.1688.F32.TF32 R40, R28, R236, R40 ;  /* 0x000000ec1c28723c */ /* 0x004fde0000081028 */
[----:B------:R-:W-:-:S04]  /*787f0*/  NOP ;  /* 0x0000000000007918 */ /* 0x000fc80000000000 */
[----:B------:R-:W-:Y:S04]  /*78800*/  STL.64 [R1+0x9f0], R40 ;  /* 0x0009f02801007387 */ /* 0x000fe80000100a00 */
[----:B------:R1:W-:Y:S02]  /*78810*/  STL.64 [R1+0x9f8], R42 ;  /* 0x0009f82a01007387 */ /* 0x0003e40000100a00 */
[C---:B-1----:R-:W-:Y:S02]  /*78820*/  HMMA.1688.F32.TF32 R40, R28.reuse, R232, R240 ;  /* 0x000000e81c28723c */ /* 0x042fe400000810f0 */
[----:B----4-:R-:W-:Y:S04]  /*78830*/  STL.64 [R1+0xb728], R234 ;  /* 0x00b728ea01007387 */ /* 0x010fe80000100a00 */
[----:B------:R1:W-:Y:S02]  /*78840*/  STL.64 [R1+0xb720], R232 ;  /* 0x00b720e801007387 */ /* 0x0003e40000100a00 */
[C---:B-1----:R-:W-:Y:S11]  /*78850*/  HMMA.1688.F32.TF32 R232, R28.reuse, R228, R36 ;  /* 0x000000e41ce8723c */ /* 0x042ff60000081024 */
[----:B------:R-:W-:Y:S04]  /*78860*/  STL.64 [R1+0x9e0], R40 ;  /* 0x0009e02801007387 */ /* 0x000fe80000100a00 */
[----:B------:R1:W-:Y:S01]  /*78870*/  STL.64 [R1+0x9e8], R42 ;  /* 0x0009e82a01007387 */ /* 0x0003e20000100a00 */
[C---:B------:R-:W-:Y:S08]  /*78880*/  HMMA.1688.F32.TF32 R36, R28.reuse, R220, R196 ;  /* 0x000000dc1c24723c */ /* 0x040ff000000810c4 */
[----:B-1----:R-:W-:Y:S01]  /*78890*/  HMMA.1688.F32.TF32 R40, R28, R224, R248 ;  /* 0x000000e01c28723c */ /* 0x002fe200000810f8 */
[----:B------:R-:W-:Y:S04]  /*788a0*/  STL.64 [R1+0x9d0], R232 ;  /* 0x0009d0e801007387 */ /* 0x000fe80000100a00 */
[----:B------:R-:W-:-:S14]  /*788b0*/  STL.64 [R1+0x9d8], R234 ;  /* 0x0009d8ea01007387 */ /* 0x000fdc0000100a00 */
[----:B------:R-:W-:Y:S04]  /*788c0*/  STL.64 [R1+0x9c0], R40 ;  /* 0x0009c02801007387 */ /* 0x000fe80000100a00 */
[----:B------:R1:W-:Y:S04]  /*788d0*/  STL.64 [R1+0x9c8], R42 ;  /* 0x0009c82a01007387 */ /* 0x0003e80000100a00 */
[----:B------:R-:W-:Y:S04]  /*788e0*/  STL.64 [R1+0x9b0], R36 ;  /* 0x0009b02401007387 */ /* 0x000fe80000100a00 */
[----:B------:R3:W-:Y:S01]  /*788f0*/  STL.64 [R1+0x9b8], R38 ;  /* 0x0009b82601007387 */ /* 0x0007e20000100a00 */
[C---:B-1----:R-:W-:Y:S08]  /*78900*/  HMMA.1688.F32.TF32 R40, R28.reuse, R212, R188 ;  /* 0x000000d41c28723c */ /* 0x042ff000000810bc */
[C---:B---3--:R-:W-:Y:S01]  /*78910*/  HMMA.1688.F32.TF32 R36, R28.reuse, R208, R184 ;  /* 0x000000d01c24723c */ /* 0x048fe200000810b8 */
[----:B------:R1:W-:Y:S04]  /*78920*/  STL.64 [R1+0x9a0], R192 ;  /* 0x0009a0c001007387 */ /* 0x0003e80000100a00 */
[----:B------:R2:W-:Y:S04]  /*78930*/  STL.64 [R1+0x9a8], R194 ;  /* 0x0009a8c201007387 */ /* 0x0005e80000100a00 */
        /* <DEDUP_REMOVED lines=8> */
[----:B------:R-:W-:-:S15]  /*789c0*/  HMMA.1688.F32.TF32 R32, R28, R204, R32 ;  /* 0x000000cc1c20723c */ /* 0x000fde0000081020 */
[----:B------:R-:W-:-:S04]  /*789d0*/  NOP ;  /* 0x0000000000007918 */ /* 0x000fc80000000000 */
[----:B------:R2:W-:Y:S04]  /*789e0*/  STL.64 [R1+0x970], R32 ;  /* 0x0009702001007387 */ /* 0x0005e80000100a00 */
[----:B------:R3:W-:Y:S04]  /*789f0*/  STL.64 [R1+0x978], R34 ;  /* 0x0009782201007387 */ /* 0x0007e80000100a00 */
[----:B-1----:R-:W4:Y:S04]  /*78a00*/  LDL.LU.64 R192, [R1+0x1f00] ;  /* 0x001f000001c07983 */ /* 0x002f280000300a00 */
[----:B--2---:R-:W2:Y:S04]  /*78a10*/  LDL.LU.64 R194, [R1+0x1f08] ;  /* 0x001f080001c27983 */ /* 0x004ea80000300a00 */
        /* <DEDUP_REMOVED lines=10> */
[----:B---3--:R-:W3:Y:S04]  /*78ac0*/  LDL.LU.64 R208, [R1+0x2090] ;  /* 0x0020900001d07983 */ /* 0x008ee80000300a00 */
[----:B------:R-:W3:Y:S04]  /*78ad0*/  LDL.LU.64 R210, [R1+0x2098] ;  /* 0x0020980001d27983 */ /* 0x000ee80000300a00 */
[----:B------:R-:W2:Y:S04]  /*78ae0*/  LDL.LU.64 R40, [R1+0x20a0] ;  /* 0x0020a00001287983 */ /* 0x000ea80000300a00 */
[----:B------:R-:W2:Y:S04]  /*78af0*/  LDL.LU.64 R42, [R1+0x20a8] ;  /* 0x0020a800012a7983 */ /* 0x000ea80000300a00 */
[----:B----4-:R-:W4:Y:S04]  /*78b00*/  LDL.LU.64 R36, [R1+0x20b0] ;  /* 0x0020b00001247983 */ /* 0x010f280000300a00 */
[----:B------:R-:W4:Y:S04]  /*78b10*/  LDL.LU.64 R38, [R1+0x20b8] ;  /* 0x0020b80001267983 */ /* 0x000f280000300a00 */
[----:B------:R-:W2:Y:S04]  /*78b20*/  LDL.LU.64 R32, [R1+0x20c0] ;  /* 0x0020c00001207983 */ /* 0x000ea80000300a00 */
[----:B------:R-:W2:Y:S04]  /*78b30*/  LDL.LU.64 R34, [R1+0x20c8] ;  /* 0x0020c80001227983 */ /* 0x000ea80000300a00 */
[----:B------:R-:W-:Y:S04]  /*78b40*/  STL.64 [R1+0xb6c0], R206 ;  /* 0x00b6c0ce01007387 */ /* 0x000fe80000100a00 */
[----:B------:R1:W-:Y:S04]  /*78b50*/  STL.64 [R1+0xb6b8], R204 ;  /* 0x00b6b8cc01007387 */ /* 0x0003e80000100a00 */
[----:B-1----:R-:W2:Y:S04]  /*78b60*/  LDL.LU.64 R204, [R1+0x1f70] ;  /* 0x001f700001cc7983 */ /* 0x002ea80000300a00 */
[----:B------:R-:W2:Y:S01]  /*78b70*/  LDL.LU.64 R206, [R1+0x1f78] ;  /* 0x001f780001ce7983 */ /* 0x000ea20000300a00 */
[----:B------:R-:W-:-:S15]  /*78b80*/  HMMA.1688.F32.TF32 R196, R28, R200, R196 ;  /* 0x000000c81cc4723c */ /* 0x000fde00000810c4 */
        /* <DEDUP_REMOVED lines=26> */
[----:B------:R-:W3:Y:S01]  /*78d30*/  LDL.LU.64 R184, [R1+0xb730] ;  /* 0x00b7300001b87983 */ /* 0x000ee20000300a00 */
[C---:B------:R-:W-:Y:S08]  /*78d40*/  HMMA.1688.F32.TF32 R204, R28.reuse, R180, R204 ;  /* 0x000000b41ccc723c */ /* 0x040ff000000810cc */
[C---:B------:R-:W-:Y:S08]  /*78d50*/  HMMA.1688.F32.TF32 R240, R28.reuse, R172, R240 ;  /* 0x000000ac1cf0723c */ /* 0x040ff000000810f0 */
[C---:B------:R-:W-:Y:S08]  /*78d60*/  HMMA.1688.F32.TF32 R40, R28.reuse, R160, R40 ;  /* 0x000000a01c28723c */ /* 0x040ff00000081028 */
[C---:B----4-:R-:W-:Y:S08]  /*78d70*/  HMMA.1688.F32.TF32 R36, R28.reuse, R156, R36 ;  /* 0x0000009c1c24723c */ /* 0x050ff00000081024 */
[----:B---3--:R-:W-:-:S15]  /*78d80*/  HMMA.1688.F32.TF32 R200, R28, R184, R200 ;  /* 0x000000b81cc8723c */ /* 0x008fde00000810c8 */
[----:B------:R-:W-:-:S04]  /*78d90*/  NOP ;  /* 0x0000000000007918 */ /* 0x000fc80000000000 */
[----:B------:R-:W-:Y:S04]  /*78da0*/  STL.64 [R1+0x920], R200 ;  /* 0x000920c801007387 */ /* 0x000fe80000100a00 */
[----:B------:R1:W-:Y:S02]  /*78db0*/  STL.64 [R1+0x928], R202 ;  /* 0x000928ca01007387 */ /* 0x0003e40000100a00 */
[C---:B-1----:R-:W-:Y:S02]  /*78dc0*/  HMMA.1688.F32.TF32 R200, R28.reuse, R176, R248 ;  /* 0x000000b01cc8723c */ /* 0x042fe400000810f8 */
[----:B------:R-:W-:Y:S04]  /*78dd0*/  STL.64 [R1+0x910], R204 ;  /* 0x000910cc01007387 */ /* 0x000fe80000100a00 */
[----:B------:R1:W-:Y:S02]  /*78de0*/  STL.64 [R1+0x918], R206 ;  /* 0x000918ce01007387 */ /* 0x0003e40000100a00 */
[C---:B-1----:R-:W-:Y:S11]  /*78df0*/  HMMA.1688.F32.TF32 R204, R28.reuse, R168, R232 ;  /* 0x000000a81ccc723c */ /* 0x042ff600000810e8 */
        /* <DEDUP_REMOVED lines=15> */
[----:B-1----:R-:W-:Y:S02]  /*78ef0*/  HMMA.1688.F32.TF32 R36, R28, R152, R32 ;  /* 0x000000981c24723c */ /* 0x002fe40000081020 */
[----:B------:R-:W3:Y:S04]  /*78f00*/  LDL.LU.64 R32, [R1+0x20d0] ;  /* 0x0020d00001207983 */ /* 0x000ee80000300a00 */
[----:B------:R-:W3:-:S13]  /*78f10*/  LDL.LU.64 R34, [R1+0x20d8] ;  /* 0x0020d80001227983 */ /* 0x000eda0000300a00 */
[----:B------:R-:W-:Y:S04]  /*78f20*/  STL.64 [R1+0x8a0], R36 ;  /* 0x0008a02401007387 */ /* 0x000fe80000100a00 */
[----:B------:R-:W-:Y:S04]  /*78f30*/  STL.64 [R1+0x8a8], R38 ;  /* 0x0008a82601007387 */ /* 0x000fe80000100a00 */
[----:B------:R-:W4:Y:S04]  /*78f40*/  LDL.LU.64 R248, [R1+0x2100] ;  /* 0x0021000001f87983 */ /* 0x000f280000300a00 */
[----:B------:R-:W4:Y:S04]  /*78f50*/  LDL.LU.64 R250, [R1+0x2108] ;  /* 0x0021080001fa7983 */ /* 0x000f280000300a00 */
        /* <DEDUP_REMOVED lines=8> */
[----:B------:R-:W4:Y:S04]  /*78fe0*/  LDL.LU.64 R200, [R1+0x2150] ;  /* 0x0021500001c87983 */ /* 0x000f280000300a00 */
[----:B------:R-:W4:Y:S04]  /*78ff0*/  LDL.LU.64 R202, [R1+0x2158] ;  /* 0x0021580001ca7983 */ /* 0x000f280000300a00 */
[----:B------:R-:W4:Y:S04]  /*79000*/  LDL.LU.64 R156, [R1+0x2160] ;  /* 0x00216000019c7983 */ /* 0x000f280000300a00 */
[----:B------:R-:W4:Y:S04]  /*79010*/  LDL.LU.64 R158, [R1+0x2168] ;  /* 0x00216800019e7983 */ /* 0x000f280000300a00 */
[----:B------:R-:W4:Y:S04]  /*79020*/  LDL.LU.64 R40, [R1+0x2170] ;  /* 0x0021700001287983 */ /* 0x000f280000300a00 */
[----:B------:R-:W4:Y:S04]  /*79030*/  LDL.LU.64 R42, [R1+0x2178] ;  /* 0x00217800012a7983 */ /* 0x000f280000300a00 */
[----:B------:R-:W-:Y:S04]  /*79040*/  STL.64 [R1+0xb690], R154 ;  /* 0x00b6909a01007387 */ /* 0x000fe80000100a00 */
[----:B------:R1:W-:Y:S04]  /*79050*/  STL.64 [R1+0xb688], R152 ;  /* 0x00b6889801007387 */ /* 0x0003e80000100a00 */
[----:B-1----:R-:W4:Y:S04]  /*79060*/  LDL.LU.64 R152, [R1+0x20f0] ;  /* 0x0020f00001987983 */ /* 0x002f280000300a00 */
[----:B------:R-:W4:Y:S04]  /*79070*/  LDL.LU.64 R154, [R1+0x20f8] ;  /* 0x0020f800019a7983 */ /* 0x000f280000300a00 */
[----:B------:R-:W4:Y:S04]  /*79080*/  LDL.LU.64 R36, [R1+0x2180] ;  /* 0x0021800001247983 */ /* 0x000f280000300a00 */
[----:B------:R-:W4:Y:S01]  /*79090*/  LDL.LU.64 R38, [R1+0x2188] ;  /* 0x0021880001267983 */ /* 0x000f220000300a00 */
[----:B---3--:R-:W-:-:S15]  /*790a0*/  HMMA.1688.F32.TF32 R32, R28, R148, R32 ;  /* 0x000000941c20723c */ /* 0x008fde0000081020 */
[----:B------:R-:W-:-:S04]  /*790b0*/  NOP ;  /* 0x0000000000007918 */ /* 0x000fc80000000000 */
[----:B------:R1:W-:Y:S04]  /*790c0*/  STL.64 [R1+0x890], R32 ;  /* 0x0008902001007387 */ /* 0x0003e80000100a00 */
[----:B------:R3:W-:Y:S04]  /*790d0*/  STL.64 [R1+0x898], R34 ;  /* 0x0008982201007387 */ /* 0x0007e80000100a00 */
[----:B-1----:R-:W4:Y:S04]  /*790e0*/  LDL.LU.64 R32, [R1+0x2190] ;  /* 0x0021900001207983 */ /* 0x002f280000300a00 */
[----:B---3--:R-:W3:Y:S04]  /*790f0*/  LDL.LU.64 R34, [R1+0x2198] ;  /* 0x0021980001227983 */ /* 0x008ee80000300a00 */
[----:B------:R-:W-:Y:S04]  /*79100*/  STL.64 [R1+0xb680], R150 ;  /* 0x00b6809601007387 */ /* 0x000fe80000100a00 */
[----:B------:R1:W-:Y:S04]  /*79110*/  STL.64 [R1+0xb678], R148 ;  /* 0x00b6789401007387 */ /* 0x0003e80000100a00 */
[----:B-1----:R-:W3:Y:S04]  /*79120*/  LDL.LU.64 R148, [R1+0x20e0] ;  /* 0x0020e00001947983 */ /* 0x002ee80000300a00 */
[----:B------:R-:W3:Y:S01]  /*79130*/  LDL.LU.64 R150, [R1+0x20e8] ;  /* 0x0020e80001967983 */ /* 0x000ee20000300a00 */
[C---:B--2---:R-:W-:Y:S08]  /*79140*/  HMMA.1688.F32.TF32 R240, R28.reuse, R132, R240 ;  /* 0x000000841cf0723c */ /* 0x044ff000000810f0 */
[C---:B----4-:R-:W-:Y:S08]  /*79150*/  HMMA.1688.F32.TF32 R152, R28.reuse, R140, R152 ;  /* 0x0000008c1c98723c */ /* 0x050ff00000081098 */
[C---:B------:R-:W-:Y:S08]  /*79160*/  HMMA.1688.F32.TF32 R204, R28.reuse, R120, R204 ;  /* 0x000000781ccc723c */ /* 0x040ff000000810cc */
[C---:B------:R-:W-:Y:S08]  /*79170*/  HMMA.1688.F32.TF32 R40, R28.reuse, R108, R40 ;  /* 0x0000006c1c28723c */ /* 0x040ff00000081028 */
        /* <DEDUP_REMOVED lines=14> */
[----:B------:R1:W-:Y:S04]  /*79260*/  STL.64 [R1+0x848], R154 ;  /* 0x0008489a01007387 */ /* 0x0003e80000100a00 */
[----:B------:R-:W-:Y:S04]  /*79270*/  LDS R240, [R3+UR7+0x20180] ;  /* 0x0201800703f07984 */ /* 0x000fe80008000800 */
[----:B------:R-:W-:Y:S01]  /*79280*/  STL.64 [R1+0x830], R148 ;  /* 0x0008309401007387 */ /* 0x000fe20000100a00 */
[C---:B-1----:R-:W-:Y:S03]  /*79290*/  HMMA.1688.F32.TF32 R152, R28.reuse, R116, R200 ;  /* 0x000000741c98723c */ /* 0x042fe600000810c8 */
[----:B------:R1:W-:Y:S04]  /*792a0*/  STL.64 [R1+0x838], R150 ;  /* 0x0008389601007387 */ /* 0x0003e80000100a00 */
[----:B------:R-:W-:Y:S04]  /*792b0*/  LDS R242, [R3+UR7+0x21180] ;  /* 0x0211800703f27984 */ /* 0x000fe80008000800 */
[----:B------:R-:W-:Y:S01]  /*792c0*/  LDS R241, [R231+UR7+0x20180] ;  /* 0x02018007e7f17984 */ /* 0x000fe20008000800 */
[C---:B-1----:R-:W-:Y:S03]  /*792d0*/  HMMA.1688.F32.TF32 R148, R28.reuse, R112, R156 ;  /* 0x000000701c94723c */ /* 0x042fe6000008109c */
[----:B------:R-:W-:Y:S04]  /*792e0*/  STL.64 [R1+0x820], R204 ;  /* 0x000820cc01007387 */ /* 0x000fe80000100a00 */
[----:B------:R-:W-:Y:S04]  /*792f0*/  STL.64 [R1+0x828], R206 ;  /* 0x000828ce01007387 */ /* 0x000fe80000100a00 */
[----:B------:R-:W-:Y:S04]  /*79300*/  STL.64 [R1+0x810], R152 ;  /* 0x0008109801007387 */ /* 0x000fe80000100a00 */
[----:B------:R-:W-:Y:S04]  /*79310*/  STL.64 [R1+0x818], R154 ;  /* 0x0008189a01007387 */ /* 0x000fe80000100a00 */
[----:B------:R-:W1:Y:S04]  /*79320*/  LDS R243, [R231+UR7+0x21180] ;  /* 0x02118007e7f37984 */ /* 0x000e680008000800 */
[----:B------:R-:W-:Y:S04]  /*79330*/  STL.64 [R1+0x800], R148 ;  /* 0x0008009401007387 */ /* 0x000fe80000100a00 */
[----:B------:R-:W-:Y:S04]  /*79340*/  STL.64 [R1+0x808], R150 ;  /* 0x0008089601007387 */ /* 0x000fe80000100a00 */
[----:B------:R-:W-:Y:S04]  /*79350*/  STL.64 [R1+0x7f0], R40 ;  /* 0x0007f02801007387 */ /* 0x000fe80000100a00 */
[----:B------:R2:W-:Y:S02]  /*79360*/  STL.64 [R1+0x7f8], R42 ;  /* 0x0007f82a01007387 */ /* 0x0005e40000100a00 */
[C---:B--2---:R-:W-:Y:S08]  /*79370*/  HMMA.1688.F32.TF32 R40, R28.reuse, R104, R36 ;  /* 0x000000681c28723c */ /* 0x044ff00000081024 */
        /* <DEDUP_REMOVED lines=24> */
[----:B----4-:R-:W3:Y:S04]  /*79500*/  LDL.LU.64 R42, [R1+0x22b8] ;  /* 0x0022b800012a7983 */ /* 0x010ee80000300a00 */
[----:B-1----:R-:W4:Y:S04]  /*79510*/  LDL.LU.64 R36, [R1+0x22d0] ;  /* 0x0022d00001247983 */ /* 0x002f280000300a00 */
[----:B------:R-:W4:Y:S04]  /*79520*/  LDL.LU.64 R38, [R1+0x22d8] ;  /* 0x0022d80001267983 */ /* 0x000f280000300a00 */
[----:B------:R-:W-:Y:S04]  /*79530*/  STL.64 [R1+0xb670], R102 ;  /* 0x00b6706601007387 */ /* 0x000fe80000100a00 */
[----:B------:R2:W-:Y:S02]  /*79540*/  STL.64 [R1+0xb668], R100 ;  /* 0x00b6686401007387 */ /* 0x0005e40000100a00 */
[----:B--2---:R-:W-:Y:S02]  /*79550*/  HMMA.1688.F32.TF32 R100, R28, R96, R32 ;  /* 0x000000601c64723c */ /* 0x004fe40000081020 */
[----:B------:R-:W2:Y:S04]  /*79560*/  LDL.LU.64 R32, [R1+0x22f0] ;  /* 0x0022f00001207983 */ /* 0x000ea80000300a00 */
[----:B------:R-:W2:-:S13]  /*79570*/  LDL.LU.64 R34, [R1+0x22f8] ;  /* 0x0022f80001227983 */ /* 0x000e9a0000300a00 */
[----:B------:R-:W-:Y:S04]  /*79580*/  STL.64 [R1+0x14a0], R100 ;  /* 0x0014a06401007387 */ /* 0x000fe80000100a00 */
[----:B------:R1:W-:Y:S04]  /*79590*/  STL.64 [R1+0x14a8], R102 ;  /* 0x0014a86601007387 */ /* 0x0003e80000100a00 */
[----:B------:R-:W-:Y:S04]  /*795a0*/  STL.64 [R1+0xb660], R98 ;  /* 0x00b6606201007387 */ /* 0x000fe80000100a00 */
[----:B------:R1:W-:Y:S02]  /*795b0*/  STL.64 [R1+0xb658], R96 ;  /* 0x00b6586001007387 */ /* 0x0003e40000100a00 */
[C---:B-1----:R-:W-:Y:S08]  /*795c0*/  HMMA.1688.F32.TF32 R100, R28.reuse, R92, R248 ;  /* 0x0000005c1c64723c */ /* 0x042ff000000810f8 */
[C---:B------:R-:W-:Y:S08]  /*795d0*/  HMMA.1688.F32.TF32 R96, R28.reuse, R88, R232 ;  /* 0x000000581c60723c */ /* 0x040ff000000810e8 */
[C---:B------:R-:W-:Y:S03]  /*795e0*/  HMMA.1688.F32.TF32 R208, R28.reuse, R84, R208 ;  /* 0x000000541cd0723c */ /* 0x040fe600000810d0 */
[----:B------:R-:W-:Y:S04]  /*795f0*/  STL.64 [R1+0x1490], R100 ;  /* 0x0014906401007387 */ /* 0x000fe80000100a00 */
[----:B------:R1:W-:Y:S04]  /*79600*/  STL.64 [R1+0x1498], R102 ;  /* 0x0014986601007387 */ /* 0x0003e80000100a00 */
[----:B------:R-:W-:Y:S04]  /*79610*/  STL.64 [R1+0x1480], R96 ;  /* 0x0014806001007387 */ /* 0x000fe80000100a00 */
[----:B------:R3:W-:Y:S01]  /*79620*/  STL.64 [R1+0x1488], R98 ;  /* 0x0014886201007387 */ /* 0x0007e20000100a00 */
[C---:B-1----:R-:W-:Y:S08]  /*79630*/  HMMA.1688.F32.TF32 R100, R28.reuse, R80, R204 ;  /* 0x000000501c64723c */ /* 0x042ff000000810cc */
[C---:B---3--:R-:W-:Y:S01]  /*79640*/  HMMA.1688.F32.TF32 R96, R28.reuse, R76, R200 ;  /* 0x0000004c1c60723c */ /* 0x048fe200000810c8 */
[----:B------:R-:W-:Y:S04]  /*79650*/  STL.64 [R1+0x1470], R208 ;  /* 0x001470d001007387 */ /* 0x000fe80000100a00 */
[----:B------:R-:W-:Y:S03]  /*79660*/  STL.64 [R1+0x1478], R210 ;  /* 0x001478d201007387 */ /* 0x000fe60000100a00 */
[C---:B------:R-:W-:Y:S03]  /*79670*/  HMMA.1688.F32.TF32 R156, R28.reuse, R72, R156 ;  /* 0x000000481c9c723c */ /* 0x040fe6000008109c */
[----:B------:R-:W-:Y:S04]  /*79680*/  STL.64 [R1+0x1460], R100 ;  /* 0x0014606401007387 */ /* 0x000fe80000100a00 */
[----:B------:R1:W-:Y:S04]  /*79690*/  STL.64 [R1+0x1468], R102 ;  /* 0x0014686601007387 */ /* 0x0003e80000100a00 */
[----:B------:R-:W-:Y:S04]  /*796a0*/  STL.64 [R1+0x1450], R96 ;  /* 0x0014506001007387 */ /* 0x000fe80000100a00 */
[----:B------:R3:W-:Y:S01]  /*796b0*/  STL.64 [R1+0x1458], R98 ;  /* 0x0014586201007387 */ /* 0x0007e20000100a00 */
[C---:B-1----:R-:W-:Y:S08]  /*796c0*/  HMMA.1688.F32.TF32 R100, R28.reuse, R68, R152 ;  /* 0x000000441c64723c */ /* 0x042ff00000081098 */
[C---:B---3--:R-:W-:Y:S08]  /*796d0*/  HMMA.1688.F32.TF32 R96, R28.reuse, R64, R148 ;  /* 0x000000401c60723c */ /* 0x048ff00000081094 */
[C---:B------:R-:W-:Y:S01]  /*796e0*/  HMMA.1688.F32.TF32 R40, R28.reuse, R60, R40 ;  /* 0x0000003c1c28723c */ /* 0x040fe20000081028 */
[----:B------:R-:W-:Y:S04]  /*796f0*/  STL.64 [R1+0x1440], R156 ;  /* 0x0014409c01007387 */ /* 0x000fe80000100a00 */
[----:B------:R-:W-:Y:S04]  /*79700*/  STL.64 [R1+0x1448], R158 ;  /* 0x0014489e01007387 */ /* 0x000fe80000100a00 */
[----:B------:R1:W-:Y:S04]  /*79710*/  STL.64 [R1+0x1430], R100 ;  /* 0x0014306401007387 */ /* 0x0003e80000100a00 */
[----:B------:R3:W-:Y:S04]  /*79720*/  STL.64 [R1+0x1438], R102 ;  /* 0x0014386601007387 */ /* 0x0007e80000100a00 */
[----:B------:R-:W-:Y:S01]  /*79730*/  STL.64 [R1+0x1420], R96 ;  /* 0x0014206001007387 */ /* 0x000fe20000100a00 */
[C---:B----4-:R-:W-:Y:S03]  /*79740*/  HMMA.1688.F32.TF32 R36, R28.reuse, R56, R36 ;  /* 0x000000381c24723c */ /* 0x050fe60000081024 */
[----:B------:R-:W-:Y:S04]  /*79750*/  STL.64 [R1+0x1428], R98 ;  /* 0x0014286201007387 */ /* 0x000fe80000100a00 */
[----:B------:R-:W4:Y:S04]  /*79760*/  LDL.LU.64 R148, [R1+0x2310] ;  /* 0x0023100001947983 */ /* 0x000f280000300a00 */
[----:B------:R-:W-:Y:S04]  /*79770*/  STL.64 [R1+0x1410], R40 ;  /* 0x0014102801007387 */ /* 0x000fe80000100a00 */
[----:B------:R-:W-:Y:S04]  /*79780*/  STL.64 [R1+0x1418], R42 ;  /* 0x0014182a01007387 */ /* 0x000fe80000100a00 */
[----:B------:R-:W4:Y:S04]  /*79790*/  LDL.LU.64 R150, [R1+0x2318] ;  /* 0x0023180001967983 */ /* 0x000f280000300a00 */
[----:B------:R-:W-:Y:S04]  /*797a0*/  STL.64 [R1+0x1400], R36 ;  /* 0x0014002401007387 */ /* 0x000fe80000100a00 */
[----:B------:R2:W-:Y:S04]  /*797b0*/  STL.64 [R1+0x1408], R38 ;  /* 0x0014082601007387 */ /* 0x0005e80000100a00 */
[----:B-1----:R-:W4:Y:S04]  /*797c0*/  LDL.LU.64 R100, [R1+0x2330] ;  /* 0x0023300001647983 */ /* 0x002f280000300a00 */
[----:B---3--:R-:W3:Y:S04]  /*797d0*/  LDL.LU.64 R102, [R1+0x2338] ;  /* 0x0023380001667983 */ /* 0x008ee80000300a00 */
[----:B------:R-:W-:Y:S04]  /*797e0*/  STL.64 [R1+0xb650], R58 ;  /* 0x00b6503a01007387 */ /* 0x000fe80000100a00 */
[----:B------:R1:W-:Y:S01]  /*797f0*/  STL.64 [R1+0xb648], R56 ;  /* 0x00b6483801007387 */ /* 0x0003e20000100a00 */
[----:B--2---:R-:W-:Y:S03]  /*79800*/  HMMA.1688.F32.TF32 R36, R28, R52, R32 ;  /* 0x000000341c24723c */ /* 0x004fe60000081020 */
[----:B------:R-:W2:Y:S04]  /*79810*/  LDL.LU.64 R32, [R1+0x2360] ;  /* 0x0023600001207983 */ /* 0x000ea80000300a00 */
[----:B------:R-:W2:-:S12]  /*79820*/  LDL.LU.64 R34, [R1+0x2368] ;  /* 0x0023680001227983 */ /* 0x000e980000300a00 */
[----:B------:R1:W-:Y:S04]  /*79830*/  STL.64 [R1+0x13f0], R36 ;  /* 0x0013f02401007387 */ /* 0x0003e80000100a00 */
[----:B------:R1:W-:Y:S04]  /*79840*/  STL.64 [R1+0x13f8], R38 ;  /* 0x0013f82601007387 */ /* 0x0003e80000100a00 */
        /* <DEDUP_REMOVED lines=16> */
[----:B------:R-:W-:Y:S04]  /*79950*/  STL.64 [R1+0x13d0], R52 ;  /* 0x0013d03401007387 */ /* 0x000fe80000100a00 */
[----:B------:R2:W-:Y:S01]  /*79960*/  STL.64 [R1+0x13d8], R54 ;  /* 0x0013d83601007387 */ /* 0x0005e20000100a00 */
[----:B------:R-:W-:Y:S02]  /*79970*/  IMAD.MOV.U32 R209, RZ, RZ, R239 ;  /* 0x000000ffffd17224 */ /* 0x000fe400078e00ef */
[----:B------:R-:W-:Y:S02]  /*79980*/  IMAD.MOV.U32 R248, RZ, RZ, R238 ;  /* 0x000000fffff87224 */ /* 0x000fe400078e00ee */
[----:B------:R-:W-:Y:S01]  /*79990*/  IMAD.MOV.U32 R208, RZ, RZ, R246 ;  /* 0x000000ffffd07224 */ /* 0x000fe200078e00f6 */
[----:B--2---:R-:W-:-:S15]  /*799a0*/  HMMA.1688.F32.TF32 R52, R28, R24, R32 ;  /* 0x000000181c34723c */ /* 0x004fde0000081020 */
[----:B------:R-:W-:-:S04]  /*799b0*/  NOP ;  /* 0x0000000000007918 */ /* 0x000fc80000000000 */
[----:B------:R-:W-:Y:S04]  /*799c0*/  STL.64 [R1+0x13c0], R52 ;  /* 0x0013c03401007387 */ /* 0x000fe80000100a00 */
[----:B------:R1:W-:Y:S02]  /*799d0*/  STL.64 [R1+0x13c8], R54 ;  /* 0x0013c83601007387 */ /* 0x0003e40000100a00 */
[C---:B-1----:R-:W-:Y:S08]  /*799e0*/  HMMA.1688.F32.TF32 R52, R28.reuse, R20, R40 ;  /* 0x000000141c34723c */ /* 0x042ff00000081028 */
[C---:B------:R-:W-:Y:S11]  /*799f0*/  HMMA.1688.F32.TF32 R96, R28.reuse, R16, R96 ;  /* 0x000000101c60723c */ /* 0x040ff60000081060 */
[----:B------:R-:W-:Y:S04]  /*79a00*/  STL.64 [R1+0x13b0], R52 ;  /* 0x0013b03401007387 */ /* 0x000fe80000100a00 */
[----:B------:R1:W-:Y:S01]  /*79a10*/  STL.64 [R1+0x13b8], R54 ;  /* 0x0013b83601007387 */ /* 0x0003e20000100a00 */
[C---:B------:R-:W-:Y:S08]  /*79a20*/  HMMA.1688.F32.TF32 R36, R28.reuse, R8, R36 ;  /* 0x000000081c24723c */ /* 0x040ff00000081024 */
[----:B-1----:R-:W-:Y:S01]  /*79a30*/  HMMA.1688.F32.TF32 R52, R28, R12, R56 ;  /* 0x0000000c1c34723c */ /* 0x002fe20000081038 */
[----:B------:R-:W-:Y:S04]  /*79a40*/  STL.64 [R1+0x13a0], R96 ;  /* 0x0013a06001007387 */ /* 0x000fe80000100a00 */
[----:B------:R-:W-:Y:S04]  /*79a50*/  STL.64 [R1+0x13a8], R98 ;  /* 0x0013a86201007387 */ /* 0x000fe80000100a00 */
[----:B------:R-:W2:Y:S10]  /*79a60*/  LDL.LU.64 R232, [R1+0x23c0] ;  /* 0x0023c00001e87983 */ /* 0x000eb40000300a00 */
[----:B------:R-:W-:Y:S04]  /*79a70*/  STL.64 [R1+0x1390], R52 ;  /* 0x0013903401007387 */ /* 0x000fe80000100a00 */
[----:B------:R-:W-:Y:S04]  /*79a80*/  STL.64 [R1+0x1398], R54 ;  /* 0x0013983601007387 */ /* 0x000fe80000100a00 */
[----:B------:R-:W2:Y:S04]  /*79a90*/  LDL.LU.64 R234, [R1+0x23c8] ;  /* 0x0023c80001ea7983 */ /* 0x000ea80000300a00 */
[----:B------:R1:W-:Y:S04]  /*79aa0*/  STL.64 [R1+0x1380], R36 ;  /* 0x0013802401007387 */ /* 0x0003e80000100a00 */
[----:B------:R3:W-:Y:S04]  /*79ab0*/  STL.64 [R1+0x1388], R38 ;  /* 0x0013882601007387 */ /* 0x0007e80000100a00 */
[----:B------:R-:W4:Y:S04]  /*79ac0*/  LDL.LU.64 R236, [R1+0x23d0] ;  /* 0x0023d00001ec7983 */ /* 0x000f280000300a00 */
[----:B------:R-:W4:Y:S04]  /*79ad0*/  LDL.LU.64 R238, [R1+0x23d8] ;  /* 0x0023d80001ee7983 */ /* 0x000f280000300a00 */
[----:B-1----:R-:W4:Y:S04]  /*79ae0*/  LDL.LU.64 R36, [R1+0x23e0] ;  /* 0x0023e00001247983 */ /* 0x002f280000300a00 */
[----:B---3--:R-:W3:Y:S04]  /*79af0*/  LDL.LU.64 R38, [R1+0x23e8] ;  /* 0x0023e80001267983 */ /* 0x008ee80000300a00 */
[----:B------:R-:W3:Y:S04]  /*79b00*/  LDL.LU.64 R244, [R1+0x23f0] ;  /* 0x0023f00001f47983 */ /* 0x000ee80000300a00 */
[----:B------:R-:W3:Y:S01]  /*79b10*/  LDL.LU.64 R246, [R1+0x23f8] ;  /* 0x0023f80001f67983 */ /* 0x000ee20000300a00 */
[----:B------:R-:W-:-:S02]  /*79b20*/  IMAD.MOV.U32 R40, RZ, RZ, R2 ;  /* 0x000000ffff287224 */ /* 0x000fc400078e0002 */
[----:B------:R-:W-:Y:S01]  /*79b30*/  IMAD.MOV.U32 R41, RZ, RZ, R0 ;  /* 0x000000ffff297224 */ /* 0x000fe200078e0000 */
[----:B------:R-:W3:Y:S04]  /*79b40*/  LDL.LU.64 R204, [R1+0x2420] ;  /* 0x0024200001cc7983 */ /* 0x000ee80000300a00 */
[----:B------:R-:W3:Y:S04]  /*79b50*/  LDL.LU.64 R206, [R1+0x2428] ;  /* 0x0024280001ce7983 */ /* 0x000ee80000300a00 */
[----:B------:R-:W3:Y:S04]  /*79b60*/  LDL.LU.64 R200, [R1+0x2430] ;  /* 0x0024300001c87983 */ /* 0x000ee80000300a00 */
[----:B------:R-:W3:Y:S01]  /*79b70*/  LDL.LU.64 R202, [R1+0x2438] ;  /* 0x0024380001ca7983 */ /* 0x000ee20000300a00 */
[----:B------:R-:W-:-:S03]  /*79b80*/  IMAD.MOV.U32 R32, RZ, RZ, R219 ;  /* 0x000000ffff207224 */ /* 0x000fc600078e00db */
[----:B------:R-:W3:Y:S01]  /*79b90*/  LDL.LU.64 R156, [R1+0x2440] ;  /* 0x00244000019c7983 */ /* 0x000ee20000300a00 */
[----:B------:R-:W-:-:S03]  /*79ba0*/  IMAD.MOV.U32 R33, RZ, RZ, R218 ;  /* 0x000000ffff217224 */ /* 0x000fc600078e00da */
[----:B------:R-:W3:Y:S04]  /*79bb0*/  LDL.LU.64 R158, [R1+0x2448] ;  /* 0x00244800019e7983 */ /* 0x000ee80000300a00 */
[----:B------:R-:W3:Y:S04]  /*79bc0*/  LDL.LU.64 R152, [R1+0x2460] ;  /* 0x0024600001987983 */ /* 0x000ee80000300a00 */
[----:B------:R-:W3:Y:S04]  /*79bd0*/  LDL.LU.64 R154, [R1+0x2468] ;  /* 0x00246800019a7983 */ /* 0x000ee80000300a00 */
        /* <DEDUP_REMOVED lines=15> */
[C---:B--2---:R-:W-:Y:S08]  /*79cd0*/  HMMA.1688.F32.TF32 R232, R28.reuse, R4, R232 ;  /* 0x000000041ce8723c */ /* 0x044ff000000810e8 */
[C---:B----4-:R-:W-:Y:S08]  /*79ce0*/  HMMA.1688.F32.TF32 R40, R28.reuse, R40, R236 ;  /* 0x000000281c28723c */ /* 0x050ff000000810ec */
[C---:B---3--:R-:W-:Y:S03]  /*79cf0*/  HMMA.1688.F32.TF32 R32, R28.reuse, R32, R36 ;  /* 0x000000201c20723c */ /* 0x048fe60000081024 */
[----:B------:R-:W-:Y:S05]  /*79d00*/  STL.64 [R1+0x1370], R232 ;  /* 0x001370e801007387 */ /* 0x000fea0000100a00 */
[C---:B------:R-:W-:Y:S01]  /*79d10*/  HMMA.1688.F32.TF32 R248, R28.reuse, R248, R244 ;  /* 0x000000f81cf8723c */ /* 0x040fe200000810f4 */
[----:B------:R1:W-:Y:S04]  /*79d20*/  STL.64 [R1+0x1378], R234 ;  /* 0x001378ea01007387 */ /* 0x0003e80000100a00 */
[----:B-1----:R-:W2:Y:S04]  /*79d30*/  LDL.LU.64 R234, [R1+0xb728] ;  /* 0x00b7280001ea7983 */ /* 0x002ea80000300a00 */
[----:B------:R-:W3:Y:S04]  /*79d40*/  LDL.LU.64 R232, [R1+0xb720] ;  /* 0x00b7200001e87983 */ /* 0x000ee80000300a00 */
[----:B------:R-:W4:Y:S04]  /*79d50*/  LDL.LU.64 R236, [R1+0xb718] ;  /* 0x00b7180001ec7983 */ /* 0x000f280000300a00 */
[----:B------:R-:W-:Y:S04]  /*79d60*/  STL.64 [R1+0x1360], R40 ;  /* 0x0013602801007387 */ /* 0x000fe80000100a00 */
[----:B------:R1:W-:Y:S04]  /*79d70*/  STL.64 [R1+0x1368], R42 ;  /* 0x0013682a01007387 */ /* 0x0003e80000100a00 */
[----:B-1----:R-:W2:Y:S04]  /*79d80*/  LDL.LU.64 R42, [R1+0xb710] ;  /* 0x00b71000012a7983 */ /* 0x002ea80000300a00 */
[----:B------:R-:W2:Y:S04]  /*79d90*/  LDL.LU.64 R40, [R1+0xb708] ;  /* 0x00b7080001287983 */ /* 0x000ea80000300a00 */
[----:B------:R-:W2:Y:S04]  /*79da0*/  LDL.LU.64 R38, [R1+0xb700] ;  /* 0x00b7000001267983 */ /* 0x000ea80000300a00 */
[----:B------:R-:W2:Y:S04]  /*79db0*/  LDL.LU.64 R36, [R1+0xb6f8] ;  /* 0x00b6f80001247983 */ /* 0x000ea80000300a00 */
[----:B------:R-:W-:Y:S04]  /*79dc0*/  STL.64 [R1+0x1350], R32 ;  /* 0x0013502001007387 */ /* 0x000fe80000100a00 */
[----:B------:R1:W-:Y:S04]  /*79dd0*/  STL.64 [R1+0x1358], R34 ;  /* 0x0013582201007387 */ /* 0x0003e80000100a00 */
[----:B-1----:R-:W3:Y:S04]  /*79de0*/  LDL.LU.64 R34, [R1+0xb6f0] ;  /* 0x00b6f00001227983 */ /* 0x002ee80000300a00 */
[----:B------:R-:W3:Y:S04]  /*79df0*/  LDL.LU.64 R32, [R1+0xb6e8] ;  /* 0x00b6e80001207983 */ /* 0x000ee80000300a00 */
[----:B------:R-:W3:Y:S04]  /*79e00*/  LDL.LU.64 R244, [R1+0xb6e0] ;  /* 0x00b6e00001f47983 */ /* 0x000ee80000300a00 */
[----:B------:R1:W-:Y:S04]  /*79e10*/  STL.64 [R1+0x1340], R248 ;  /* 0x001340f801007387 */ /* 0x0003e80000100a00 */
[----:B------:R-:W-:Y:S04]  /*79e20*/  STL.64 [R1+0x1348], R250 ;  /* 0x001348fa01007387 */ /* 0x000fe80000100a00 */
[----:B-1----:R-:W3:Y:S01]  /*79e30*/  LDL.LU.64 R248, [R1+0xb6d8] ;  /* 0x00b6d80001f87983 */ /* 0x002ee20000300a00 */
[----:B------:R-:W-:-:S15]  /*79e40*/  HMMA.1688.F32.TF32 R208, R28, R208, R8 ;  /* 0x000000d01cd0723c */ /* 0x000fde0000081008 */
[----:B------:R-:W-:-:S04]  /*79e50*/  NOP ;  /* 0x0000000000007918 */ /* 0x000fc80000000000 */
[----:B------:R-:W-:Y:S04]  /*79e60*/  STL.64 [R1+0x1330], R208 ;  /* 0x001330d001007387 */ /* 0x000fe80000100a00 */
[----:B------:R-:W-:Y:S01]  /*79e70*/  STL.64 [R1+0x1338], R210 ;  /* 0x001338d201007387 */ /* 0x000fe20000100a00 */
[----:B----4-:R-:W-:Y:S08]  /*79e80*/  HMMA.1688.F32.TF32 R100, R240, R236, R100 ;  /* 0x000000ecf064723c */ /* 0x010ff00000081064 */
[C---:B--2---:R-:W-:Y:S08]  /*79e90*/  HMMA.1688.F32.TF32 R152, R28.reuse, R36, R152 ;  /* 0x000000241c98723c */ /* 0x044ff00000081098 */
[C---:B---3--:R-:W-:Y:S08]  /*79ea0*/  HMMA.1688.F32.TF32 R8, R28.reuse, R244, R200 ;  /* 0x000000f41c08723c */ /* 0x048ff000000810c8 */
[C---:B------:R-:W-:Y:S08]  /*79eb0*/  HMMA.1688.F32.TF32 R204, R28.reuse, R248, R204 ;  /* 0x000000f81ccc723c */ /* 0x040ff000000810cc */
[C---:B------:R-:W-:Y:S11]  /*79ec0*/  HMMA.1688.F32.TF32 R156, R28.reuse, R32, R156 ;  /* 0x000000201c9c723c */ /* 0x040ff6000008109c */
[----:B------:R-:W-:Y:S04]  /*79ed0*/  STL.64 [R1+0x1320], R204 ;  /* 0x001320cc01007387 */ /* 0x000fe80000100a00 */
[----:B------:R-:W-:Y:S04]  /*79ee0*/  STL.64 [R1+0x1328], R206 ;  /* 0x001328ce01007387 */ /* 0x000fe80000100a00 */
[----:B------:R-:W-:Y:S04]  /*79ef0*/  STL.64 [R1+0x1310], R8 ;  /* 0x0013100801007387 */ /* 0x000fe80000100a00 */
[----:B------:R1:W-:Y:S02]  /*79f00*/  STL.64 [R1+0x1318], R10 ;  /* 0x0013180a01007387 */ /* 0x0003e40000100a00 */
[----:B-1----:R-:W-:Y:S02]  /*79f10*/  HMMA.1688.F32.TF32 R8, R28, R40, R148 ;  /* 0x000000281c08723c */ /* 0x002fe40000081094 */
[----:B------:R-:W-:Y:S04]  /*79f20*/  STL.64 [R1+0x1300], R156 ;  /* 0x0013009c01007387 */ /* 0x000fe80000100a00 */
[----:B------:R-:W-:Y:S02]  /*79f30*/  STL.64 [R1+0x1308], R158 ;  /* 0x0013089e01007387 */ /* 0x000fe40000100a00 */
[C---:B------:R-:W-:Y:S02]  /*79f40*/  HMMA.1688.F32.TF32 R28, R240.reuse, R232, R96 ;  /* 0x000000e8f01c723c */ /* 0x040fe40000081060 */
[----:B------:R-:W-:Y:S04]  /*79f50*/  STL.64 [R1+0x12f0], R152 ;  /* 0x0012f09801007387 */ /* 0x000fe80000100a00 */
[----:B------:R-:W-:Y:S05]  /*79f60*/  STL.64 [R1+0x12f8], R154 ;  /* 0x0012f89a01007387 */ /* 0x000fea0000100a00 */
[----:B------:R-:W-:Y:S04]  /*79f70*/  STL.64 [R1+0x7e0], R8 ;  /* 0x0007e00801007387 */ /* 0x000fe80000100a00 */
[----:B------:R1:W-:Y:S02]  /*79f80*/  STL.64 [R1+0x7e8], R10 ;  /* 0x0007e80a01007387 */ /* 0x0003e40000100a00 */
[C---:B-1----:R-:W-:Y:S02]  /*79f90*/  HMMA.1688.F32.TF32 R8, R240.reuse, R228, R56 ;  /* 0x000000e4f008723c */ /* 0x042fe40000081038 */
[----:B------:R-:W-:Y:S04]  /*79fa0*/  STL.64 [R1+0x7d0], R100 ;  /* 0x0007d06401007387 */ /* 0x000fe80000100a00 */
[----:B------:R-:W-:Y:S04]  /*79fb0*/  STL.64 [R1+0x7d8], R102 ;  /* 0x0007d86601007387 */ /* 0x000fe80000100a00 */
[----:B------:R-:W-:Y:S04]  /*79fc0*/  STL [R1+0xb620], R231 ;  /* 0x00b620e701007387 */ /* 0x000fe80000100800 */
[----:B------:R1:W-:Y:S04]  /*79fd0*/  STL.64 [R1+0x7c0], R28 ;  /* 0x0007c01c01007387 */ /* 0x0003e80000100a00 */
[----:B------:R2:W-:Y:S04]  /*79fe0*/  STL.64 [R1+0x7c8], R30 ;  /* 0x0007c81e01007387 */ /* 0x0005e80000100a00 */
[----:B------:R-:W-:Y:S04]  /*79ff0*/  STL.64 [R1+0xb618], R228 ;  /* 0x00b618e401007387 */ /* 0x000fe80000100a00 */
[----:B------:R-:W-:Y:S04]  /*7a000*/  STL.64 [R1+0x7b0], R8 ;  /* 0x0007b00801007387 */ /* 0x000fe80000100a00 */
[----:B------:R3:W-:Y:S04]  /*7a010*/  STL.64 [R1+0x7b8], R10 ;  /* 0x0007b80a01007387 */ /* 0x0007e80000100a00 */
[----:B-1----:R-:W4:Y:S04]  /*7a020*/  LDL.LU.64 R28, [R1+0x2240] ;  /* 0x00224000011c7983 */ /* 0x002f280000300a00 */
[----:B--2---:R-:W4:Y:S01]  /*7a030*/  LDL.LU.64 R30, [R1+0x2248] ;  /* 0x00224800011e7983 */ /* 0x004f220000300a00 */
[----:B---3--:R-:W-:-:S15]  /*7a040*/  HMMA.1688.F32.TF32 R8, R240, R224, R52 ;  /* 0x000000e0f008723c */ /* 0x008fde0000081034 */
[----:B------:R-:W-:-:S04]  /*7a050*/  NOP ;  /* 0x0000000000007918 */ /* 0x000fc80000000000 */
        /* <DEDUP_REMOVED lines=28> */
[----:B------:R1:W-:Y:S04]  /*7a220*/  STL.64 [R1+0x790], R28 ;  /* 0x0007901c01007387 */ /* 0x0003e80000100a00 */
[----:B------:R4:W-:Y:S04]  /*7a230*/  STL.64 [R1+0x798], R30 ;  /* 0x0007981e01007387 */ /* 0x0009e80000100a00 */
[----:B-1----:R-:W2:Y:S04]  /*7a240*/  LDL.LU.64 R28, [R1+0x2480] ;  /* 0x00248000011c7983 */ /* 0x002ea80000300a00 */
[----:B----4-:R-:W4:Y:S01]  /*7a250*/  LDL.LU.64 R30, [R1+0x2488] ;  /* 0x00248800011e7983 */ /* 0x010f220000300a00 */
[C---:B---3--:R-:W-:Y:S08]  /*7a260*/  HMMA.1688.F32.TF32 R8, R240.reuse, R216, R8 ;  /* 0x000000d8f008723c */ /* 0x048ff00000081008 */
[C---:B--2---:R-:W-:Y:S11]  /*7a270*/  HMMA.1688.F32.TF32 R208, R240.reuse, R212, R208 ;  /* 0x000000d4f0d0723c */ /* 0x044ff600000810d0 */
[----:B------:R1:W-:Y:S04]  /*7a280*/  STL.64 [R1+0x780], R8 ;  /* 0x0007800801007387 */ /* 0x0003e80000100a00 */
[----:B------:R2:W-:Y:S04]  /*7a290*/  STL.64 [R1+0x788], R10 ;  /* 0x0007880a01007387 */ /* 0x0005e80000100a00 */
[----:B-1----:R-:W3:Y:S04]  /*7a2a0*/  LDL.LU.64 R8, [R1+0x2490] ;  /* 0x0024900001087983 */ /* 0x002ee80000300a00 */
[----:B--2---:R-:W3:Y:S04]  /*7a2b0*/  LDL.LU.64 R10, [R1+0x2498] ;  /* 0x00249800010a7983 */ /* 0x004ee80000300a00 */
        /* <DEDUP_REMOVED lines=23> */
[C---:B----4-:R-:W-:Y:S08]  /*7a430*/  HMMA.1688.F32.TF32 R28, R240.reuse, R168, R28 ;  /* 0x000000a8f01c723c */ /* 0x050ff0000008101c */
[----:B--2---:R-:W-:-:S15]  /*7a440*/  HMMA.1688.F32.TF32 R228, R240, R200, R228 ;  /* 0x000000c8f0e4723c */ /* 0x004fde00000810e4 */
[----:B------:R-:W-:-:S04]  /*7a450*/  NOP ;  /* 0x0000000000007918 */ /* 0x000fc80000000000 */
        /* <DEDUP_REMOVED lines=19> */
[----:B------:R1:W-:Y:S04]  /*7a590*/  STL.64 [R1+0xb5f8], R168 ;  /* 0x00b5f8a801007387 */ /* 0x0003e80000100a00 */
[----:B------:R2:W-:Y:S04]  /*7a5a0*/  STL.64 [R1+0x6c0], R28 ;  /* 0x0006c01c01007387 */ /* 0x0005e80000100a00 */
[----:B------:R4:W-:Y:S04]  /*7a5b0*/  STL.64 [R1+0x6c8], R30 ;  /* 0x0006c81e01007387 */ /* 0x0009e80000100a00 */
[----:B-1----:R-:W4:Y:S04]  /*7a5c0*/  LDL.LU.64 R156, [R1+0x24a0] ;  /* 0x0024a000019c7983 */ /* 0x002f280000300a00 */
[----:B--2---:R-:W2:Y:S01]  /*7a5d0*/  LDL.LU.64 R158, [R1+0x24a8] ;  /* 0x0024a800019e7983 */ /* 0x004ea20000300a00 */
[----:B---3--:R-:W-:-:S15]  /*7a5e0*/  HMMA.1688.F32.TF32 R8, R240, R164, R8 ;  /* 0x000000a4f008723c */ /* 0x008fde0000081008 */
[----:B------:R-:W-:-:S04]  /*7a5f0*/  NOP ;  /* 0x0000000000007918 */ /* 0x000fc80000000000 */
[----:B------:R1:W-:Y:S04]  /*7a600*/  STL.64 [R1+0x6b0], R8 ;  /* 0x0006b00801007387 */ /* 0x0003e80000100a00 */
[----:B------:R3:W-:Y:S04]  /*7a610*/  STL.64 [R1+0x6b8], R10 ;  /* 0x0006b80a01007387 */ /* 0x0007e80000100a00 */
        /* <DEDUP_REMOVED lines=31> */
[----:B------:R-:W4:Y:S04]  /*7a810*/  LDL.LU.64 R156, [R1+0xb698] ;  /* 0x00b69800019c7983 */ /* 0x000f280000300a00 */
[----:B------:R-:W-:Y:S04]  /*7a820*/  STL.64 [R1+0xb5e0], R162 ;  /* 0x00b5e0a201007387 */ /* 0x000fe80000100a00 */
[----:B------:R1:W-:Y:S04]  /*7a830*/  STL.64 [R1+0xb5d8], R160 ;  /* 0x00b5d8a001007387 */ /* 0x0003e80000100a00 */
[----:B-1----:R-:W2:Y:S04]  /*7a840*/  LDL.LU.64 R160, [R1+0x24d0] ;  /* 0x0024d00001a07983 */ /* 0x002ea80000300a00 */
[----:B------:R-:W2:Y:S01]  /*7a850*/  LDL.LU.64 R162, [R1+0x24d8] ;  /* 0x0024d80001a27983 */ /* 0x000ea20000300a00 */
        /* <DEDUP_REMOVED lines=18> */
[----:B--2---:R-:W-:-:S15]  /*7a980*/  HMMA.1688.F32.TF32 R160, R240, R148, R160 ;  /* 0x00000094f0a0723c */ /* 0x004fde00000810a0 */
[----:B------:R-:W-:-:S04]  /*7a990*/  NOP ;  /* 0x0000000000007918 */ /* 0x000fc80000000000 */
[----:B------:R-:W-:Y:S04]  /*7a9a0*/  STL.64 [R1+0x670], R160 ;  /* 0x000670a001007387 */ /* 0x000fe80000100a00 */
[----:B------:R3:W-:Y:S02]  /*7a9b0*/  STL.64 [R1+0x678], R162 ;  /* 0x000678a201007387 */ /* 0x0007e40000100a00 */
[C---:B---3--:R-:W-:Y:S08]  /*7a9c0*/  HMMA.1688.F32.TF32 R160, R240.reuse, R144, R164 ;  /* 0x00000090f0a0723c */ /* 0x048ff000000810a4 */
[C---:B------:R-:W-:Y:S11]  /*7a9d0*/  HMMA.1688.F32.TF32 R164, R240.reuse, R136, R172 ;  /* 0x00000088f0a4723c */ /* 0x040ff600000810ac */
        /* <DEDUP_REMOVED lines=18> */
[----:B------:R-:W-:Y:S04]  /*7ab00*/  STL.64 [R1+0x5e0], R28 ;  /* 0x0005e01c01007387 */ /* 0x000fe80000100a00 */
[----:B------:R-:W-:Y:S04]  /*7ab10*/  STL.64 [R1+0x5e8], R30 ;  /* 0x0005e81e01007387 */ /* 0x000fe80000100a00 */
[----:B--2---:R-:W4:Y:S01]  /*7ab20*/  LDL.LU.64 R102, [R1+0x2588] ;  /* 0x0025880001667983 */ /* 0x004f220000300a00 */
[C---:B------:R-:W-:Y:S03]  /*7ab30*/  HMMA.1688.F32.TF32 R8, R240.reuse, R108, R8 ;  /* 0x0000006cf008723c */ /* 0x040fe60000081008 */
[----:B------:R-:W-:Y:S04]  /*7ab40*/  LDS R28, [R227+UR7+0x20180] ;  /* 0x02018007e31c7984 */ /* 0x000fe80008000800 */
[----:B------:R-:W-:Y:S04]  /*7ab50*/  LDS R30, [R227+UR7+0x21180] ;  /* 0x02118007e31e7984 */ /* 0x000fe80008000800 */
[----:B------:R-:W-:Y:S04]  /*7ab60*/  LDS R29, [R226+UR7+0x20180] ;  /* 0x02018007e21d7984 */ /* 0x000fe80008000800 */
[----:B------:R-:W1:Y:S04]  /*7ab70*/  LDS R31, [R226+UR7+0x21180] ;  /* 0x02118007e21f7984 */ /* 0x000e680008000800 */
[----:B------:R2:W-:Y:S04]  /*7ab80*/  STL.64 [R1+0x5d0], R8 ;  /* 0x0005d00801007387 */ /* 0x0005e80000100a00 */
[----:B------:R1:W-:Y:S04]  /*7ab90*/  STL.64 [R1+0x5d8], R10 ;  /* 0x0005d80a01007387 */ /* 0x0003e80000100a00 */
[----:B---3--:R-:W3:Y:S04]  /*7aba0*/  LDL.LU.64 R96, [R1+0x2590] ;  /* 0x0025900001607983 */ /* 0x008ee80000300a00 */
        /* <DEDUP_REMOVED lines=16> */
[----:B-1----:R-:W2:Y:S01]  /*7acb0*/  LDL.LU.64 R10, [R1+0x2678] ;  /* 0x00267800010a7983 */ /* 0x002ea20000300a00 */
[----:B----4-:R-:W-:-:S15]  /*7acc0*/  HMMA.1688.F32.TF32 R100, R240, R104, R100 ;  /* 0x00000068f064723c */ /* 0x010fde0000081064 */
[----:B------:R-:W-:-:S04]  /*7acd0*/  NOP ;  /* 0x0000000000007918 */ /* 0x000fc80000000000 */
[----:B------:R-:W-:Y:S04]  /*7ace0*/  STL.64 [R1+0x12e0], R100 ;  /* 0x0012e06401007387 */ /* 0x000fe80000100a00 */
[----:B------:R1:W-:Y:S04]  /*7acf0*/  STL.64 [R1+0x12e8], R102 ;  /* 0x0012e86601007387 */ /* 0x0003e80000100a00 */
[----:B-1----:R-:W4:Y:S04]  /*7ad00*/  LDL.LU.64 R102, [R1+0xb670] ;  /* 0x00b6700001667983 */ /* 0x002f280000300a00 */
[----:B------:R-:W3:Y:S02]  /*7ad10*/  LDL.LU.64 R100, [R1+0xb668] ;  /* 0x00b6680001647983 */ /* 0x000ee40000300a00 */
[----:B---3--:R-:W-:-:S15]  /*7ad20*/  HMMA.1688.F32.TF32 R96, R240, R100, R96 ;  /* 0x00000064f060723c */ /* 0x008fde0000081060 */
[----:B------:R-:W-:-:S04]  /*7ad30*/  NOP ;  /* 0x0000000000007918 */ /* 0x000fc80000000000 */
[----:B------:R-:W-:Y:S04]  /*7ad40*/  STL.64 [R1+0x12d0], R96 ;  /* 0x0012d06001007387 */ /* 0x000fe80000100a00 */
[----:B------:R1:W-:Y:S04]  /*7ad50*/  STL.64 [R1+0x12d8], R98 ;  /* 0x0012d86201007387 */ /* 0x0003e80000100a00 */
[----:B-1----:R-:W3:Y:S04]  /*7ad60*/  LDL.LU.64 R98, [R1+0xb660] ;  /* 0x00b6600001627983 */ /* 0x002ee80000300a00 */
        /* <DEDUP_REMOVED lines=10> */
[----:B------:R-:W-:Y:S04]  /*7ae10*/  STL.64 [R1+0x12c8], R230 ;  /* 0x0012c8e601007387 */ /* 0x000fe80000100a00 */
[----:B------:R1:W-:Y:S04]  /*7ae20*/  STL.64 [R1+0x12b0], R172 ;  /* 0x0012b0ac01007387 */ /* 0x0003e80000100a00 */
[----:B------:R2:W-:Y:S04]  /*7ae30*/  STL.64 [R1+0x12b8], R174 ;  /* 0x0012b8ae01007387 */ /* 0x0005e80000100a00 */
[----:B------:R-:W-:Y:S04]  /*7ae40*/  STL.64 [R1+0x12a0], R168 ;  /* 0x0012a0a801007387 */ /* 0x000fe80000100a00 */
[----:B------:R-:W-:Y:S04]  /*7ae50*/  STL.64 [R1+0x12a8], R170 ;  /* 0x0012a8aa01007387 */ /* 0x000fe80000100a00 */
[----:B-1----:R-:W3:Y:S04]  /*7ae60*/  LDL.LU.64 R172, [R1+0x2690] ;  /* 0x0026900001ac7983 */ /* 0x002ee80000300a00 */
[----:B------:R1:W-:Y:S04]  /*7ae70*/  STL.64 [R1+0x1290], R164 ;  /* 0x001290a401007387 */ /* 0x0003e80000100a00 */
[----:B------:R-:W-:Y:S04]  /*7ae80*/  STL.64 [R1+0x1298], R166 ;  /* 0x001298a601007387 */ /* 0x000fe80000100a00 */
[----:B--2---:R-:W3:Y:S04]  /*7ae90*/  LDL.LU.64 R174, [R1+0x2698] ;  /* 0x0026980001ae7983 */ /* 0x004ee80000300a00 */
[----:B------:R-:W-:Y:S04]  /*7aea0*/  STL.64 [R1+0x1280], R160 ;  /* 0x001280a001007387 */ /* 0x000fe80000100a00 */
[----:B------:R-:W-:Y:S04]  /*7aeb0*/  STL.64 [R1+0x1288], R162 ;  /* 0x001288a201007387 */ /* 0x000fe80000100a00 */
[----:B-1----:R-:W2:Y:S04]  /*7aec0*/  LDL.64 R164, [R1+0x90] ;  /* 0x0000900001a47983 */ /* 0x002ea80000100a00 */
[----:B------:R-:W2:Y:S04]  /*7aed0*/  LDL.64 R168, [R1+0x80] ;  /* 0x0000800001a87983 */ /* 0x000ea80000100a00 */
[----:B------:R1:W-:Y:S04]  /*7aee0*/  STL.64 [R1+0x1270], R56 ;  /* 0x0012703801007387 */ /* 0x0003e80000100a00 */
[----:B------:R1:W-:Y:S04]  /*7aef0*/  STL.64 [R1+0x1278], R58 ;  /* 0x0012783a01007387 */ /* 0x0003e80000100a00 */
[----:B------:R4:W-:Y:S04]  /*7af00*/  STL.64 [R1+0x1260], R52 ;  /* 0x0012603401007387 */ /* 0x0009e80000100a00 */
[----:B------:R4:W-:Y:S04]  /*7af10*/  STL.64 [R1+0x1268], R54 ;  /* 0x0012683601007387 */ /* 0x0009e80000100a00 */
[----:B-1----:R-:W2:Y:S04]  /*7af20*/  LDL.LU.64 R56, [R1+0x26b0] ;  /* 0x0026b00001387983 */ /* 0x002ea80000300a00 */
[----:B------:R-:W2:Y:S01]  /*7af30*/  LDL.LU.64 R58, [R1+0x26b8] ;  /* 0x0026b800013a7983 */ /* 0x000ea20000300a00 */
[----:B------:R-:W-:-:S15]  /*7af40*/  HMMA.1688.F32.TF32 R8, R240, R68, R8 ;  /* 0x00000044f008723c */ /* 0x000fde0000081008 */
[----:B------:R-:W-:-:S04]  /*7af50*/  NOP ;  /* 0x0000000000007918 */ /* 0x000fc80000000000 */
[----:B------:R1:W-:Y:S04]  /*7af60*/  STL.64 [R1+0x1250], R8 ;  /* 0x0012500801007387 */ /* 0x0003e80000100a00 */
[----:B------:R1:W-:Y:S04]  /*7af70*/  STL.64 [R1+0x1258], R10 ;  /* 0x0012580a01007387 */ /* 0x0003e80000100a00 */
[----:B----4-:R-:W4:Y:S04]  /*7af80*/  LDL.LU.64 R52, [R1+0x26d0] ;  /* 0x0026d00001347983 */ /* 0x010f280000300a00 */
[----:B------:R-:W4:Y:S04]  /*7af90*/  LDL.LU.64 R54, [R1+0x26d8] ;  /* 0x0026d80001367983 */ /* 0x000f280000300a00 */
[----:B-1----:R-:W4:Y:S04]  /*7afa0*/  LDL.LU.64 R8, [R1+0x2710] ;  /* 0x0027100001087983 */ /* 0x002f280000300a00 */
[----:B------:R-:W4:Y:S04]  /*7afb0*/  LDL.LU.64 R10, [R1+0x2718] ;  /* 0x00271800010a7983 */ /* 0x000f280000300a00 */
[----:B------:R-:W4:Y:S04]  /*7afc0*/  LDL.LU.64 R160, [R1+0x2730] ;  /* 0x0027300001a07983 */ /* 0x000f280000300a00 */
[----:B------:R-:W4:Y:S04]  /*7afd0*/  LDL.LU.64 R162, [R1+0x2738] ;  /* 0x0027380001a27983 */ /* 0x000f280000300a00 */
[----:B------:R-:W-:Y:S04]  /*7afe0*/  STL.64 [R1+0xb5d0], R70 ;  /* 0x00b5d04601007387 */ /* 0x000fe80000100a00 */
[----:B------:R1:W-:Y:S04]  /*7aff0*/  STL.64 [R1+0xb5c8], R68 ;  /* 0x00b5c84401007387 */ /* 0x0003e80000100a00 */
[----:B-1----:R-:W4:Y:S04]  /*7b000*/  LDL.LU.64 R68, [R1+0x26f0] ;  /* 0x0026f00001447983 */ /* 0x002f280000300a00 */
[----:B------:R-:W4:Y:S01]  /*7b010*/  LDL.LU.64 R70, [R1+0x26f8] ;  /* 0x0026f80001467983 */ /* 0x000f220000300a00 */
[----:B---3--:R-:W-:Y:S03]  /*7b020*/  HMMA.1688.F32.TF32 R228, R240, R64, R172 ;  /* 0x00000040f0e4723c */ /* 0x008fe600000810ac */
[----:B------:R-:W3:Y:S04]  /*7b030*/  LDL.LU.64 R172, [R1+0x2760] ;  /* 0x0027600001ac7983 */ /* 0x000ee80000300a00 */
[----:B------:R-:W3:-:S12]  /*7b040*/  LDL.LU.64 R174, [R1+0x2768] ;  /* 0x0027680001ae7983 */ /* 0x000ed80000300a00 */
[----:B------:R1:W-:Y:S04]  /*7b050*/  STL.64 [R1+0x1240], R228 ;  /* 0x001240e401007387 */ /* 0x0003e80000100a00 */
[----:B------:R1:W-:Y:S04]  /*7b060*/  STL.64 [R1+0x1248], R230 ;  /* 0x001248e601007387 */ /* 0x0003e80000100a00 */
[----:B-1----:R-:W3:Y:S04]  /*7b070*/  LDL.LU.64 R228, [R1+0x2790] ;  /* 0x0027900001e47983 */ /* 0x002ee80000300a00 */
[----:B------:R-:W3:Y:S01]  /*7b080*/  LDL.LU.64 R230, [R1+0x2798] ;  /* 0x0027980001e67983 */ /* 0x000ee20000300a00 */
[C---:B--2---:R-:W-:Y:S03]  /*7b090*/  HMMA.1688.F32.TF32 R56, R240.reuse, R60, R56 ;  /* 0x0000003cf038723c */ /* 0x044fe60000081038 */
[----:B------:R-:W-:Y:S04]  /*7b0a0*/  STL.64 [R1+0xb5c0], R66 ;  /* 0x00b5c04201007387 */ /* 0x000fe80000100a00 */
[----:B------:R1:W-:Y:S04]  /*7b0b0*/  STL.64 [R1+0xb5b8], R64 ;  /* 0x00b5b84001007387 */ /* 0x0003e80000100a00 */
[----:B-1----:R-:W2:Y:S04]  /*7b0c0*/  LDL.LU.64 R64, [R1+0x2780] ;  /* 0x0027800001407983 */ /* 0x002ea80000300a00 */
[----:B------:R-:W2:Y:S04]  /*7b0d0*/  LDL.LU.64 R66, [R1+0x2788] ;  /* 0x0027880001427983 */ /* 0x000ea80000300a00 */
        /* <DEDUP_REMOVED lines=13> */
[----:B------:R1:W-:Y:S02]  /*7b1b0*/  STL.64 [R1+0x1218], R70 ;  /* 0x0012184601007387 */ /* 0x0003e40000100a00 */
[C---:B-1----:R-:W-:Y:S02]  /*7b1c0*/  HMMA.1688.F32.TF32 R68, R240.reuse, R48, R8 ;  /* 0x00000030f044723c */ /* 0x042fe40000081008 */
[----:B------:R-:W2:Y:S04]  /*7b1d0*/  LDL.LU.64 R8, [R1+0x27a0] ;  /* 0x0027a00001087983 */ /* 0x000ea80000300a00 */
[----:B------:R-:W2:Y:S02]  /*7b1e0*/  LDL.LU.64 R10, [R1+0x27a8] ;  /* 0x0027a800010a7983 */ /* 0x000ea40000300a00 */
[C---:B---3--:R-:W-:Y:S11]  /*7b1f0*/  HMMA.1688.F32.TF32 R172, R240.reuse, R24, R172 ;  /* 0x00000018f0ac723c */ /* 0x048ff600000810ac */
[----:B------:R-:W-:Y:S04]  /*7b200*/  STL.64 [R1+0x1200], R68 ;  /* 0x0012004401007387 */ /* 0x000fe80000100a00 */
[----:B------:R1:W-:Y:S01]  /*7b210*/  STL.64 [R1+0x1208], R70 ;  /* 0x0012084601007387 */ /* 0x0003e20000100a00 */
[C---:B------:R-:W-:Y:S08]  /*7b220*/  HMMA.1688.F32.TF32 R64, R240.reuse, R20, R64 ;  /* 0x00000014f040723c */ /* 0x040ff00000081040 */
[C---:B-1----:R-:W-:Y:S01]  /*7b230*/  HMMA.1688.F32.TF32 R68, R240.reuse, R44, R160 ;  /* 0x0000002cf044723c */ /* 0x042fe200000810a0 */
[----:B------:R-:W3:Y:S04]  /*7b240*/  LDL.LU.64 R160, [R1+0x27c0] ;  /* 0x0027c00001a07983 */ /* 0x000ee80000300a00 */
[----:B------:R-:W3:Y:S03]  /*7b250*/  LDL.LU.64 R162, [R1+0x27c8] ;  /* 0x0027c80001a27983 */ /* 0x000ee60000300a00 */
[C---:B------:R-:W-:Y:S11]  /*7b260*/  HMMA.1688.F32.TF32 R228, R240.reuse, R16, R228 ;  /* 0x00000010f0e4723c */ /* 0x040ff600000810e4 */
[----:B------:R1:W-:Y:S04]  /*7b270*/  STL.64 [R1+0x11f0], R68 ;  /* 0x0011f04401007387 */ /* 0x0003e80000100a00 */
[----:B------:R4:W-:Y:S04]  /*7b280*/  STL.64 [R1+0x11f8], R70 ;  /* 0x0011f84601007387 */ /* 0x0009e80000100a00 */
[----:B-1----:R-:W3:Y:S04]  /*7b290*/  LDL.LU.64 R68, [R1+0x27d0] ;  /* 0x0027d00001447983 */ /* 0x002ee80000300a00 */
[----:B----4-:R-:W4:Y:S04]  /*7b2a0*/  LDL.LU.64 R70, [R1+0x27d8] ;  /* 0x0027d80001467983 */ /* 0x010f280000300a00 */
[----:B------:R1:W-:Y:S04]  /*7b2b0*/  STL.64 [R1+0x11e0], R172 ;  /* 0x0011e0ac01007387 */ /* 0x0003e80000100a00 */
[----:B------:R-:W-:Y:S04]  /*7b2c0*/  STL.64 [R1+0x11e8], R174 ;  /* 0x0011e8ae01007387 */ /* 0x000fe80000100a00 */
[----:B-1----:R-:W3:Y:S04]  /*7b2d0*/  LDL.64 R172, [R1+0x70] ;  /* 0x0000700001ac7983 */ /* 0x002ee80000100a00 */
[----:B------:R1:W-:Y:S04]  /*7b2e0*/  STL.64 [R1+0x11d0], R64 ;  /* 0x0011d04001007387 */ /* 0x0003e80000100a00 */
[----:B------:R1:W-:Y:S04]  /*7b2f0*/  STL.64 [R1+0x11d8], R66 ;  /* 0x0011d84201007387 */ /* 0x0003e80000100a00 */
[----:B-1----:R-:W3:Y:S04]  /*7b300*/  LDL.LU.64 R64, [R1+0x27e0] ;  /* 0x0027e00001407983 */ /* 0x002ee80000300a00 */
[----:B------:R-:W3:Y:S04]  /*7b310*/  LDL.LU.64 R66, [R1+0x27e8] ;  /* 0x0027e80001427983 */ /* 0x000ee80000300a00 */
[----:B------:R1:W-:Y:S04]  /*7b320*/  STL.64 [R1+0x11c0], R228 ;  /* 0x0011c0e401007387 */ /* 0x0003e80000100a00 */
[----:B------:R-:W-:Y:S04]  /*7b330*/  STL.64 [R1+0x11c8], R230 ;  /* 0x0011c8e601007387 */ /* 0x000fe80000100a00 */
[----:B-1----:R-:W3:Y:S04]  /*7b340*/  LDL.64 R228, [R1+0x60] ;  /* 0x0000600001e47983 */ /* 0x002ee80000100a00 */
        /* <DEDUP_REMOVED lines=10> */
[----:B------:R-:W-:Y:S04]  /*7b3f0*/  STL.64 [R1+0xb5a0], R14 ;  /* 0x00b5a00e01007387 */ /* 0x000fe80000100a00 */
[----:B------:R3:W-:Y:S01]  /*7b400*/  STL.64 [R1+0xb598], R12 ;  /* 0x00b5980c01007387 */ /* 0x0007e20000100a00 */
[----:B------:R-:W-:-:S02]  /*7b410*/  IMAD.MOV.U32 R2, RZ, RZ, R164 ;  /* 0x000000ffff027224 */ /* 0x000fc400078e00a4 */
[----:B------:R-:W-:Y:S01]  /*7b420*/  IMAD.MOV.U32 R0, RZ, RZ, R165 ;  /* 0x000000ffff007224 */ /* 0x000fe200078e00a5 */
[----:B---3--:R-:W-:Y:S01]  /*7b430*/  HMMA.1688.F32.TF32 R12, R240, R8, R16 ;  /* 0x00000008f00c723c */ /* 0x008fe20000081010 */
[----:B--2---:R-:W-:Y:S04]  /*7b440*/  STL.64 [R1+0xb590], R10 ;  /* 0x00b5900a01007387 */ /* 0x004fe80000100a00 */
[----:B------:R-:W-:-:S14]  /*7b450*/  STL.64 [R1+0xb588], R8 ;  /* 0x00b5880801007387 */ /* 0x000fdc0000100a00 */
[----:B------:R-:W-:Y:S04]  /*7b460*/  STL.64 [R1+0x11a0], R12 ;  /* 0x0011a00c01007387 */ /* 0x000fe80000100a00 */
[----:B------:R1:W-:Y:S02]  /*7b470*/  STL.64 [R1+0x11a8], R14 ;  /* 0x0011a80e01007387 */ /* 0x0003e40000100a00 */
[C---:B-1----:R-:W-:Y:S08]  /*7b480*/  HMMA.1688.F32.TF32 R12, R240.reuse, R4, R160 ;  /* 0x00000004f00c723c */ /* 0x042ff000000810a0 */
[C---:B----4-:R-:W-:Y:S11]  /*7b490*/  HMMA.1688.F32.TF32 R8, R240.reuse, R164, R68 ;  /* 0x000000a4f008723c */ /* 0x050ff60000081044 */
[----:B------:R-:W-:Y:S04]  /*7b4a0*/  STL.64 [R1+0x1190], R12 ;  /* 0x0011900c01007387 */ /* 0x000fe80000100a00 */
[----:B------:R1:W-:Y:S02]  /*7b4b0*/  STL.64 [R1+0x1198], R14 ;  /* 0x0011980e01007387 */ /* 0x0003e40000100a00 */
[----:B-1----:R-:W-:Y:S02]  /*7b4c0*/  HMMA.1688.F32.TF32 R12, R240, R168, R64 ;  /* 0x000000a8f00c723c */ /* 0x002fe40000081040 */
[----:B------:R1:W-:Y:S04]  /*7b4d0*/  STL.64 [R1+0x1180], R8 ;  /* 0x0011800801007387 */ /* 0x0003e80000100a00 */
[----:B------:R2:W-:Y:S04]  /*7b4e0*/  STL.64 [R1+0x1188], R10 ;  /* 0x0011880a01007387 */ /* 0x0005e80000100a00 */
[----:B-1----:R-:W3:Y:S04]  /*7b4f0*/  LDL.LU.64 R8, [R1+0x27f0] ;  /* 0x0027f00001087983 */ /* 0x002ee80000300a00 */
[----:B--2---:R-:W3:Y:S05]  /*7b500*/  LDL.LU.64 R10, [R1+0x27f8] ;  /* 0x0027f800010a7983 */ /* 0x004eea0000300a00 */
[----:B------:R1:W-:Y:S04]  /*7b510*/  STL.64 [R1+0x1170], R12 ;  /* 0x0011700c01007387 */ /* 0x0003e80000100a00 */
[----:B------:R2:W-:Y:S04]  /*7b520*/  STL.64 [R1+0x1178], R14 ;  /* 0x0011780e01007387 */ /* 0x0005e80000100a00 */
[----:B-1----:R-:W4:Y:S04]  /*7b530*/  LDL.LU.64 R12, [R1+0x2800] ;  /* 0x00280000010c7983 */ /* 0x002f280000300a00 */
        /* <DEDUP_REMOVED lines=11> */
[----:B------:R-:W-:-:S02]  /*7b5f0*/  IMAD.MOV.U32 R219, RZ, RZ, R168 ;  /* 0x000000ffffdb7224 */ /* 0x000fc400078e00a8 */
[----:B------:R-:W-:Y:S01]  /*7b600*/  IMAD.MOV.U32 R218, RZ, RZ, R169 ;  /* 0x000000ffffda7224 */ /* 0x000fe200078e00a9 */
[C---:B---3--:R-:W-:Y:S08]  /*7b610*/  HMMA.1688.F32.TF32 R8, R240.reuse, R172, R8 ;  /* 0x000000acf008723c */ /* 0x048ff00000081008 */
[C---:B----4-:R-:W-:Y:S08]  /*7b620*/  HMMA.1688.F32.TF32 R168, R240.reuse, R228, R12 ;  /* 0x000000e4f0a8723c */ /* 0x050ff0000008100c */
[C---:B--2---:R-:W-:Y:S08]  /*7b630*/  HMMA.1688.F32.TF32 R164, R240.reuse, R248, R164 ;  /* 0x000000f8f0a4723c */ /* 0x044ff000000810a4 */
[C---:B------:R-:W-:Y:S01]  /*7b640*/  HMMA.1688.F32.TF32 R160, R240.reuse, R244, R160 ;  /* 0x000000f4f0a0723c */ /* 0x040fe200000810a0 */
[----:B------:R1:W-:Y:S04]  /*7b650*/  STL.64 [R1+0x1160], R8 ;  /* 0x0011600801007387 */ /* 0x0003e80000100a00 */
[----:B------:R2:W-:Y:S04]  /*7b660*/  STL.64 [R1+0x1168], R10 ;  /* 0x0011680a01007387 */ /* 0x0005e80000100a00 */
[----:B-1----:R-:W3:Y:S04]  /*7b670*/  LDL.LU.64 R8, [R1+0x25c0] ;  /* 0x0025c00001087983 */ /* 0x002ee80000300a00 */
[----:B--2---:R-:W3:Y:S04]  /*7b680*/  LDL.LU.64 R10, [R1+0x25c8] ;  /* 0x0025c800010a7983 */ /* 0x004ee80000300a00 */
        /* <DEDUP_REMOVED lines=8> */
[----:B------:R1:W-:Y:S01]  /*7b710*/  STL.64 [R1+0xb578], R32 ;  /* 0x00b5782001007387 */ /* 0x0003e20000100a00 */
[C---:B------:R-:W-:Y:S08]  /*7b720*/  HMMA.1688.F32.TF32 R16, R240.reuse, R40, R16 ;  /* 0x00000028f010723c */ /* 0x040ff00000081010 */
[----:B-1----:R-:W-:Y:S01]  /*7b730*/  HMMA.1688.F32.TF32 R32, R240, R36, R64 ;  /* 0x00000024f020723c */ /* 0x002fe20000081040 */
[----:B------:R1:W-:Y:S04]  /*7b740*/  STL.64 [R1+0x1120], R68 ;  /* 0x0011204401007387 */ /* 0x0003e80000100a00 */
[----:B------:R2:W-:Y:S04]  /*7b750*/  STL.64 [R1+0x1128], R70 ;  /* 0x0011284601007387 */ /* 0x0005e80000100a00 */
[----:B------:R-:W-:Y:S04]  /*7b760*/  STL.64 [R1+0xb570], R38 ;  /* 0x00b5702601007387 */ /* 0x000fe80000100a00 */
[----:B------:R-:W-:Y:S01]  /*7b770*/  STL.64 [R1+0xb568], R36 ;  /* 0x00b5682401007387 */ /* 0x000fe20000100a00 */
[----:B------:R-:W-:-:S05]  /*7b780*/  IMAD.MOV.U32 R13, RZ, RZ, R228 ;  /* 0x000000ffff0d7224 */ /* 0x000fca00078e00e4 */
[----:B------:R-:W-:Y:S04]  /*7b790*/  STL.64 [R1+0x1110], R32 ;  /* 0x0011102001007387 */ /* 0x000fe80000100a00 */
[----:B------:R-:W-:Y:S01]  /*7b7a0*/  STL.64 [R1+0x1118], R34 ;  /* 0x0011182201007387 */ /* 0x000fe20000100a00 */
[----:B------:R-:W-:-:S03]  /*7b7b0*/  IMAD.MOV.U32 R12, RZ, RZ, R229 ;  /* 0x000000ffff0c7224 */ /* 0x000fc600078e00e5 */
[----:B------:R-:W-:Y:S04]  /*7b7c0*/  STL.64 [R1+0xb560], R42 ;  /* 0x00b5602a01007387 */ /* 0x000fe80000100a00 */
[----:B------:R4:W-:Y:S04]  /*7b7d0*/  STL.64 [R1+0xb558], R40 ;  /* 0x00b5582801007387 */ /* 0x0009e80000100a00 */
[----:B------:R1:W-:Y:S04]  /*7b7e0*/  STL.64 [R1+0x5c0], R16 ;  /* 0x0005c01001007387 */ /* 0x0003e80000100a00 */
[----:B------:R1:W-:Y:S04]  /*7b7f0*/  STL.64 [R1+0x5c8], R18 ;  /* 0x0005c81201007387 */ /* 0x0003e80000100a00 */
[----:B------:R-:W4:Y:S04]  /*7b800*/  LDL.LU.64 R228, [R1+0x25e0] ;  /* 0x0025e00001e47983 */ /* 0x000f280000300a00 */
[----:B------:R-:W4:Y:S01]  /*7b810*/  LDL.LU.64 R230, [R1+0x25e8] ;  /* 0x0025e80001e67983 */ /* 0x000f220000300a00 */
[----:B------:R-:W-:-:S02]  /*7b820*/  IMAD.MOV.U32 R239, RZ, RZ, R172 ;  /* 0x000000ffffef7224 */ /* 0x000fc400078e00ac */
[----:B------:R-:W-:Y:S01]  /*7b830*/  IMAD.MOV.U32 R238, RZ, RZ, R173 ;  /* 0x000000ffffee7224 */ /* 0x000fe200078e00ad */
[----:B---3--:R-:W-:-:S15]  /*7b840*/  HMMA.1688.F32.TF32 R8, R28, R236, R8 ;  /* 0x000000ec1c08723c */ /* 0x008fde0000081008 */
        /* <DEDUP_REMOVED lines=14> */
[----:B--2---:R-:W2:Y:S04]  /*7b930*/  LDL.LU.64 R70, [R1+0x26c8] ;  /* 0x0026c80001467983 */ /* 0x004ea80000300a00 */
[----:B------:R-:W2:Y:S04]  /*7b940*/  LDL.LU.64 R64, [R1+0x26e0] ;  /* 0x0026e00001407983 */ /* 0x000ea80000300a00 */
[----:B------:R-:W2:Y:S04]  /*7b950*/  LDL.LU.64 R66, [R1+0x26e8] ;  /* 0x0026e80001427983 */ /* 0x000ea80000300a00 */
[----:B----4-:R-:W4:Y:S04]  /*7b960*/  LDL.LU.64 R40, [R1+0x2700] ;  /* 0x0027000001287983 */ /* 0x010f280000300a00 */
[----:B------:R-:W4:Y:S01]  /*7b970*/  LDL.LU.64 R42, [R1+0x2708] ;  /* 0x00270800012a7983 */ /* 0x000f220000300a00 */
[C---:B------:R-:W-:Y:S03]  /*7b980*/  HMMA.1688.F32.TF32 R228, R28.reuse, R232, R228 ;  /* 0x000000e81ce4723c */ /* 0x040fe600000810e4 */
[----:B------:R-:W4:Y:S04]  /*7b990*/  LDL.LU.64 R36, [R1+0x2720] ;  /* 0x0027200001247983 */ /* 0x000f280000300a00 */
[----:B------:R-:W4:Y:S04]  /*7b9a0*/  LDL.LU.64 R38, [R1+0x2728] ;  /* 0x0027280001267983 */ /* 0x000f280000300a00 */
[----:B------:R-:W4:Y:S04]  /*7b9b0*/  LDL.LU.64 R32, [R1+0x2740] ;  /* 0x0027400001207983 */ /* 0x000f280000300a00 */
[----:B------:R-:W4:Y:S04]  /*7b9c0*/  LDL.LU.64 R34, [R1+0x2748] ;  /* 0x0027480001227983 */ /* 0x000f280000300a00 */
[----:B------:R-:W4:Y:S04]  /*7b9d0*/  LDL.LU.64 R16, [R1+0x2750] ;  /* 0x0027500001107983 */ /* 0x000f280000300a00 */
[----:B------:R-:W4:Y:S04]  /*7b9e0*/  LDL.LU.64 R18, [R1+0x2758] ;  /* 0x0027580001127983 */ /* 0x000f280000300a00 */
[----:B---3--:R-:W3:Y:S04]  /*7b9f0*/  LDL.LU.64 R8, [R1+0x2770] ;  /* 0x0027700001087983 */ /* 0x008ee80000300a00 */
[----:B------:R-:W3:Y:S04]  /*7ba00*/  LDL.LU.64 R10, [R1+0x2778] ;  /* 0x00277800010a7983 */ /* 0x000ee80000300a00 */
[----:B------:R-:W-:Y:S04]  /*7ba10*/  STL.64 [R1+0xb550], R236 ;  /* 0x00b550ec01007387 */ /* 0x000fe80000100a00 */
[----:B------:R-:W-:Y:S04]  /*7ba20*/  STL.64 [R1+0x5a0], R228 ;  /* 0x0005a0e401007387 */ /* 0x000fe80000100a00 */
[----:B------:R1:W-:Y:S04]  /*7ba30*/  STL.64 [R1+0x5a8], R230 ;  /* 0x0005a8e601007387 */ /* 0x0003e80000100a00 */
[----:B-1----:R-:W3:Y:S04]  /*7ba40*/  LDL.LU R231, [R1+0xb620] ;  /* 0x00b6200001e77983 */ /* 0x002ee80000300800 */
[----:B------:R-:W3:Y:S04]  /*7ba50*/  LDL.LU.64 R228, [R1+0xb618] ;  /* 0x00b6180001e47983 */ /* 0x000ee80000300a00 */
[----:B------:R-:W-:Y:S04]  /*7ba60*/  STL.64 [R1+0xb548], R234 ;  /* 0x00b548ea01007387 */ /* 0x000fe80000100a00 */
[----:B------:R1:W-:Y:S04]  /*7ba70*/  STL.64 [R1+0xb540], R232 ;  /* 0x00b540e801007387 */ /* 0x0003e80000100a00 */
[----:B-1----:R-:W3:Y:S04]  /*7ba80*/  LDL.LU.64 R232, [R1+0x2600] ;  /* 0x0026000001e87983 */ /* 0x002ee80000300a00 */
[----:B------:R-:W3:Y:S01]  /*7ba90*/  LDL.LU.64 R234, [R1+0x2608] ;  /* 0x0026080001ea7983 */ /* 0x000ee20000300a00 */
[C---:B------:R-:W-:Y:S08]  /*7baa0*/  HMMA.1688.F32.TF32 R172, R28.reuse, R220, R172 ;  /* 0x000000dc1cac723c */ /* 0x040ff000000810ac */
[C---:B------:R-:W-:Y:S08]  /*7bab0*/  HMMA.1688.F32.TF32 R168, R28.reuse, R216, R168 ;  /* 0x000000d81ca8723c */ /* 0x040ff000000810a8 */
[C---:B------:R-:W-:Y:S08]  /*7bac0*/  HMMA.1688.F32.TF32 R164, R28.reuse, R212, R164 ;  /* 0x000000d41ca4723c */ /* 0x040ff000000810a4 */
[C---:B------:R-:W-:Y:S08]  /*7bad0*/  HMMA.1688.F32.TF32 R160, R28.reuse, R208, R160 ;  /* 0x000000d01ca0723c */ /* 0x040ff000000810a0 */
[C---:B--2---:R-:W-:Y:S08]  /*7bae0*/  HMMA.1688.F32.TF32 R68, R28.reuse, R204, R68 ;  /* 0x000000cc1c44723c */ /* 0x044ff00000081044 */
[C---:B------:R-:W-:Y:S08]  /*7baf0*/  HMMA.1688.F32.TF32 R64, R28.reuse, R200, R64 ;  /* 0x000000c81c40723c */ /* 0x040ff00000081040 */
[C---:B----4-:R-:W-:Y:S08]  /*7bb00*/  HMMA.1688.F32.TF32 R40, R28.reuse, R196, R40 ;  /* 0x000000c41c28723c */ /* 0x050ff00000081028 */
[C---:B------:R-:W-:Y:S08]  /*7bb10*/  HMMA.1688.F32.TF32 R36, R28.reuse, R192, R36 ;  /* 0x000000c01c24723c */ /* 0x040ff00000081024 */
[C---:B------:R-:W-:Y:S08]  /*7bb20*/  HMMA.1688.F32.TF32 R32, R28.reuse, R188, R32 ;  /* 0x000000bc1c20723c */ /* 0x040ff00000081020 */
[C---:B------:R-:W-:Y:S01]  /*7bb30*/  HMMA.1688.F32.TF32 R16, R28.reuse, R184, R16 ;  /* 0x000000b81c10723c */ /* 0x040fe20000081010 */
[----:B---3--:R-:W-:Y:S07]  /*7bb40*/  STL.64 [R1+0xb538], R228 ;  /* 0x00b538e401007387 */ /* 0x008fee0000100a00 */
[----:B------:R-:W-:-:S15]  /*7bb50*/  HMMA.1688.F32.TF32 R232, R28, R228, R232 ;  /* 0x000000e41ce8723c */ /* 0x000fde00000810e8 */
[----:B------:R-:W-:-:S04]  /*7bb60*/  NOP ;  /* 0x0000000000007918 */ /* 0x000fc80000000000 */
[----:B------:R-:W-:Y:S04]  /*7bb70*/  STL.64 [R1+0x590], R232 ;  /* 0x000590e801007387 */ /* 0x000fe80000100a00 */
[----:B------:R1:W-:Y:S02]  /*7bb80*/  STL.64 [R1+0x598], R234 ;  /* 0x000598ea01007387 */ /* 0x0003e40000100a00 */
[----:B-1----:R-:W-:-:S15]  /*7bb90*/  HMMA.1688.F32.TF32 R232, R28, R224, R240 ;  /* 0x000000e01ce8723c */ /* 0x002fde00000810f0 */
        /* <DEDUP_REMOVED lines=81> */
[C---:B-1----:R-:W-:Y:S08]  /*7c0b0*/  HMMA.1688.F32.TF32 R240, R28.reuse, R156, R232 ;  /* 0x0000009c1cf0723c */ /* 0x042ff000000810e8 */
[C---:B------:R-:W-:Y:S01]  /*7c0c0*/  HMMA.1688.F32.TF32 R232, R28.reuse, R152, R16 ;  /* 0x000000981ce8723c */ /* 0x040fe20000081010 */
[----:B------:R-:W2:Y:S10]  /*7c0d0*/  LDL.LU.64 R16, [R1+0x2930] ;  /* 0x0029300001107983 */ /* 0x000eb40000300a00 */
[----:B------:R-:W-:Y:S04]  /*7c0e0*/  STL.64 [R1+0x470], R240 ;  /* 0x000470f001007387 */ /* 0x000fe80000100a00 */
[----:B------:R-:W-:Y:S04]  /*7c0f0*/  STL.64 [R1+0x478], R242 ;  /* 0x000478f201007387 */ /* 0x000fe80000100a00 */
[----:B------:R-:W2:Y:S04]  /*7c100*/  LDL.LU.64 R18, [R1+0x2938] ;  /* 0x0029380001127983 */ /* 0x000ea80000300a00 */
[----:B------:R-:W-:Y:S04]  /*7c110*/  STL.64 [R1+0x460], R232 ;  /* 0x000460e801007387 */ /* 0x000fe80000100a00 */
[----:B------:R-:W-:Y:S04]  /*7c120*/  STL.64 [R1+0x468], R234 ;  /* 0x000468ea01007387 */ /* 0x000fe80000100a00 */
[----:B------:R-:W-:Y:S04]  /*7c130*/  STL.64 [R1+0xb530], R154 ;  /* 0x00b5309a01007387 */ /* 0x000fe80000100a00 */
[----:B------:R1:W-:Y:S02]  /*7c140*/  STL.64 [R1+0xb528], R152 ;  /* 0x00b5289801007387 */ /* 0x0003e40000100a00 */
[C---:B-1----:R-:W-:Y:S08]  /*7c150*/  HMMA.1688.F32.TF32 R152, R28.reuse, R148, R68 ;  /* 0x000000941c98723c */ /* 0x042ff00000081044 */
[C---:B------:R-:W-:Y:S08]  /*7c160*/  HMMA.1688.F32.TF32 R68, R28.reuse, R144, R64 ;  /* 0x000000901c44723c */ /* 0x040ff00000081040 */
[C---:B------:R-:W-:Y:S08]  /*7c170*/  HMMA.1688.F32.TF32 R64, R28.reuse, R140, R40 ;  /* 0x0000008c1c40723c */ /* 0x040ff00000081028 */
[C---:B------:R-:W-:Y:S08]  /*7c180*/  HMMA.1688.F32.TF32 R40, R28.reuse, R136, R36 ;  /* 0x000000881c28723c */ /* 0x040ff00000081024 */
[C---:B------:R-:W-:Y:S01]  /*7c190*/  HMMA.1688.F32.TF32 R36, R28.reuse, R132, R32 ;  /* 0x000000841c24723c */ /* 0x040fe20000081020 */
[----:B------:R1:W-:Y:S04]  /*7c1a0*/  STL.64 [R1+0x450], R152 ;  /* 0x0004509801007387 */ /* 0x0003e80000100a00 */
[----:B------:R1:W-:Y:S04]  /*7c1b0*/  STL.64 [R1+0x458], R154 ;  /* 0x0004589a01007387 */ /* 0x0003e80000100a00 */
[----:B------:R1:W-:Y:S04]  /*7c1c0*/  STL.64 [R1+0x440], R68 ;  /* 0x0004404401007387 */ /* 0x0003e80000100a00 */
[----:B------:R1:W-:Y:S01]  /*7c1d0*/  STL.64 [R1+0x448], R70 ;  /* 0x0004484601007387 */ /* 0x0003e20000100a00 */
[C---:B------:R-:W-:Y:S03]  /*7c1e0*/  HMMA.1688.F32.TF32 R32, R28.reuse, R128, R8 ;  /* 0x000000801c20723c */ /* 0x040fe60000081008 */
[----:B------:R1:W-:Y:S04]  /*7c1f0*/  STL.64 [R1+0x430], R64 ;  /* 0x0004304001007387 */ /* 0x0003e80000100a00 */
[----:B------:R1:W-:Y:S04]  /*7c200*/  STL.64 [R1+0x438], R66 ;  /* 0x0004384201007387 */ /* 0x0003e80000100a00 */
[----:B------:R1:W-:Y:S04]  /*7c210*/  STL.64 [R1+0x420], R40 ;  /* 0x0004202801007387 */ /* 0x0003e80000100a00 */
[----:B------:R1:W-:Y:S04]  /*7c220*/  STL.64 [R1+0x428], R42 ;  /* 0x0004282a01007387 */ /* 0x0003e80000100a00 */
[----:B------:R-:W3:Y:S04]  /*7c230*/  LDL.LU.64 R8, [R1+0x2940] ;  /* 0x0029400001087983 */ /* 0x000ee80000300a00 */
[----:B------:R1:W-:Y:S04]  /*7c240*/  STL.64 [R1+0x410], R36 ;  /* 0x0004102401007387 */ /* 0x0003e80000100a00 */
[----:B------:R1:W-:Y:S04]  /*7c250*/  STL.64 [R1+0x418], R38 ;  /* 0x0004182601007387 */ /* 0x0003e80000100a00 */
[----:B------:R-:W3:Y:S04]  /*7c260*/  LDL.LU.64 R10, [R1+0x2948] ;  /* 0x00294800010a7983 */ /* 0x000ee80000300a00 */
        /* <DEDUP_REMOVED lines=9> */
[----:B------:R-:W4:Y:S01]  /*7c300*/  LDL.LU.64 R66, [R1+0x2988] ;  /* 0x0029880001427983 */ /* 0x000f220000300a00 */
[----:B--2---:R-:W-:-:S15]  /*7c310*/  HMMA.1688.F32.TF32 R16, R28, R124, R16 ;  /* 0x0000007c1c10723c */ /* 0x004fde0000081010 */
        /* <DEDUP_REMOVED lines=10> */
[----:B--2---:R-:W2:Y:S01]  /*7c3c0*/  LDL.LU.64 R18, [R1+0x29d8] ;  /* 0x0029d80001127983 */ /* 0x004ea20000300a00 */
[C---:B---3--:R-:W-:Y:S03]  /*7c3d0*/  HMMA.1688.F32.TF32 R240, R28.reuse, R120, R8 ;  /* 0x000000781cf0723c */ /* 0x048fe60000081008 */
[----:B------:R-:W3:Y:S04]  /*7c3e0*/  LDL.LU.64 R8, [R1+0x29f0] ;  /* 0x0029f00001087983 */ /* 0x000ee80000300a00 */
[----:B------:R-:W3:Y:S01]  /*7c3f0*/  LDL.LU.64 R10, [R1+0x29f8] ;  /* 0x0029f800010a7983 */ /* 0x000ee20000300a00 */
[C---:B----4-:R-:W-:Y:S08]  /*7c400*/  HMMA.1688.F32.TF32 R232, R28.reuse, R116, R232 ;  /* 0x000000741ce8723c */ /* 0x050ff000000810e8 */
[C---:B------:R-:W-:Y:S08]  /*7c410*/  HMMA.1688.F32.TF32 R152, R28.reuse, R112, R152 ;  /* 0x000000701c98723c */ /* 0x040ff00000081098 */
[C---:B------:R-:W-:Y:S08]  /*7c420*/  HMMA.1688.F32.TF32 R68, R28.reuse, R108, R68 ;  /* 0x0000006c1c44723c */ /* 0x040ff00000081044 */
        /* <DEDUP_REMOVED lines=12> */
[----:B------:R-:W-:Y:S04]  /*7c4f0*/  LDS R241, [R231+UR7+0x20200] ;  /* 0x02020007e7f17984 */ /* 0x000fe80008000800 */
[----:B------:R-:W-:Y:S01]  /*7c500*/  LDS R243, [R231+UR7+0x21200] ;  /* 0x02120007e7f37984 */ /* 0x000fe20008000800 */
[----:B------:R-:W-:-:S02]  /*7c510*/  IMAD.MOV.U32 R236, RZ, RZ, R239 ;  /* 0x000000ffffec7224 */ /* 0x000fc400078e00ef */
[----:B------:R-:W-:Y:S01]  /*7c520*/  IMAD.MOV.U32 R237, RZ, RZ, R238 ;  /* 0x000000ffffed7224 */ /* 0x000fe200078e00ee */
[----:B------:R-:W-:Y:S04]  /*7c530*/  LDS R240, [R3+UR7+0x20200] ;  /* 0x0202000703f07984 */ /* 0x000fe80008000800 */
[----:B------:R-:W1:Y:S01]  /*7c540*/  LDS R242, [R3+UR7+0x21200] ;  /* 0x0212000703f27984 */ /* 0x000e620008000800 */
[C---:B------:R-:W-:Y:S08]  /*7c550*/  HMMA.1688.F32.TF32 R40, R28.reuse, R100, R40 ;  /* 0x000000641c28723c */ /* 0x040ff00000081028 */
[C---:B------:R-:W-:Y:S08]  /*7c560*/  HMMA.1688.F32.TF32 R36, R28.reuse, R96, R36 ;  /* 0x000000601c24723c */ /* 0x040ff00000081024 */
[C---:B------:R-:W-:Y:S03]  /*7c570*/  HMMA.1688.F32.TF32 R32, R28.reuse, R92, R32 ;  /* 0x0000005c1c20723c */ /* 0x040fe60000081020 */
[----:B------:R-:W-:Y:S04]  /*7c580*/  STL.64 [R1+0x10f0], R40 ;  /* 0x0010f02801007387 */ /* 0x000fe80000100a00 */
[----:B------:R-:W-:Y:S01]  /*7c590*/  STL.64 [R1+0x10f8], R42 ;  /* 0x0010f82a01007387 */ /* 0x000fe20000100a00 */
[----:B--2---:R-:W-:Y:S03]  /*7c5a0*/  HMMA.1688.F32.TF32 R16, R28, R88, R16 ;  /* 0x000000581c10723c */ /* 0x004fe60000081010 */
[----:B------:R-:W-:Y:S04]  /*7c5b0*/  STL.64 [R1+0xb518], R96 ;  /* 0x00b5186001007387 */ /* 0x000fe80000100a00 */
[----:B------:R2:W-:Y:S02]  /*7c5c0*/  STL.64 [R1+0x10e0], R36 ;  /* 0x0010e02401007387 */ /* 0x0005e40000100a00 */
[----:B--2---:R-:W-:-:S02]  /*7c5d0*/  IMAD.MOV.U32 R36, RZ, RZ, R13 ;  /* 0x000000ffff247224 */ /* 0x004fc400078e000d */
[----:B------:R-:W-:Y:S01]  /*7c5e0*/  IMAD.MOV.U32 R37, RZ, RZ, R12 ;  /* 0x000000ffff257224 */ /* 0x000fe200078e000c */
[----:B------:R-:W-:Y:S04]  /*7c5f0*/  STL.64 [R1+0x10e8], R38 ;  /* 0x0010e82601007387 */ /* 0x000fe80000100a00 */
[----:B------:R2:W-:Y:S04]  /*7c600*/  STL.64 [R1+0x10d0], R32 ;  /* 0x0010d02001007387 */ /* 0x0005e80000100a00 */
[----:B------:R4:W-:Y:S04]  /*7c610*/  STL.64 [R1+0x10d8], R34 ;  /* 0x0010d82201007387 */ /* 0x0009e80000100a00 */
[----:B------:R1:W-:Y:S04]  /*7c620*/  STL.64 [R1+0x10c0], R16 ;  /* 0x0010c01001007387 */ /* 0x0003e80000100a00 */
[----:B------:R1:W-:Y:S01]  /*7c630*/  STL.64 [R1+0x10c8], R18 ;  /* 0x0010c81201007387 */ /* 0x0003e20000100a00 */
[----:B---3--:R-:W-:Y:S03]  /*7c640*/  HMMA.1688.F32.TF32 R12, R28, R84, R8 ;  /* 0x000000541c0c723c */ /* 0x008fe60000081008 */
[----:B------:R-:W3:Y:S04]  /*7c650*/  LDL.LU.64 R8, [R1+0x2a10] ;  /* 0x002a100001087983 */ /* 0x000ee80000300a00 */
[----:B------:R-:W3:-:S12]  /*7c660*/  LDL.LU.64 R10, [R1+0x2a18] ;  /* 0x002a1800010a7983 */ /* 0x000ed80000300a00 */
        /* <DEDUP_REMOVED lines=15> */
[----:B----4-:R-:W2:Y:S04]  /*7c760*/  LDL.LU.64 R34, [R1+0x2af8] ;  /* 0x002af80001227983 */ /* 0x010ea80000300a00 */
[----:B-1----:R-:W4:Y:S04]  /*7c770*/  LDL.LU.64 R16, [R1+0x2b10] ;  /* 0x002b100001107983 */ /* 0x002f280000300a00 */
[----:B------:R-:W4:Y:S04]  /*7c780*/  LDL.LU.64 R18, [R1+0x2b18] ;  /* 0x002b180001127983 */ /* 0x000f280000300a00 */
[----:B------:R-:W2:Y:S04]  /*7c790*/  LDL.LU.64 R12, [R1+0x2b30] ;  /* 0x002b3000010c7983 */ /* 0x000ea80000300a00 */
[----:B------:R-:W2:Y:S01]  /*7c7a0*/  LDL.LU.64 R14, [R1+0x2b38] ;  /* 0x002b3800010e7983 */ /* 0x000ea20000300a00 */
[C---:B---3--:R-:W-:Y:S03]  /*7c7b0*/  HMMA.1688.F32.TF32 R232, R28.reuse, R80, R8 ;  /* 0x000000501ce8723c */ /* 0x048fe60000081008 */
[----:B------:R-:W3:Y:S04]  /*7c7c0*/  LDL.LU.64 R8, [R1+0x2b60] ;  /* 0x002b600001087983 */ /* 0x000ee80000300a00 */
[----:B------:R-:W3:Y:S01]  /*7c7d0*/  LDL.LU.64 R10, [R1+0x2b68] ;  /* 0x002b6800010a7983 */ /* 0x000ee20000300a00 */
[C---:B------:R-:W-:Y:S08]  /*7c7e0*/  HMMA.1688.F32.TF32 R228, R28.reuse, R76, R228 ;  /* 0x0000004c1ce4723c */ /* 0x040ff000000810e4 */
[C---:B------:R-:W-:Y:S03]  /*7c7f0*/  HMMA.1688.F32.TF32 R68, R28.reuse, R72, R68 ;  /* 0x000000481c44723c */ /* 0x040fe60000081044 */
[----:B------:R-:W-:Y:S04]  /*7c800*/  STL.64 [R1+0x10a0], R232 ;  /* 0x0010a0e801007387 */ /* 0x000fe80000100a00 */
[----:B------:R-:W-:Y:S04]  /*7c810*/  STL.64 [R1+0x10a8], R234 ;  /* 0x0010a8ea01007387 */ /* 0x000fe80000100a00 */
[----:B------:R-:W-:Y:S04]  /*7c820*/  STL.64 [R1+0x1090], R228 ;  /* 0x001090e401007387 */ /* 0x000fe80000100a00 */
[----:B------:R-:W-:Y:S04]  /*7c830*/  STL.64 [R1+0x1098], R230 ;  /* 0x001098e601007387 */ /* 0x000fe80000100a00 */
        /* <DEDUP_REMOVED lines=15> */
[C---:B------:R-:W-:Y:S08]  /*7c930*/  HMMA.1688.F32.TF32 R96, R28.reuse, R56, R40 ;  /* 0x000000381c60723c */ /* 0x040ff00000081028 */
[C---:B------:R-:W-:Y:S08]  /*7c940*/  HMMA.1688.F32.TF32 R40, R28.reuse, R52, R32 ;  /* 0x000000341c28723c */ /* 0x040ff00000081020 */
[C---:B----4-:R-:W-:Y:S01]  /*7c950*/  HMMA.1688.F32.TF32 R32, R28.reuse, R48, R16 ;  /* 0x000000301c20723c */ /* 0x050fe20000081010 */
        /* <DEDUP_REMOVED lines=8> */
[----:B------:R3:W-:Y:S04]  /*7c9e0*/  STL.64 [R1+0x1028], R34 ;  /* 0x0010282201007387 */ /* 0x0007e80000100a00 */
[----:B------:R-:W2:Y:S01]  /*7c9f0*/  LDL.LU.64 R18, [R1+0x2b78] ;  /* 0x002b780001127983 */ /* 0x000ea20000300a00 */
[C---:B------:R-:W-:Y:S08]  /*7ca00*/  HMMA.1688.F32.TF32 R12, R28.reuse, R44, R12 ;  /* 0x0000002c1c0c723c */ /* 0x040ff0000008100c */
[C---:B---3--:R-:W-:Y:S11]  /*7ca10*/  HMMA.1688.F32.TF32 R32, R28.reuse, R24, R8 ;  /* 0x000000181c20723c */ /* 0x048ff60000081008 */
[----:B------:R1:W-:Y:S04]  /*7ca20*/  STL.64 [R1+0x1010], R12 ;  /* 0x0010100c01007387 */ /* 0x0003e80000100a00 */
[----:B------:R3:W-:Y:S04]  /*7ca30*/  STL.64 [R1+0x1018], R14 ;  /* 0x0010180e01007387 */ /* 0x0007e80000100a00 */
[----:B-1----:R-:W4:Y:S04]  /*7ca40*/  LDL.LU.64 R12, [R1+0x2b90] ;  /* 0x002b9000010c7983 */ /* 0x002f280000300a00 */
[----:B---3--:R-:W4:Y:S04]  /*7ca50*/  LDL.LU.64 R14, [R1+0x2b98] ;  /* 0x002b9800010e7983 */ /* 0x008f280000300a00 */
[----:B------:R-:W3:Y:S04]  /*7ca60*/  LDL.LU.64 R8, [R1+0x2ba0] ;  /* 0x002ba00001087983 */ /* 0x000ee80000300a00 */
[----:B------:R-:W3:Y:S04]  /*7ca70*/  LDL.LU.64 R10, [R1+0x2ba8] ;  /* 0x002ba800010a7983 */ /* 0x000ee80000300a00 */
        /* <DEDUP_REMOVED lines=25> */
[----:B------:R-:W3:Y:S04]  /*7cc10*/  LDL.LU.64 R12, [R1+0xb598] ;  /* 0x00b59800010c7983 */ /* 0x000ee80000300a00 */
[----:B--2---:R-:W-:Y:S04]  /*7cc20*/  STL.64 [R1+0xb500], R18 ;  /* 0x00b5001201007387 */ /* 0x004fe80000100a00 */
[----:B------:R1:W-:Y:S04]  /*7cc30*/  STL.64 [R1+0xb4f8], R16 ;  /* 0x00b4f81001007387 */ /* 0x0003e80000100a00 */
[----:B-1----:R-:W2:Y:S04]  /*7cc40*/  LDL.LU.64 R16, [R1+0x2be0] ;  /* 0x002be00001107983 */ /* 0x002ea80000300a00 */
[----:B------:R-:W2:Y:S01]  /*7cc50*/  LDL.LU.64 R18, [R1+0x2be8] ;  /* 0x002be80001127983 */ /* 0x000ea20000300a00 */
[----:B---3--:R-:W-:-:S15]  /*7cc60*/  HMMA.1688.F32.TF32 R8, R28, R12, R8 ;  /* 0x0000000c1c08723c */ /* 0x008fde0000081008 */
[----:B------:R-:W-:-:S04]  /*7cc70*/  NOP ;  /* 0x0000000000007918 */ /* 0x000fc80000000000 */
[----:B------:R-:W-:Y:S04]  /*7cc80*/  STL.64 [R1+0xfd0], R8 ;  /* 0x000fd00801007387 */ /* 0x000fe80000100a00 */
[----:B------:R1:W-:Y:S04]  /*7cc90*/  STL.64 [R1+0xfd8], R10 ;  /* 0x000fd80a01007387 */ /* 0x0003e80000100a00 */
[----:B-1----:R-:W3:Y:S04]  /*7cca0*/  LDL.LU.64 R10, [R1+0xb590] ;  /* 0x00b59000010a7983 */ /* 0x002ee80000300a00 */
[----:B------:R-:W3:Y:S04]  /*7ccb0*/  LDL.LU.64 R8, [R1+0xb588] ;  /* 0x00b5880001087983 */ /* 0x000ee80000300a00 */
[----:B----4-:R-:W-:Y:S04]  /*7ccc0*/  STL.64 [R1+0xb4f0], R14 ;  /* 0x00b4f00e01007387 */ /* 0x010fe80000100a00 */
[----:B------:R1:W-:Y:S04]  /*7ccd0*/  STL.64 [R1+0xb4e8], R12 ;  /* 0x00b4e80c01007387 */ /* 0x0003e80000100a00 */
[----:B-1----:R-:W4:Y:S04]  /*7cce0*/  LDL.LU.64 R12, [R1+0x2bd0] ;  /* 0x002bd000010c7983 */ /* 0x002f280000300a00 */
[----:B------:R-:W4:Y:S01]  /*7ccf0*/  LDL.LU.64 R14, [R1+0x2bd8] ;  /* 0x002bd800010e7983 */ /* 0x000f220000300a00 */
[----:B------:R-:W-:-:S02]  /*7cd00*/  IMAD.MOV.U32 R228, RZ, RZ, R2 ;  /* 0x000000ffffe47224 */ /* 0x000fc400078e0002 */
[----:B------:R-:W-:Y:S01]  /*7cd10*/  IMAD.MOV.U32 R229, RZ, RZ, R0 ;  /* 0x000000ffffe57224 */ /* 0x000fe200078e0000 */
[C---:B--2---:R-:W-:Y:S01]  /*7cd20*/  HMMA.1688.F32.TF32 R16, R28.reuse, R4, R16 ;  /* 0x000000041c10723c */ /* 0x044fe20000081010 */
[----:B------:R-:W-:Y:S02]  /*7cd30*/  IMAD.MOV.U32 R232, RZ, RZ, R219 ;  /* 0x000000ffffe87224 */ /* 0x000fe400078e00db */
[----:B------:R-:W-:Y:S01]  /*7cd40*/  IMAD.MOV.U32 R233, RZ, RZ, R218 ;  /* 0x000000ffffe97224 */ /* 0x000fe200078e00da */
[----:B---3--:R-:W-:Y:S04]  /*7cd50*/  STL.64 [R1+0xb4e0], R10 ;  /* 0x00b4e00a01007387 */ /* 0x008fe80000100a00 */
[----:B------:R-:W-:Y:S01]  /*7cd60*/  STL.64 [R1+0xb4d8], R8 ;  /* 0x00b4d80801007387 */ /* 0x000fe20000100a00 */
[----:B----4-:R-:W-:-:S15]  /*7cd70*/  HMMA.1688.F32.TF32 R12, R28, R8, R12 ;  /* 0x000000081c0c723c */ /* 0x010fde000008100c */
[----:B------:R-:W-:-:S04]  /*7cd80*/  NOP ;  /* 0x0000000000007918 */ /* 0x000fc80000000000 */
[----:B------:R-:W-:Y:S04]  /*7cd90*/  STL.64 [R1+0xfc0], R12 ;  /* 0x000fc00c01007387 */ /* 0x000fe80000100a00 */
[----:B------:R1:W-:Y:S02]  /*7cda0*/  STL.64 [R1+0xfc8], R14 ;  /* 0x000fc80e01007387 */ /* 0x0003e40000100a00 */
[C---:B-1----:R-:W-:Y:S02]  /*7cdb0*/  HMMA.1688.F32.TF32 R12, R28.reuse, R228, R24 ;  /* 0x000000e41c0c723c */ /* 0x042fe40000081018 */
[----:B------:R-:W-:Y:S04]  /*7cdc0*/  STL.64 [R1+0xfb0], R16 ;  /* 0x000fb01001007387 */ /* 0x000fe80000100a00 */
[----:B------:R1:W-:Y:S02]  /*7cdd0*/  STL.64 [R1+0xfb8], R18 ;  /* 0x000fb81201007387 */ /* 0x0003e40000100a00 */
[C---:B------:R-:W-:Y:S08]  /*7cde0*/  HMMA.1688.F32.TF32 R8, R28.reuse, R232, R152 ;  /* 0x000000e81c08723c */ /* 0x040ff00000081098 */
[C---:B-1----:R-:W-:Y:S03]  /*7cdf0*/  HMMA.1688.F32.TF32 R16, R28.reuse, R236, R96 ;  /* 0x000000ec1c10723c */ /* 0x042fe60000081060 */
[----:B------:R-:W-:Y:S04]  /*7ce00*/  STL.64 [R1+0xfa0], R12 ;  /* 0x000fa00c01007387 */ /* 0x000fe80000100a00 */
[----:B------:R1:W-:Y:S02]  /*7ce10*/  STL.64 [R1+0xfa8], R14 ;  /* 0x000fa80e01007387 */ /* 0x0003e40000100a00 */
[C---:B-1----:R-:W-:Y:S02]  /*7ce20*/  HMMA.1688.F32.TF32 R12, R28.reuse, R36, R40 ;  /* 0x000000241c0c723c */ /* 0x042fe40000081028 */
[----:B------:R-:W-:Y:S04]  /*7ce30*/  STL.64 [R1+0xf90], R8 ;  /* 0x000f900801007387 */ /* 0x000fe80000100a00 */
[----:B------:R1:W-:Y:S04]  /*7ce40*/  STL.64 [R1+0xf98], R10 ;  /* 0x000f980a01007387 */ /* 0x0003e80000100a00 */
[----:B------:R2:W-:Y:S04]  /*7ce50*/  STL.64 [R1+0xf80], R16 ;  /* 0x000f801001007387 */ /* 0x0005e80000100a00 */
[----:B------:R3:W-:Y:S01]  /*7ce60*/  STL.64 [R1+0xf88], R18 ;  /* 0x000f881201007387 */ /* 0x0007e20000100a00 */
[C---:B-1----:R-:W-:Y:S03]  /*7ce70*/  HMMA.1688.F32.TF32 R8, R28.reuse, R248, R32 ;  /* 0x000000f81c08723c */ /* 0x042fe60000081020 */
[----:B------:R-:W4:Y:S04]  /*7ce80*/  LDL.LU.64 R32, [R1+0x2c50] ;  /* 0x002c500001207983 */ /* 0x000f280000300a00 */
[----:B------:R1:W-:Y:S04]  /*7ce90*/  STL.64 [R1+0xf70], R12 ;  /* 0x000f700c01007387 */ /* 0x0003e80000100a00 */
[----:B------:R1:W-:Y:S04]  /*7cea0*/  STL.64 [R1+0xf78], R14 ;  /* 0x000f780e01007387 */ /* 0x0003e80000100a00 */
[----:B------:R-:W4:Y:S04]  /*7ceb0*/  LDL.LU.64 R34, [R1+0x2c58] ;  /* 0x002c580001227983 */ /* 0x000f280000300a00 */
        /* <DEDUP_REMOVED lines=20> */
[----:B-1----:R-:W3:Y:S04]  /*7d000*/  LDL.LU.64 R12, [R1+0x2ae0] ;  /* 0x002ae000010c7983 */ /* 0x002ee80000300a00 */
[----:B------:R-:W3:Y:S04]  /*7d010*/  LDL.LU.64 R14, [R1+0x2ae8] ;  /* 0x002ae800010e7983 */ /* 0x000ee80000300a00 */
[----:B------:R-:W2:Y:S04]  /*7d020*/  LDL.LU.64 R8, [R1+0x2b00] ;  /* 0x002b000001087983 */ /* 0x000ea80000300a00 */
[----:B------:R-:W2:Y:S04]  /*7d030*/  LDL.LU.64 R10, [R1+0x2b08] ;  /* 0x002b0800010a7983 */ /* 0x000ea80000300a00 */
        /* <DEDUP_REMOVED lines=8> */
[----:B------:R-:W2:Y:S04]  /*7d0c0*/  LDL.LU.64 R32, [R1+0xb578] ;  /* 0x00b5780001207983 */ /* 0x000ea80000300a00 */
        /* <DEDUP_REMOVED lines=15> */
[----:B--2---:R-:W-:Y:S02]  /*7d1c0*/  HMMA.1688.F32.TF32 R28, R28, R40, R236 ;  /* 0x000000281c1c723c */ /* 0x004fe400000810ec */
[----:B------:R-:W2:-:S15]  /*7d1d0*/  LDL.LU.64 R236, [R1+0xb550] ;  /* 0x00b5500001ec7983 */ /* 0x000e9e0000300a00 */
[----:B------:R-:W-:Y:S02]  /*7d1e0*/  NOP ;  /* 0x0000000000007918 */ /* 0x000fe40000000000 */
[----:B------:R1:W-:Y:S04]  /*7d1f0*/  STL.64 [R1+0x3a0], R28 ;  /* 0x0003a01c01007387 */ /* 0x0003e80000100a00 */
[----:B------:R3:W-:Y:S04]  /*7d200*/  STL.64 [R1+0x3a8], R30 ;  /* 0x0003a81e01007387 */ /* 0x0007e80000100a00 */
[----:B-1----:R-:W4:Y:S04]  /*7d210*/  LDL.LU.64 R28, [R1+0x2a00] ;  /* 0x002a0000011c7983 */ /* 0x002f280000300a00 */
[----:B---3--:R-:W4:Y:S01]  /*7d220*/  LDL.LU.64 R30, [R1+0x2a08] ;  /* 0x002a0800011e7983 */ /* 0x008f220000300a00 */
        /* <DEDUP_REMOVED lines=8> */
[----:B------:R1:W-:Y:S04]  /*7d2b0*/  STL.64 [R1+0x380], R228 ;  /* 0x000380e401007387 */ /* 0x0003e80000100a00 */
[----:B------:R-:W-:Y:S04]  /*7d2c0*/  STL.64 [R1+0x388], R230 ;  /* 0x000388e601007387 */ /* 0x000fe80000100a00 */
[----:B-1----:R-:W4:Y:S01]  /*7d2d0*/  LDL.LU.64 R228, [R1+0xb538] ;  /* 0x00b5380001e47983 */ /* 0x002f220000300a00 */
[C---:B------:R-:W-:Y:S08]  /*7d2e0*/  HMMA.1688.F32.TF32 R152, R240.reuse, R216, R152 ;  /* 0x000000d8f098723c */ /* 0x040ff00000081098 */
[C---:B------:R-:W-:Y:S08]  /*7d2f0*/  HMMA.1688.F32.TF32 R24, R240.reuse, R208, R24 ;  /* 0x000000d0f018723c */ /* 0x040ff00000081018 */
[C---:B------:R-:W-:Y:S08]  /*7d300*/  HMMA.1688.F32.TF32 R16, R240.reuse, R204, R16 ;  /* 0x000000ccf010723c */ /* 0x040ff00000081010 */
[C---:B------:R-:W-:Y:S08]  /*7d310*/  HMMA.1688.F32.TF32 R12, R240.reuse, R200, R12 ;  /* 0x000000c8f00c723c */ /* 0x040ff0000008100c */
[C---:B------:R-:W-:Y:S08]  /*7d320*/  HMMA.1688.F32.TF32 R8, R240.reuse, R196, R8 ;  /* 0x000000c4f008723c */ /* 0x040ff00000081008 */
[----:B----4-:R-:W-:-:S15]  /*7d330*/  HMMA.1688.F32.TF32 R28, R240, R228, R28 ;  /* 0x000000e4f01c723c */ /* 0x010fde000008101c */
[----:B------:R-:W-:-:S04]  /*7d340*/  NOP ;  /* 0x0000000000007918 */ /* 0x000fc80000000000 */
[----:B------:R-:W-:Y:S04]  /*7d350*/  STL.64 [R1+0x370], R28 ;  /* 0x0003701c01007387 */ /* 0x000fe80000100a00 */
[----:B------:R1:W-:Y:S02]  /*7d360*/  STL.64 [R1+0x378], R30 ;  /* 0x0003781e01007387 */ /* 0x0003e40000100a00 */
[C---:B-1----:R-:W-:Y:S08]  /*7d370*/  HMMA.1688.F32.TF32 R28, R240.reuse, R224, R244 ;  /* 0x000000e0f01c723c */ /* 0x042ff000000810f4 */
[C---:B------:R-:W-:Y:S11]  /*7d380*/  HMMA.1688.F32.TF32 R244, R240.reuse, R220, R248 ;  /* 0x000000dcf0f4723c */ /* 0x040ff600000810f8 */
[----:B------:R-:W-:Y:S04]  /*7d390*/  STL.64 [R1+0x360], R28 ;  /* 0x0003601c01007387 */ /* 0x000fe80000100a00 */
[----:B------:R1:W-:Y:S02]  /*7d3a0*/  STL.64 [R1+0x368], R30 ;  /* 0x0003681e01007387 */ /* 0x0003e40000100a00 */
[C---:B-1----:R-:W-:Y:S02]  /*7d3b0*/  HMMA.1688.F32.TF32 R28, R240.reuse, R212, R96 ;  /* 0x000000d4f01c723c */ /* 0x042fe40000081060 */
[----:B------:R1:W-:Y:S04]  /*7d3c0*/  STL.64 [R1+0x350], R244 ;  /* 0x000350f401007387 */ /* 0x0003e80000100a00 */
[----:B------:R3:W-:Y:S04]  /*7d3d0*/  STL.64 [R1+0x358], R246 ;  /* 0x000358f601007387 */ /* 0x0007e80000100a00 */
[----:B------:R4:W-:Y:S04]  /*7d3e0*/  STL.64 [R1+0x340], R152 ;  /* 0x0003409801007387 */ /* 0x0009e80000100a00 */
[----:B------:R1:W-:Y:S05]  /*7d3f0*/  STL.64 [R1+0x348], R154 ;  /* 0x0003489a01007387 */ /* 0x0003ea0000100a00 */
[----:B------:R1:W-:Y:S04]  /*7d400*/  STL.64 [R1+0x330], R28 ;  /* 0x0003301c01007387 */ /* 0x0003e80000100a00 */
        /* <DEDUP_REMOVED lines=29> */
[----:B------:R-:W-:Y:S04]  /*7d5e0*/  STL.64 [R1+0xb4b0], R194 ;  /* 0x00b4b0c201007387 */ /* 0x000fe80000100a00 */
[----:B------:R3:W-:Y:S01]  /*7d5f0*/  STL.64 [R1+0xb4a8], R192 ;  /* 0x00b4a8c001007387 */ /* 0x0007e20000100a00 */
[C---:B--2---:R-:W-:Y:S08]  /*7d600*/  HMMA.1688.F32.TF32 R196, R240.reuse, R192, R248 ;  /* 0x000000c0f0c4723c */ /* 0x044ff000000810f8 */
[C---:B---3--:R-:W-:Y:S08]  /*7d610*/  HMMA.1688.F32.TF32 R192, R240.reuse, R188, R244 ;  /* 0x000000bcf0c0723c */ /* 0x048ff000000810f4 */
[C---:B----4-:R-:W-:Y:S08]  /*7d620*/  HMMA.1688.F32.TF32 R152, R240.reuse, R184, R152 ;  /* 0x000000b8f098723c */ /* 0x050ff00000081098 */
        /* <DEDUP_REMOVED lines=63> */
[C---:B---3--:R-:W-:Y:S08]  /*7da20*/  HMMA.1688.F32.TF32 R96, R240.reuse, R128, R96 ;  /* 0x00000080f060723c */ /* 0x048ff00000081060 */
[C---:B----4-:R-:W-:Y:S08]  /*7da30*/  HMMA.1688.F32.TF32 R28, R240.reuse, R124, R28 ;  /* 0x0000007cf01c723c */ /* 0x050ff0000008101c */
        /* <DEDUP_REMOVED lines=16> */
[----:B------:R1:W-:Y:S05]  /*7db40*/  STL.64 [R1+0xb468], R140 ;  /* 0x00b4688c01007387 */ /* 0x0003ea0000100a00 */
[----:B------:R-:W-:Y:S04]  /*7db50*/  STL.64 [R1+0x210], R144 ;  /* 0x0002109001007387 */ /* 0x000fe80000100a00 */
[----:B------:R2:W-:Y:S01]  /*7db60*/  STL.64 [R1+0x218], R146 ;  /* 0x0002189201007387 */ /* 0x0005e20000100a00 */
[C---:B-1----:R-:W-:Y:S08]  /*7db70*/  HMMA.1688.F32.TF32 R140, R240.reuse, R132, R184 ;  /* 0x00000084f08c723c */ /* 0x042ff000000810b8 */
[----:B--2---:R-:W-:-:S15]  /*7db80*/  HMMA.1688.F32.TF32 R144, R240, R136, R188 ;  /* 0x00000088f090723c */ /* 0x004fde00000810bc */
[----:B------:R-:W-:-:S04]  /*7db90*/  NOP ;  /* 0x0000000000007918 */ /* 0x000fc80000000000 */
[----:B------:R-:W-:Y:S04]  /*7dba0*/  STL.64 [R1+0x200], R144 ;  /* 0x0002009001007387 */ /* 0x000fe80000100a00 */
[----:B------:R-:W-:Y:S04]  /*7dbb0*/  STL.64 [R1+0x208], R146 ;  /* 0x0002089201007387 */ /* 0x000fe80000100a00 */
[----:B------:R-:W-:Y:S04]  /*7dbc0*/  STL.64 [R1+0x1f0], R140 ;  /* 0x0001f08c01007387 */ /* 0x000fe80000100a00 */
[----:B------:R-:W-:Y:S04]  /*7dbd0*/  STL.64 [R1+0x1f8], R142 ;  /* 0x0001f88e01007387 */ /* 0x000fe80000100a00 */
[----:B------:R1:W-:Y:S04]  /*7dbe0*/  STL.64 [R1+0x1e0], R96 ;  /* 0x0001e06001007387 */ /* 0x0003e80000100a00 */
[----:B------:R2:W-:Y:S04]  /*7dbf0*/  STL.64 [R1+0x1e8], R98 ;  /* 0x0001e86201007387 */ /* 0x0005e80000100a00 */
[----:B------:R-:W-:Y:S04]  /*7dc00*/  STL.64 [R1+0x1d0], R28 ;  /* 0x0001d01c01007387 */ /* 0x000fe80000100a00 */
[----:B------:R-:W-:Y:S04]  /*7dc10*/  STL.64 [R1+0x1d8], R30 ;  /* 0x0001d81e01007387 */ /* 0x000fe80000100a00 */
[----:B------:R3:W-:Y:S04]  /*7dc20*/  STL.64 [R1+0x1c0], R24 ;  /* 0x0001c01801007387 */ /* 0x0007e80000100a00 */
[----:B------:R4:W-:Y:S04]  /*7dc30*/  STL.64 [R1+0x1c8], R26 ;  /* 0x0001c81a01007387 */ /* 0x0009e80000100a00 */
[----:B------:R1:W-:Y:S04]  /*7dc40*/  STL.64 [R1+0x1b0], R16 ;  /* 0x0001b01001007387 */ /* 0x0003e80000100a00 */
[----:B------:R1:W-:Y:S04]  /*7dc50*/  STL.64 [R1+0x1b8], R18 ;  /* 0x0001b81201007387 */ /* 0x0003e80000100a00 */
[----:B------:R-:W4:Y:S04]  /*7dc60*/  LDL.LU.64 R244, [R1+0x2da0] ;  /* 0x002da00001f47983 */ /* 0x000f280000300a00 */
[----:B------:R1:W-:Y:S04]  /*7dc70*/  STL.64 [R1+0x1a0], R12 ;  /* 0x0001a00c01007387 */ /* 0x0003e80000100a00 */
[----:B------:R1:W-:Y:S04]  /*7dc80*/  STL.64 [R1+0x1a8], R14 ;  /* 0x0001a80e01007387 */ /* 0x0003e80000100a00 */
[----:B------:R-:W4:Y:S04]  /*7dc90*/  LDL.LU.64 R246, [R1+0x2da8] ;  /* 0x002da80001f67983 */ /* 0x000f280000300a00 */
        /* <DEDUP_REMOVED lines=30> */
[C---:B------:R-:W-:Y:S08]  /*7de80*/  HMMA.1688.F32.TF32 R244, R240.reuse, R104, R244 ;  /* 0x00000068f0f4723c */ /* 0x040ff000000810f4 */
[C---:B--2---:R-:W-:Y:S11]  /*7de90*/  HMMA.1688.F32.TF32 R96, R240.reuse, R100, R96 ;  /* 0x00000064f060723c */ /* 0x044ff60000081060 */
[----:B------:R2:W-:Y:S04]  /*7dea0*/  STL.64 [R1+0xf20], R244 ;  /* 0x000f20f401007387 */ /* 0x0005e80000100a00 */
[----:B------:R-:W-:Y:S04]  /*7deb0*/  STL.64 [R1+0xf28], R246 ;  /* 0x000f28f601007387 */ /* 0x000fe80000100a00 */
[----:B--2---:R-:W2:Y:S04]  /*7dec0*/  LDL.64 R244, [R1+0x90] ;  /* 0x0000900001f47983 */ /* 0x004ea80000100a00 */
        /* <DEDUP_REMOVED lines=10> */
[----:B--2---:R-:W-:-:S15]  /*7df70*/  HMMA.1688.F32.TF32 R248, R240, R96, R248 ;  /* 0x00000060f0f8723c */ /* 0x004fde00000810f8 */
[----:B------:R-:W-:-:S04]  /*7df80*/  NOP ;  /* 0x0000000000007918 */ /* 0x000fc80000000000 */
[----:B------:R-:W-:Y:S04]  /*7df90*/  STL.64 [R1+0xf00], R248 ;  /* 0x000f00f801007387 */ /* 0x000fe80000100a00 */
[----:B------:R1:W-:Y:S02]  /*7dfa0*/  STL.64 [R1+0xf08], R250 ;  /* 0x000f08fa01007387 */ /* 0x0003e40000100a00 */
[C---:B-1----:R-:W-:Y:S02]  /*7dfb0*/  HMMA.1688.F32.TF32 R248, R240.reuse, R88, R188 ;  /* 0x00000058f0f8723c */ /* 0x042fe400000810bc */
[----:B------:R-:W2:Y:S04]  /*7dfc0*/  LDL.LU.64 R188, [R1+0x80] ;  /* 0x0000800001bc7983 */ /* 0x000ea80000300a00 */
[----:B------:R-:W-:Y:S04]  /*7dfd0*/  STL.64 [R1+0xef0], R196 ;  /* 0x000ef0c401007387 */ /* 0x000fe80000100a00 */
[----:B------:R1:W-:Y:S02]  /*7dfe0*/  STL.64 [R1+0xef8], R198 ;  /* 0x000ef8c601007387 */ /* 0x0003e40000100a00 */
[C---:B-1----:R-:W-:Y:S08]  /*7dff0*/  HMMA.1688.F32.TF32 R196, R240.reuse, R84, R192 ;  /* 0x00000054f0c4723c */ /* 0x042ff000000810c0 */
[C---:B------:R-:W-:Y:S08]  /*7e000*/  HMMA.1688.F32.TF32 R192, R240.reuse, R80, R184 ;  /* 0x00000050f0c0723c */ /* 0x040ff000000810b8 */
[C---:B------:R-:W-:Y:S01]  /*7e010*/  HMMA.1688.F32.TF32 R184, R240.reuse, R76, R144 ;  /* 0x0000004cf0b8723c */ /* 0x040fe20000081090 */
[----:B------:R-:W-:Y:S04]  /*7e020*/  STL.64 [R1+0xee0], R248 ;  /* 0x000ee0f801007387 */ /* 0x000fe80000100a00 */
[----:B------:R-:W-:Y:S04]  /*7e030*/  STL.64 [R1+0xee8], R250 ;  /* 0x000ee8fa01007387 */ /* 0x000fe80000100a00 */
[----:B------:R1:W-:Y:S04]  /*7e040*/  STL.64 [R1+0xed0], R196 ;  /* 0x000ed0c401007387 */ /* 0x0003e80000100a00 */
[----:B------:R3:W-:Y:S04]  /*7e050*/  STL.64 [R1+0xed8], R198 ;  /* 0x000ed8c601007387 */ /* 0x0007e80000100a00 */
[----:B------:R-:W-:Y:S04]  /*7e060*/  STL.64 [R1+0xec0], R192 ;  /* 0x000ec0c001007387 */ /* 0x000fe80000100a00 */
[----:B------:R-:W-:Y:S04]  /*7e070*/  STL.64 [R1+0xec8], R194 ;  /* 0x000ec8c201007387 */ /* 0x000fe80000100a00 */
[----:B------:R-:W4:Y:S04]  /*7e080*/  LDL.LU.64 R144, [R1+0x2f10] ;  /* 0x002f100001907983 */ /* 0x000f280000300a00 */
[----:B------:R-:W-:Y:S04]  /*7e090*/  STL.64 [R1+0xeb0], R184 ;  /* 0x000eb0b801007387 */ /* 0x000fe80000100a00 */
[----:B------:R-:W-:Y:S04]  /*7e0a0*/  STL.64 [R1+0xeb8], R186 ;  /* 0x000eb8ba01007387 */ /* 0x000fe80000100a00 */
[----:B------:R-:W4:Y:S04]  /*7e0b0*/  LDL.LU.64 R146, [R1+0x2f18] ;  /* 0x002f180001927983 */ /* 0x000f280000300a00 */
[----:B------:R-:W-:Y:S04]  /*7e0c0*/  STL.64 [R1+0xea0], R140 ;  /* 0x000ea08c01007387 */ /* 0x000fe80000100a00 */
[----:B------:R-:W-:Y:S04]  /*7e0d0*/  STL.64 [R1+0xea8], R142 ;  /* 0x000ea88e01007387 */ /* 0x000fe80000100a00 */
[----:B------:R1:W-:Y:S04]  /*7e0e0*/  STL.64 [R1+0xe90], R24 ;  /* 0x000e901801007387 */ /* 0x0003e80000100a00 */
[----:B------:R1:W-:Y:S04]  /*7e0f0*/  STL.64 [R1+0xe98], R26 ;  /* 0x000e981a01007387 */ /* 0x0003e80000100a00 */
[----:B------:R3:W-:Y:S04]  /*7e100*/  STL.64 [R1+0xe80], R16 ;  /* 0x000e801001007387 */ /* 0x0007e80000100a00 */
[----:B------:R3:W-:Y:S04]  /*7e110*/  STL.64 [R1+0xe88], R18 ;  /* 0x000e881201007387 */ /* 0x0007e80000100a00 */
[----:B-1----:R-:W2:Y:S04]  /*7e120*/  LDL.LU.64 R196, [R1+0x2f30] ;  /* 0x002f300001c47983 */ /* 0x002ea80000300a00 */
[----:B------:R1:W-:Y:S04]  /*7e130*/  STL.64 [R1+0xe70], R12 ;  /* 0x000e700c01007387 */ /* 0x0003e80000100a00 */
[----:B------:R1:W-:Y:S04]  /*7e140*/  STL.64 [R1+0xe78], R14 ;  /* 0x000e780e01007387 */ /* 0x0003e80000100a00 */
[----:B---3--:R-:W2:Y:S04]  /*7e150*/  LDL.LU.64 R198, [R1+0x2f38] ;  /* 0x002f380001c67983 */ /* 0x008ea80000300a00 */
        /* <DEDUP_REMOVED lines=8> */
[----:B-1----:R-:W2:Y:S04]  /*7e1e0*/  LDL.LU.64 R12, [R1+0x2ff0] ;  /* 0x002ff000010c7983 */ /* 0x002ea80000300a00 */
[----:B------:R-:W2:Y:S04]  /*7e1f0*/  LDL.LU.64 R14, [R1+0x2ff8] ;  /* 0x002ff800010e7983 */ /* 0x000ea80000300a00 */
[----:B---3--:R-:W3:Y:S04]  /*7e200*/  LDL.LU.64 R8, [R1+0x3020] ;  /* 0x0030200001087983 */ /* 0x008ee80000300a00 */
[----:B------:R-:W3:Y:S04]  /*7e210*/  LDL.LU.64 R10, [R1+0x3028] ;  /* 0x00302800010a7983 */ /* 0x000ee80000300a00 */
        /* <DEDUP_REMOVED lines=8> */
[----:B-1----:R-:W3:Y:S04]  /*7e2a0*/  LDL.LU.64 R144, [R1+0x30f0] ;  /* 0x0030f00001907983 */ /* 0x002ee80000300a00 */
[----:B----4-:R-:W4:Y:S01]  /*7e2b0*/  LDL.LU.64 R146, [R1+0x30f8] ;  /* 0x0030f80001927983 */ /* 0x010f220000300a00 */
[C---:B--2---:R-:W-:Y:S03]  /*7e2c0*/  HMMA.1688.F32.TF32 R196, R240.reuse, R48, R196 ;  /* 0x00000030f0c4723c */ /* 0x044fe600000810c4 */
[----:B------:R-:W2:Y:S05]  /*7e2d0*/  LDL.64 R248, [R1+0x70] ;  /* 0x0000700001f87983 */ /* 0x000eaa0000100a00 */
[C---:B------:R-:W-:Y:S11]  /*7e2e0*/  HMMA.1688.F32.TF32 R24, R240.reuse, R44, R24 ;  /* 0x0000002cf018723c */ /* 0x040ff60000081018 */
[----:B------:R1:W-:Y:S04]  /*7e2f0*/  STL.64 [R1+0xe40], R196 ;  /* 0x000e40c401007387 */ /* 0x0003e80000100a00 */
[----:B------:R-:W-:Y:S04]  /*7e300*/  STL.64 [R1+0xe48], R198 ;  /* 0x000e48c601007387 */ /* 0x000fe80000100a00 */
[----:B-1----:R-:W2:Y:S04]  /*7e310*/  LDL.64 R196, [R1+0x60] ;  /* 0x0000600001c47983 */ /* 0x002ea80000100a00 */
        /* <DEDUP_REMOVED lines=26> */
[----:B------:R-:W3:Y:S04]  /*7e4c0*/  LDL.LU.64 R8, [R1+0xb4d8] ;  /* 0x00b4d80001087983 */ /* 0x000ee80000300a00 */
[----:B--2---:R-:W-:Y:S04]  /*7e4d0*/  STL.64 [R1+0xb460], R14 ;  /* 0x00b4600e01007387 */ /* 0x004fe80000100a00 */
[----:B------:R3:W-:Y:S01]  /*7e4e0*/  STL.64 [R1+0xb458], R12 ;  /* 0x00b4580c01007387 */ /* 0x0007e20000100a00 */
[----:B------:R-:W-:-:S02]  /*7e4f0*/  IMAD.MOV.U32 R2, RZ, RZ, R244 ;  /* 0x000000ffff027224 */ /* 0x000fc400078e00f4 */
[----:B------:R-:W-:Y:S01]  /*7e500*/  IMAD.MOV.U32 R0, RZ, RZ, R245 ;  /* 0x000000ffff007224 */ /* 0x000fe200078e00f5 */
[----:B---3--:R-:W-:Y:S01]  /*7e510*/  HMMA.1688.F32.TF32 R12, R240, R8, R192 ;  /* 0x00000008f00c723c */ /* 0x008fe200000810c0 */
[----:B------:R-:W-:Y:S04]  /*7e520*/  STL.64 [R1+0xb450], R10 ;  /* 0x00b4500a01007387 */ /* 0x000fe80000100a00 */
[----:B------:R4:W-:-:S14]  /*7e530*/  STL.64 [R1+0xb448], R8 ;  /* 0x00b4480801007387 */ /* 0x0009dc0000100a00 */
[----:B------:R-:W-:Y:S01]  /*7e540*/  STL.64 [R1+0xde0], R12 ;  /* 0x000de00c01007387 */ /* 0x000fe20000100a00 */
[C---:B----4-:R-:W-:Y:S03]  /*7e550*/  HMMA.1688.F32.TF32 R8, R240.reuse, R244, R144 ;  /* 0x000000f4f008723c */ /* 0x050fe60000081090 */
[----:B------:R1:W-:Y:S05]  /*7e560*/  STL.64 [R1+0xde8], R14 ;  /* 0x000de80e01007387 */ /* 0x0003ea0000100a00 */
[----:B-1----:R-:W-:-:S15]  /*7e570*/  HMMA.1688.F32.TF32 R12, R240, R4, R184 ;  /* 0x00000004f00c723c */ /* 0x002fde00000810b8 */
[----:B------:R-:W-:-:S04]  /*7e580*/  NOP ;  /* 0x0000000000007918 */ /* 0x000fc80000000000 */
[----:B------:R-:W-:Y:S04]  /*7e590*/  STL.64 [R1+0xdd0], R12 ;  /* 0x000dd00c01007387 */ /* 0x000fe80000100a00 */
[----:B------:R1:W-:Y:S04]  /*7e5a0*/  STL.64 [R1+0xdd8], R14 ;  /* 0x000dd80e01007387 */ /* 0x0003e80000100a00 */
[----:B------:R2:W-:Y:S04]  /*7e5b0*/  STL.64 [R1+0xdc0], R8 ;  /* 0x000dc00801007387 */ /* 0x0005e80000100a00 */
[----:B------:R-:W-:Y:S04]  /*7e5c0*/  STL.64 [R1+0xdc8], R10 ;  /* 0x000dc80a01007387 */ /* 0x000fe80000100a00 */
[----:B------:R-:W3:Y:S04]  /*7e5d0*/  LDL.LU.64 R244, [R1+0x31b0] ;  /* 0x0031b00001f47983 */ /* 0x000ee80000300a00 */
[----:B------:R-:W3:Y:S01]  /*7e5e0*/  LDL.LU.64 R246, [R1+0x31b8] ;  /* 0x0031b80001f67983 */ /* 0x000ee20000300a00 */
[----:B-1----:R-:W-:Y:S03]  /*7e5f0*/  HMMA.1688.F32.TF32 R12, R240, R188, R140 ;  /* 0x000000bcf00c723c */ /* 0x002fe6000008108c */
[----:B------:R-:W4:Y:S04]  /*7e600*/  LDL.LU.64 R192, [R1+0x31d0] ;  /* 0x0031d00001c07983 */ /* 0x000f280000300a00 */
[----:B------:R-:W4:Y:S01]  /*7e610*/  LDL.LU.64 R194, [R1+0x31d8] ;  /* 0x0031d80001c27983 */ /* 0x000f220000300a00 */
[----:B--2---:R-:W-:-:S02]  /*7e620*/  IMAD.MOV.U32 R9, RZ, RZ, R188 ;  /* 0x000000ffff097224 */ /* 0x004fc400078e00bc */
[----:B------:R-:W-:-:S09]  /*7e630*/  IMAD.MOV.U32 R8, RZ, RZ, R189 ;  /* 0x000000ffff087224 */ /* 0x000fd200078e00bd */
        /* <DEDUP_REMOVED lines=10> */
[----:B------:R-:W2:Y:S01]  /*7e6e0*/  LDL.LU.64 R140, [R1+0x3390] ;  /* 0x00339000018c7983 */ /* 0x000ea20000300a00 */
[----:B------:R-:W-:-:S03]  /*7e6f0*/  IMAD.MOV.U32 R219, RZ, RZ, R248 ;  /* 0x000000ffffdb7224 */ /* 0x000fc600078e00f8 */
[----:B------:R-:W2:Y:S01]  /*7e700*/  LDL.LU.64 R142, [R1+0x3398] ;  /* 0x00339800018e7983 */ /* 0x000ea20000300a00 */
[----:B------:R-:W-:Y:S01]  /*7e710*/  IMAD.MOV.U32 R218, RZ, RZ, R249 ;  /* 0x000000ffffda7224 */ /* 0x000fe200078e00f9 */
[----:B---3--:R-:W-:-:S15]  /*7e720*/  HMMA.1688.F32.TF32 R244, R240, R248, R244 ;  /* 0x000000f8f0f4723c */ /* 0x008fde00000810f4 */
[----:B------:R-:W-:-:S04]  /*7e730*/  NOP ;  /* 0x0000000000007918 */ /* 0x000fc80000000000 */
[----:B------:R1:W-:Y:S04]  /*7e740*/  STL.64 [R1+0xda0], R244 ;  /* 0x000da0f401007387 */ /* 0x0003e80000100a00 */
[----:B------:R-:W-:Y:S04]  /*7e750*/  STL.64 [R1+0xda8], R246 ;  /* 0x000da8f601007387 */ /* 0x000fe80000100a00 */
[----:B-1----:R-:W3:Y:S04]  /*7e760*/  LDL.LU.64 R244, [R1+0xb4d0] ;  /* 0x00b4d00001f47983 */ /* 0x002ee80000300a00 */
[----:B------:R-:W3:Y:S01]  /*7e770*/  LDL.LU.64 R248, [R1+0xb4c8] ;  /* 0x00b4c80001f87983 */ /* 0x000ee20000300a00 */
[----:B----4-:R-:W-:-:S15]  /*7e780*/  HMMA.1688.F32.TF32 R192, R240, R196, R192 ;  /* 0x000000c4f0c0723c */ /* 0x010fde00000810c0 */
[----:B------:R-:W-:-:S04]  /*7e790*/  NOP ;  /* 0x0000000000007918 */ /* 0x000fc80000000000 */
[----:B------:R-:W-:Y:S04]  /*7e7a0*/  STL.64 [R1+0xd90], R192 ;  /* 0x000d90c001007387 */ /* 0x000fe80000100a00 */
[----:B------:R1:W-:Y:S01]  /*7e7b0*/  STL.64 [R1+0xd98], R194 ;  /* 0x000d98c201007387 */ /* 0x0003e20000100a00 */
[C---:B--2---:R-:W-:Y:S08]  /*7e7c0*/  HMMA.1688.F32.TF32 R184, R240.reuse, R32, R184 ;  /* 0x00000020f0b8723c */ /* 0x044ff000000810b8 */
[C---:B------:R-:W-:Y:S08]  /*7e7d0*/  HMMA.1688.F32.TF32 R144, R240.reuse, R36, R144 ;  /* 0x00000024f090723c */ /* 0x040ff00000081090 */
[----:B------:R-:W-:Y:S01]  /*7e7e0*/  HMMA.1688.F32.TF32 R140, R240, R40, R140 ;  /* 0x00000028f08c723c */ /* 0x000fe2000008108c */
[----:B------:R-:W-:-:S02]  /*7e7f0*/  IMAD.MOV.U32 R231, RZ, RZ, R196 ;  /* 0x000000ffffe77224 */ /* 0x000fc400078e00c4 */
[----:B------:R-:W-:-:S05]  /*7e800*/  IMAD.MOV.U32 R230, RZ, RZ, R197 ;  /* 0x000000ffffe67224 */ /* 0x000fca00078e00c5 */
[C---:B---3--:R-:W-:Y:S08]  /*7e810*/  HMMA.1688.F32.TF32 R188, R240.reuse, R244, R188 ;  /* 0x000000f4f0bc723c */ /* 0x048ff000000810bc */
[----:B-1----:R-:W-:Y:S01]  /*7e820*/  HMMA.1688.F32.TF32 R192, R240, R248, R12 ;  /* 0x000000f8f0c0723c */ /* 0x002fe2000008100c */
[----:B------:R-:W-:Y:S02]  /*7e830*/  IMAD.MOV.U32 R13, RZ, RZ, R248 ;  /* 0x000000ffff0d7224 */ /* 0x000fe400078e00f8 */
[----:B------:R-:W-:-:S15]  /*7e840*/  IMAD.MOV.U32 R12, RZ, RZ, R249 ;  /* 0x000000ffff0c7224 */ /* 0x000fde00078e00f9 */
[----:B------:R-:W-:Y:S01]  /*7e850*/  NOP ;  /* 0x0000000000007918 */ /* 0x000fe20000000000 */
[----:B------:R1:W-:Y:S04]  /*7e860*/  STL.64 [R1+0xd80], R192 ;  /* 0x000d80c001007387 */ /* 0x0003e80000100a00 */
[----:B------:R2:W-:Y:S04]  /*7e870*/  STL.64 [R1+0xd88], R194 ;  /* 0x000d88c201007387 */ /* 0x0005e80000100a00 */
        /* <DEDUP_REMOVED lines=10> */
[----:B------:R-:W4:Y:S04]  /*7e920*/  LDL.LU.64 R248, [R1+0x2e00] ;  /* 0x002e000001f87983 */ /* 0x000f280000300a00 */
[----:B------:R-:W4:Y:S01]  /*7e930*/  LDL.LU.64 R250, [R1+0x2e08] ;  /* 0x002e080001fa7983 */ /* 0x000f220000300a00 */
[----:B------:R-:W-:-:S02]  /*7e940*/  IMAD.MOV.U32 R15, RZ, RZ, R244 ;  /* 0x000000ffff0f7224 */ /* 0x000fc400078e00f4 */
[----:B------:R-:W-:Y:S02]  /*7e950*/  IMAD.MOV.U32 R14, RZ, RZ, R245 ;  /* 0x000000ffff0e7224 */ /* 0x000fe400078e00f5 */
[----:B------:R-:W4:Y:S04]  /*7e960*/  LDL.LU.64 R244, [R1+0x2e20] ;  /* 0x002e200001f47983 */ /* 0x000f280000300a00 */
[----:B------:R-:W4:Y:S04]  /*7e970*/  LDL.LU.64 R246, [R1+0x2e28] ;  /* 0x002e280001f67983 */ /* 0x000f280000300a00 */
[----:B------:R-:W4:Y:S04]  /*7e980*/  LDL.LU.64 R196, [R1+0x2e40] ;  /* 0x002e400001c47983 */ /* 0x000f280000300a00 */
[----:B------:R-:W4:Y:S04]  /*7e990*/  LDL.LU.64 R198, [R1+0x2e48] ;  /* 0x002e480001c67983 */ /* 0x000f280000300a00 */
[----:B-1----:R-:W4:Y:S04]  /*7e9a0*/  LDL.LU.64 R192, [R1+0x2e60] ;  /* 0x002e600001c07983 */ /* 0x002f280000300a00 */
[----:B--2---:R-:W2:Y:S04]  /*7e9b0*/  LDL.LU.64 R194, [R1+0x2e68] ;  /* 0x002e680001c27983 */ /* 0x004ea80000300a00 */
[----:B---3--:R-:W3:Y:S04]  /*7e9c0*/  LDL.LU.64 R188, [R1+0x2e80] ;  /* 0x002e800001bc7983 */ /* 0x008ee80000300a00 */
[----:B----4-:R-:W3:Y:S04]  /*7e9d0*/  LDL.LU.64 R190, [R1+0x2e88] ;  /* 0x002e880001be7983 */ /* 0x010ee80000300a00 */
[----:B------:R-:W4:Y:S04]  /*7e9e0*/  LDL.LU.64 R184, [R1+0x2ea0] ;  /* 0x002ea00001b87983 */ /* 0x000f280000300a00 */
[----:B------:R-:W4:Y:S04]  /*7e9f0*/  LDL.LU.64 R186, [R1+0x2ea8] ;  /* 0x002ea80001ba7983 */ /* 0x000f280000300a00 */
[----:B------:R-:W2:Y:S04]  /*7ea00*/  LDL.LU.64 R144, [R1+0x2ec0] ;  /* 0x002ec00001907983 */ /* 0x000ea80000300a00 */
[----:B------:R-:W2:Y:S04]  /*7ea10*/  LDL.LU.64 R146, [R1+0x2ec8] ;  /* 0x002ec80001927983 */ /* 0x000ea80000300a00 */
[----:B------:R-:W2:Y:S04]  /*7ea20*/  LDL.LU.64 R140, [R1+0x2ee0] ;  /* 0x002ee000018c7983 */ /* 0x000ea80000300a00 */
[----:B------:R-:W2:Y:S04]  /*7ea30*/  LDL.LU.64 R142, [R1+0x2ee8] ;  /* 0x002ee800018e7983 */ /* 0x000ea80000300a00 */
[----:B------:R-:W-:Y:S04]  /*7ea40*/  STL.64 [R1+0xb440], R42 ;  /* 0x00b4402a01007387 */ /* 0x000fe80000100a00 */
[----:B------:R1:W-:Y:S04]  /*7ea50*/  STL.64 [R1+0xb438], R40 ;  /* 0x00b4382801007387 */ /* 0x0003e80000100a00 */
[----:B------:R1:W-:Y:S01]  /*7ea60*/  STL.64 [R1+0xb430], R236 ;  /* 0x00b430ec01007387 */ /* 0x0003e20000100a00 */
[C---:B------:R-:W-:Y:S08]  /*7ea70*/  HMMA.1688.F32.TF32 R240, R28.reuse, R236, R240 ;  /* 0x000000ec1cf0723c */ /* 0x040ff000000810f0 */
[C---:B-1----:R-:W-:Y:S11]  /*7ea80*/  HMMA.1688.F32.TF32 R40, R28.reuse, R232, R248 ;  /* 0x000000e81c28723c */ /* 0x042ff600000810f8 */
[----:B------:R-:W-:Y:S04]  /*7ea90*/  STL.64 [R1+0x170], R240 ;  /* 0x000170f001007387 */ /* 0x000fe80000100a00 */
[----:B------:R-:W-:Y:S01]  /*7eaa0*/  STL.64 [R1+0x178], R242 ;  /* 0x000178f201007387 */ /* 0x000fe20000100a00 */
[C---:B------:R-:W-:Y:S03]  /*7eab0*/  HMMA.1688.F32.TF32 R236, R28.reuse, R228, R244 ;  /* 0x000000e41cec723c */ /* 0x040fe600000810f4 */
        /* <DEDUP_REMOVED lines=10> */
[----:B------:R2:W-:Y:S02]  /*7eb60*/  STL.64 [R1+0x148], R42 ;  /* 0x0001482a01007387 */ /* 0x0005e40000100a00 */
[C---:B--2---:R-:W-:Y:S02]  /*7eb70*/  HMMA.1688.F32.TF32 R40, R28.reuse, R220, R192 ;  /* 0x000000dc1c28723c */ /* 0x044fe400000810c0 */
[----:B------:R-:W-:Y:S04]  /*7eb80*/  STL.64 [R1+0xb408], R222 ;  /* 0x00b408de01007387 */ /* 0x000fe80000100a00 */
[----:B------:R-:W-:Y:S02]  /*7eb90*/  STL.64 [R1+0xb400], R220 ;  /* 0x00b400dc01007387 */ /* 0x000fe40000100a00 */
[C---:B----4-:R-:W-:Y:S11]  /*7eba0*/  HMMA.1688.F32.TF32 R184, R28.reuse, R212, R184 ;  /* 0x000000d41cb8723c */ /* 0x050ff600000810b8 */
[----:B------:R-:W-:Y:S04]  /*7ebb0*/  STL.64 [R1+0x130], R40 ;  /* 0x0001302801007387 */ /* 0x000fe80000100a00 */
[----:B------:R3:W-:Y:S01]  /*7ebc0*/  STL.64 [R1+0x138], R42 ;  /* 0x0001382a01007387 */ /* 0x0007e20000100a00 */
[C---:B------:R-:W-:Y:S08]  /*7ebd0*/  HMMA.1688.F32.TF32 R144, R28.reuse, R208, R144 ;  /* 0x000000d01c90723c */ /* 0x040ff00000081090 */
[----:B---3--:R-:W-:Y:S01]  /*7ebe0*/  HMMA.1688.F32.TF32 R40, R28, R216, R188 ;  /* 0x000000d81c28723c */ /* 0x008fe200000810bc */
[----:B------:R-:W-:-:S15]  /*7ebf0*/  STL.64 [R1+0xb3f8], R216 ;  /* 0x00b3f8d801007387 */ /* 0x000fde0000100a00 */
[----:B------:R-:W-:-:S03]  /*7ec00*/  NOP ;  /* 0x0000000000007918 */ /* 0x000fc60000000000 */
[----:B------:R-:W-:Y:S04]  /*7ec10*/  STL.64 [R1+0x120], R40 ;  /* 0x0001202801007387 */ /* 0x000fe80000100a00 */
[----:B------:R1:W-:Y:S04]  /*7ec20*/  STL.64 [R1+0x128], R42 ;  /* 0x0001282a01007387 */ /* 0x0003e80000100a00 */
[----:B------:R2:W-:Y:S04]  /*7ec30*/  STL.64 [R1+0x110], R184 ;  /* 0x000110b801007387 */ /* 0x0005e80000100a00 */
[----:B------:R3:W-:Y:S04]  /*7ec40*/  STL.64 [R1+0x118], R186 ;  /* 0x000118ba01007387 */ /* 0x0007e80000100a00 */
[----:B------:R-:W4:Y:S04]  /*7ec50*/  LDL.LU.64 R196, [R1+0x2f00] ;  /* 0x002f000001c47983 */ /* 0x000f280000300a00 */
[----:B------:R2:W-:Y:S04]  /*7ec60*/  STL.64 [R1+0x100], R144 ;  /* 0x0001009001007387 */ /* 0x0005e80000100a00 */
[----:B------:R2:W-:Y:S04]  /*7ec70*/  STL.64 [R1+0x108], R146 ;  /* 0x0001089201007387 */ /* 0x0005e80000100a00 */
        /* <DEDUP_REMOVED lines=56> */
[C---:B------:R-:W-:Y:S08]  /*7f000*/  HMMA.1688.F32.TF32 R144, R28.reuse, R160, R144 ;  /* 0x000000a01c90723c */ /* 0x040ff00000081090 */
[C---:B------:R-:W-:Y:S08]  /*7f010*/  HMMA.1688.F32.TF32 R140, R28.reuse, R156, R140 ;  /* 0x0000009c1c8c723c */ /* 0x040ff0000008108c */
[----:B---3--:R-:W-:-:S15]  /*7f020*/  HMMA.1688.F32.TF32 R248, R28, R184, R248 ;  /* 0x000000b81cf8723c */ /* 0x008fde00000810f8 */
[----:B------:R-:W-:-:S04]  /*7f030*/  NOP ;  /* 0x0000000000007918 */ /* 0x000fc80000000000 */
[----:B------:R-:W-:Y:S04]  /*7f040*/  STL.64 [R1+0x30], R248 ;  /* 0x000030f801007387 */ /* 0x000fe80000100a00 */
[----:B------:R1:W-:Y:S04]  /*7f050*/  STL.64 [R1+0x38], R250 ;  /* 0x000038fa01007387 */ /* 0x0003e80000100a00 */
[----:B------:R-:W-:Y:S04]  /*7f060*/  STL.64 [R1+0x20], R244 ;  /* 0x000020f401007387 */ /* 0x000fe80000100a00 */
[----:B------:R3:W-:Y:S01]  /*7f070*/  STL.64 [R1+0x28], R246 ;  /* 0x000028f601007387 */ /* 0x0007e20000100a00 */
[C---:B-1----:R-:W-:Y:S08]  /*7f080*/  HMMA.1688.F32.TF32 R248, R28.reuse, R168, R224 ;  /* 0x000000a81cf8723c */ /* 0x042ff000000810e0 */
[C---:B---3--:R-:W-:Y:S01]  /*7f090*/  HMMA.1688.F32.TF32 R244, R28.reuse, R164, R220 ;  /* 0x000000a41cf4723c */ /* 0x048fe200000810dc */
[----:B------:R-:W-:Y:S04]  /*7f0a0*/  STL.64 [R1+0x10], R240 ;  /* 0x000010f001007387 */ /* 0x000fe80000100a00 */
[----:B------:R-:W-:Y:S06]  /*7f0b0*/  STL.64 [R1+0x18], R242 ;  /* 0x000018f201007387 */ /* 0x000fec0000100a00 */
[----:B------:R-:W-:Y:S04]  /*7f0c0*/  STL.64 [R1+0xa338], R250 ;  /* 0x00a338fa01007387 */ /* 0x000fe80000100a00 */
[----:B------:R-:W-:Y:S04]  /*7f0d0*/  STL.64 [R1], R236 ;  /* 0x000000ec01007387 */ /* 0x000fe80000100a00 */
[----:B------:R-:W-:Y:S04]  /*7f0e0*/  STL.64 [R1+0x8], R238 ;  /* 0x000008ee01007387 */ /* 0x000fe80000100a00 */
[----:B------:R-:W-:Y:S04]  /*7f0f0*/  STL.64 [R1+0xa330], R248 ;  /* 0x00a330f801007387 */ /* 0x000fe80000100a00 */
[----:B------:R-:W-:Y:S04]  /*7f100*/  STL.64 [R1+0xa348], R246 ;  /* 0x00a348f601007387 */ /* 0x000fe80000100a00 */
[----:B------:R-:W-:Y:S04]  /*7f110*/  STL.64 [R1+0xa340], R244 ;  /* 0x00a340f401007387 */ /* 0x000fe80000100a00 */
[----:B------:R1:W-:Y:S04]  /*7f120*/  STL.64 [R1+0x18a0], R144 ;  /* 0x0018a09001007387 */ /* 0x0003e80000100a00 */
[----:B------:R3:W-:Y:S04]  /*7f130*/  STL.64 [R1+0x18a8], R146 ;  /* 0x0018a89201007387 */ /* 0x0007e80000100a00 */
[----:B-1----:R-:W2:Y:S04]  /*7f140*/  LDL.LU.64 R144, [R1+0x3940] ;  /* 0x0039400001907983 */ /* 0x002ea80000300a00 */
[----:B------:R1:W-:Y:S04]  /*7f150*/  STL.64 [R1+0x18c0], R140 ;  /* 0x0018c08c01007387 */ /* 0x0003e80000100a00 */
[----:B------:R1:W-:Y:S04]  /*7f160*/  STL.64 [R1+0x18c8], R142 ;  /* 0x0018c88e01007387 */ /* 0x0003e80000100a00 */
[----:B---3--:R-:W2:Y:S01]  /*7f170*/  LDL.LU.64 R146, [R1+0x3948] ;  /* 0x0039480001927983 */ /* 0x008ea20000300a00 */
[----:B------:R-:W-:-:S15]  /*7f180*/  HMMA.1688.F32.TF32 R40, R28, R152, R40 ;  /* 0x000000981c28723c */ /* 0x000fde0000081028 */
[----:B------:R-:W-:-:S04]  /*7f190*/  NOP ;  /* 0x0000000000007918 */ /* 0x000fc80000000000 */
[----:B------:R3:W-:Y:S04]  /*7f1a0*/  STL.64 [R1+0x18e0], R40 ;  /* 0x0018e02801007387 */ /* 0x0007e80000100a00 */
[----:B------:R3:W-:Y:S04]  /*7f1b0*/  STL.64 [R1+0x18e8], R42 ;  /* 0x0018e82a01007387 */ /* 0x0007e80000100a00 */
        /* <DEDUP_REMOVED lines=35> */
[----:B------:R-:W2:Y:S01]  /*7f3f0*/  LDL.LU.64 R140, [R1+0xb468] ;  /* 0x00b46800018c7983 */ /* 0x000ea20000300a00 */
[C---:B---3--:R-:W-:Y:S08]  /*7f400*/  HMMA.1688.F32.TF32 R152, R28.reuse, R136, R152 ;  /* 0x000000881c98723c */ /* 0x048ff00000081098 */
[C---:B------:R-:W-:Y:S08]  /*7f410*/  HMMA.1688.F32.TF32 R244, R28.reuse, R128, R244 ;  /* 0x000000801cf4723c */ /* 0x040ff000000810f4 */
[C---:B------:R-:W-:Y:S08]  /*7f420*/  HMMA.1688.F32.TF32 R236, R28.reuse, R116, R236 ;  /* 0x000000741cec723c */ /* 0x040ff000000810ec */
[----:B--2---:R-:W-:-:S15]  /*7f430*/  HMMA.1688.F32.TF32 R148, R28, R140, R148 ;  /* 0x0000008c1c94723c */ /* 0x004fde0000081094 */
[----:B------:R-:W-:-:S04]  /*7f440*/  NOP ;  /* 0x0000000000007918 */ /* 0x000fc80000000000 */
[----:B------:R-:W-:Y:S04]  /*7f450*/  STL.64 [R1+0x1940], R148 ;  /* 0x0019409401007387 */ /* 0x000fe80000100a00 */
[----:B------:R1:W-:Y:S02]  /*7f460*/  STL.64 [R1+0x1948], R150 ;  /* 0x0019489601007387 */ /* 0x0003e40000100a00 */
[C---:B-1----:R-:W-:Y:S02]  /*7f470*/  HMMA.1688.F32.TF32 R148, R28.reuse, R132, R248 ;  /* 0x000000841c94723c */ /* 0x042fe400000810f8 */
[----:B------:R-:W-:Y:S04]  /*7f480*/  STL.64 [R1+0x1960], R152 ;  /* 0x0019609801007387 */ /* 0x000fe80000100a00 */
[----:B------:R1:W-:Y:S02]  /*7f490*/  STL.64 [R1+0x1968], R154 ;  /* 0x0019689a01007387 */ /* 0x0003e40000100a00 */
[----:B-1----:R-:W-:Y:S01]  /*7f4a0*/  HMMA.1688.F32.TF32 R152, R28, R124, R240 ;  /* 0x0000007c1c98723c */ /* 0x002fe200000810f0 */
[----:B------:R-:W-:-:S10]  /*7f4b0*/  IMAD.MOV.U32 R248, RZ, RZ, R9 ;  /* 0x000000fffff87224 */ /* 0x000fd400078e0009 */
[----:B------:R-:W-:Y:S04]  /*7f4c0*/  STL.64 [R1+0x1980], R148 ;  /* 0x0019809401007387 */ /* 0x000fe80000100a00 */
[----:B------:R1:W-:Y:S04]  /*7f4d0*/  STL.64 [R1+0x1988], R150 ;  /* 0x0019889601007387 */ /* 0x0003e80000100a00 */
[----:B------:R-:W-:Y:S01]  /*7f4e0*/  STL.64 [R1+0x19a0], R244 ;  /* 0x0019a0f401007387 */ /* 0x000fe20000100a00 */
[----:B------:R-:W-:Y:S02]  /*7f4f0*/  IMAD.MOV.U32 R249, RZ, RZ, R8 ;  /* 0x000000fffff97224 */ /* 0x000fe400078e0008 */
[----:B------:R-:W-:Y:S01]  /*7f500*/  IMAD.MOV.U32 R250, RZ, RZ, R235 ;  /* 0x000000fffffa7224 */ /* 0x000fe200078e00eb */
[----:B------:R-:W-:Y:S01]  /*7f510*/  LDS R240, [R3+UR7+0x20280] ;  /* 0x0202800703f07984 */ /* 0x000fe20008000800 */
[C---:B-1----:R-:W-:Y:S03]  /*7f520*/  HMMA.1688.F32.TF32 R148, R28.reuse, R120, R40 ;  /* 0x000000781c94723c */ /* 0x042fe60000081028 */
[----:B------:R-:W-:Y:S04]  /*7f530*/  STL.64 [R1+0x19a8], R246 ;  /* 0x0019a8f601007387 */ /* 0x000fe80000100a00 */
[----:B------:R-:W2:Y:S04]  /*7f540*/  LDL.LU.64 R40, [R1+0x3aa0] ;  /* 0x003aa00001287983 */ /* 0x000ea80000300a00 */
[----:B------:R-:W-:Y:S04]  /*7f550*/  STL.64 [R1+0x19c0], R152 ;  /* 0x0019c09801007387 */ /* 0x000fe80000100a00 */
[----:B------:R1:W-:Y:S04]  /*7f560*/  STL.64 [R1+0x19c8], R154 ;  /* 0x0019c89a01007387 */ /* 0x0003e80000100a00 */
[----:B------:R-:W2:Y:S04]  /*7f570*/  LDL.LU.64 R42, [R1+0x3aa8] ;  /* 0x003aa800012a7983 */ /* 0x000ea80000300a00 */
[----:B------:R-:W-:Y:S01]  /*7f580*/  STL.64 [R1+0x19e0], R148 ;  /* 0x0019e09401007387 */ /* 0x000fe20000100a00 */
[----:B-1----:R-:W-:Y:S03]  /*7f590*/  HMMA.1688.F32.TF32 R152, R28, R112, R224 ;  /* 0x000000701c98723c */ /* 0x002fe600000810e0 */
[----:B------:R1:W-:Y:S01]  /*7f5a0*/  STL.64 [R1+0x19e8], R150 ;  /* 0x0019e89601007387 */ /* 0x0003e20000100a00 */
[----:B------:R-:W-:-:S02]  /*7f5b0*/  IMAD.MOV.U32 R251, RZ, RZ, R234 ;  /* 0x000000fffffb7224 */ /* 0x000fc400078e00ea */
[----:B------:R-:W-:Y:S01]  /*7f5c0*/  IMAD.MOV.U32 R228, RZ, RZ, R219 ;  /* 0x000000ffffe47224 */ /* 0x000fe200078e00db */
[----:B------:R-:W-:Y:S01]  /*7f5d0*/  LDS R242, [R3+UR7+0x21280] ;  /* 0x0212800703f27984 */ /* 0x000fe20008000800 */
[C---:B-1----:R-:W-:Y:S03]  /*7f5e0*/  HMMA.1688.F32.TF32 R148, R28.reuse, R108, R220 ;  /* 0x0000006c1c94723c */ /* 0x042fe600000810dc */
[----:B------:R-:W-:Y:S04]  /*7f5f0*/  STL.64 [R1+0x1a00], R236 ;  /* 0x001a00ec01007387 */ /* 0x000fe80000100a00 */
[----:B------:R-:W-:Y:S04]  /*7f600*/  STL.64 [R1+0x1a08], R238 ;  /* 0x001a08ee01007387 */ /* 0x000fe80000100a00 */
        /* <DEDUP_REMOVED lines=16> */
[----:B-1----:R-:W4:Y:S04]  /*7f710*/  LDL.LU.64 R152, [R1+0x3b60] ;  /* 0x003b600001987983 */ /* 0x002f280000300a00 */
[----:B---3--:R-:W3:Y:S04]  /*7f720*/  LDL.LU.64 R154, [R1+0x3b68] ;  /* 0x003b6800019a7983 */ /* 0x008ee80000300a00 */
[----:B------:R-:W3:Y:S04]  /*7f730*/  LDL.LU.64 R148, [R1+0x3b90] ;  /* 0x003b900001947983 */ /* 0x000ee80000300a00 */
[----:B------:R-:W3:Y:S04]  /*7f740*/  LDL.LU.64 R150, [R1+0x3b98] ;  /* 0x003b980001967983 */ /* 0x000ee80000300a00 */
[----:B--2---:R-:W2:Y:S01]  /*7f750*/  LDL.LU.64 R40, [R1+0x3bc0] ;  /* 0x003bc00001287983 */ /* 0x004ea20000300a00 */
[C---:B----4-:R-:W-:Y:S03]  /*7f760*/  HMMA.1688.F32.TF32 R236, R28.reuse, R100, R8 ;  /* 0x000000641cec723c */ /* 0x050fe60000081008 */
[----:B------:R-:W2:Y:S04]  /*7f770*/  LDL.LU.64 R42, [R1+0x3bc8] ;  /* 0x003bc800012a7983 */ /* 0x000ea80000300a00 */
[----:B------:R-:W4:Y:S04]  /*7f780*/  LDL.LU.64 R8, [R1+0x3bf0] ;  /* 0x003bf00001087983 */ /* 0x000f280000300a00 */
[----:B------:R-:W4:Y:S08]  /*7f790*/  LDL.LU.64 R10, [R1+0x3bf8] ;  /* 0x003bf800010a7983 */ /* 0x000f300000300a00 */
[----:B------:R-:W-:Y:S04]  /*7f7a0*/  STL.64 [R1+0x1ac0], R236 ;  /* 0x001ac0ec01007387 */ /* 0x000fe80000100a00 */
[----:B------:R-:W-:Y:S04]  /*7f7b0*/  STL.64 [R1+0x1ac8], R238 ;  /* 0x001ac8ee01007387 */ /* 0x000fe80000100a00 */
[----:B------:R-:W-:Y:S04]  /*7f7c0*/  STL.64 [R1+0xb3d0], R102 ;  /* 0x00b3d06601007387 */ /* 0x000fe80000100a00 */
[----:B------:R1:W-:Y:S04]  /*7f7d0*/  STL.64 [R1+0xb3c8], R100 ;  /* 0x00b3c86401007387 */ /* 0x0003e80000100a00 */
[----:B------:R-:W-:Y:S04]  /*7f7e0*/  STL.64 [R1+0xb3c0], R98 ;  /* 0x00b3c06201007387 */ /* 0x000fe80000100a00 */
[----:B------:R1:W-:Y:S02]  /*7f7f0*/  STL.64 [R1+0xb3b8], R96 ;  /* 0x00b3b86001007387 */ /* 0x0003e40000100a00 */
[C---:B-1----:R-:W-:Y:S08]  /*7f800*/  HMMA.1688.F32.TF32 R100, R28.reuse, R96, R232 ;  /* 0x000000601c64723c */ /* 0x042ff000000810e8 */
[----:B------:R-:W-:Y:S11]  /*7f810*/  HMMA.1688.F32.TF32 R96, R28, R92, R224 ;  /* 0x0000005c1c60723c */ /* 0x000ff600000810e0 */
[----:B------:R-:W-:Y:S04]  /*7f820*/  STL.64 [R1+0x1ad0], R100 ;  /* 0x001ad06401007387 */ /* 0x000fe80000100a00 */
[----:B------:R1:W-:Y:S04]  /*7f830*/  STL.64 [R1+0x1ad8], R102 ;  /* 0x001ad86601007387 */ /* 0x0003e80000100a00 */
[----:B------:R-:W-:Y:S04]  /*7f840*/  STL.64 [R1+0xb3b0], R94 ;  /* 0x00b3b05e01007387 */ /* 0x000fe80000100a00 */
[----:B------:R-:W-:Y:S04]  /*7f850*/  STL.64 [R1+0xb3a8], R92 ;  /* 0x00b3a85c01007387 */ /* 0x000fe80000100a00 */
[----:B------:R-:W-:Y:S04]  /*7f860*/  STL.64 [R1+0x1ae0], R96 ;  /* 0x001ae06001007387 */ /* 0x000fe80000100a00 */
[----:B------:R3:W-:Y:S01]  /*7f870*/  STL.64 [R1+0x1ae8], R98 ;  /* 0x001ae86201007387 */ /* 0x0007e20000100a00 */
[----:B------:R-:W-:-:S02]  /*7f880*/  IMAD.MOV.U32 R236, RZ, RZ, R13 ;  /* 0x000000ffffec7224 */ /* 0x000fc400078e000d */
[----:B------:R-:W-:Y:S02]  /*7f890*/  IMAD.MOV.U32 R237, RZ, RZ, R12 ;  /* 0x000000ffffed7224 */ /* 0x000fe400078e000c */
[----:B------:R-:W-:Y:S02]  /*7f8a0*/  IMAD.MOV.U32 R244, RZ, RZ, R15 ;  /* 0x000000fffff47224 */ /* 0x000fe400078e000f */
[----:B------:R-:W-:Y:S01]  /*7f8b0*/  IMAD.MOV.U32 R245, RZ, RZ, R14 ;  /* 0x000000fffff57224 */ /* 0x000fe200078e000e */
[C---:B-1----:R-:W-:Y:S08]  /*7f8c0*/  HMMA.1688.F32.TF32 R100, R28.reuse, R88, R220 ;  /* 0x000000581c64723c */ /* 0x042ff000000810dc */
[C---:B---3--:R-:W-:Y:S08]  /*7f8d0*/  HMMA.1688.F32.TF32 R96, R28.reuse, R84, R152 ;  /* 0x000000541c60723c */ /* 0x048ff00000081098 */
[C---:B------:R-:W-:Y:S08]  /*7f8e0*/  HMMA.1688.F32.TF32 R92, R28.reuse, R80, R148 ;  /* 0x000000501c5c723c */ /* 0x040ff00000081094 */
[C---:B--2---:R-:W-:Y:S08]  /*7f8f0*/  HMMA.1688.F32.TF32 R40, R28.reuse, R76, R40 ;  /* 0x0000004c1c28723c */ /* 0x044ff00000081028 */
[C---:B----4-:R-:W-:Y:S01]  /*7f900*/  HMMA.1688.F32.TF32 R8, R28.reuse, R72, R8 ;  /* 0x000000481c08723c */ /* 0x050fe20000081008 */
        /* <DEDUP_REMOVED lines=28> */
[C---:B------:R-:W-:Y:S08]  /*7fad0*/  HMMA.1688.F32.TF32 R220, R28.reuse, R68, R220 ;  /* 0x000000441cdc723c */ /* 0x040ff000000810dc */
[C---:B------:R-:W-:Y:S08]  /*7fae0*/  HMMA.1688.F32.TF32 R152, R28.reuse, R64, R152 ;  /* 0x000000401c98723c */ /* 0x040ff00000081098 */
[C---:B------:R-:W-:Y:S08]  /*7faf0*/  HMMA.1688.F32.TF32 R148, R28.reuse, R60, R148 ;  /* 0x0000003c1c94723c */ /* 0x040ff00000081094 */
[C---:B--2---:R-:W-:Y:S01]  /*7fb00*/  HMMA.1688.F32.TF32 R100, R28.reuse, R56, R100 ;  /* 0x000000381c64723c */ /* 0x044fe20000081064 */
[----:B------:R-:W-:Y:S04]  /*7fb10*/  STL.64 [R1+0x1b40], R220 ;  /* 0x001b40dc01007387 */ /* 0x000fe80000100a00 */
[----:B------:R-:W-:Y:S04]  /*7fb20*/  STL.64 [R1+0x1b48], R222 ;  /* 0x001b48de01007387 */ /* 0x000fe80000100a00 */
[----:B------:R-:W-:Y:S01]  /*7fb30*/  STL.64 [R1+0x1b50], R152 ;  /* 0x001b509801007387 */ /* 0x000fe20000100a00 */
[C---:B---3--:R-:W-:Y:S03]  /*7fb40*/  HMMA.1688.F32.TF32 R96, R28.reuse, R52, R96 ;  /* 0x000000341c60723c */ /* 0x048fe60000081060 */
[----:B------:R-:W-:Y:S04]  /*7fb50*/  STL.64 [R1+0x1b58], R154 ;  /* 0x001b589a01007387 */ /* 0x000fe80000100a00 */
[----:B------:R-:W-:Y:S01]  /*7fb60*/  STL.64 [R1+0x1b60], R148 ;  /* 0x001b609401007387 */ /* 0x000fe20000100a00 */
[C---:B----4-:R-:W-:Y:S03]  /*7fb70*/  HMMA.1688.F32.TF32 R92, R28.reuse, R48, R92 ;  /* 0x000000301c5c723c */ /* 0x050fe6000008105c */
[----:B------:R-:W-:Y:S04]  /*7fb80*/  STL.64 [R1+0x1b68], R150 ;  /* 0x001b689601007387 */ /* 0x000fe80000100a00 */
[----:B------:R-:W-:Y:S04]  /*7fb90*/  STL.64 [R1+0xb3a0], R54 ;  /* 0x00b3a03601007387 */ /* 0x000fe80000100a00 */
[----:B------:R-:W-:Y:S04]  /*7fba0*/  STL.64 [R1+0x1b70], R100 ;  /* 0x001b706401007387 */ /* 0x000fe80000100a00 */
[----:B------:R-:W-:Y:S04]  /*7fbb0*/  STL.64 [R1+0x1b78], R102 ;  /* 0x001b786601007387 */ /* 0x000fe80000100a00 */
[----:B------:R1:W-:Y:S02]  /*7fbc0*/  STL.64 [R1+0xb398], R52 ;  /* 0x00b3983401007387 */ /* 0x0003e40000100a00 */
[C---:B-1----:R-:W-:Y:S08]  /*7fbd0*/  HMMA.1688.F32.TF32 R52, R28.reuse, R44, R40 ;  /* 0x0000002c1c34723c */ /* 0x042ff00000081028 */
[C---:B------:R-:W-:Y:S01]  /*7fbe0*/  HMMA.1688.F32.TF32 R40, R28.reuse, R24, R12 ;  /* 0x000000181c28723c */ /* 0x040fe2000008100c */
        /* <DEDUP_REMOVED lines=9> */
[----:B------:R-:W2:Y:S01]  /*7fc80*/  LDL.LU.64 R14, [R1+0x3e48] ;  /* 0x003e4800010e7983 */ /* 0x000ea20000300a00 */
[----:B------:R-:W-:Y:S01]  /*7fc90*/  HMMA.1688.F32.TF32 R8, R28, R20, R8 ;  /* 0x000000141c08723c */ /* 0x000fe20000081008 */
[----:B------:R-:W-:-:S15]  /*7fca0*/  IMAD.MOV.U32 R229, RZ, RZ, R218 ;  /* 0x000000ffffe57224 */ /* 0x000fde00078e00da */
[----:B------:R-:W-:-:S03]  /*7fcb0*/  NOP ;  /* 0x0000000000007918 */ /* 0x000fc60000000000 */
        /* <DEDUP_REMOVED lines=23> */
[----:B------:R-:W3:Y:S01]  /*7fe30*/  LDL.LU.64 R42, [R1+0x4018] ;  /* 0x00401800012a7983 */ /* 0x000ee20000300a00 */
[----:B--2---:R-:W-:-:S15]  /*7fe40*/  HMMA.1688.F32.TF32 R12, R28, R16, R12 ;  /* 0x000000101c0c723c */ /* 0x004fde000008100c */
[----:B------:R-:W-:-:S04]  /*7fe50*/  NOP ;  /* 0x0000000000007918 */ /* 0x000fc80000000000 */
[----:B------:R-:W-:Y:S01]  /*7fe60*/  IMAD.MOV.U32 R2, RZ, RZ, R14 ;  /* 0x000000ffff027224 */ /* 0x000fe200078e000e */
[----:B------:R1:W-:Y:S01]  /*7fe70*/  STL [R1+0x1bd0], R12 ;  /* 0x001bd00c01007387 */ /* 0x0003e20000100800 */
[----:B------:R-:W-:Y:S02]  /*7fe80*/  IMAD.MOV.U32 R0, RZ, RZ, R15 ;  /* 0x000000ffff007224 */ /* 0x000fe400078e000f */
[----:B------:R-:W-:Y:S01]  /*7fe90*/  IMAD.MOV.U32 R252, RZ, RZ, R13 ;  /* 0x000000fffffc7224 */ /* 0x000fe200078e000d */
[----:B------:R-:W2:Y:S04]  /*7fea0*/  LDL.LU.64 R14, [R1+0xb460] ;  /* 0x00b46000010e7983 */ /* 0x000ea80000300a00 */
[----:B-1----:R-:W4:Y:S04]  /*7feb0*/  LDL.LU.64 R12, [R1+0xb458] ;  /* 0x00b45800010c7983 */ /* 0x002f280000300a00 */
[----:B------:R-:W-:Y:S04]  /*7fec0*/  STL [R1+0xa328], R0 ;  /* 0x00a3280001007387 */ /* 0x000fe80000100800 */
[----:B------:R-:W-:Y:S04]  /*7fed0*/  STL [R1+0xa324], R2 ;  /* 0x00a3240201007387 */ /* 0x000fe80000100800 */
[----:B------:R-:W-:Y:S01]  /*7fee0*/  STL [R1+0xa320], R252 ;  /* 0x00a320fc01007387 */ /* 0x000fe20000100800 */
[----:B----4-:R-:W-:-:S15]  /*7fef0*/  HMMA.1688.F32.TF32 R8, R28, R12, R8 ;  /* 0x0000000c1c08723c */ /* 0x010fde0000081008 */
[----:B------:R-:W-:-:S04]  /*7ff00*/  NOP ;  /* 0x0000000000007918 */ /* 0x000fc80000000000 */
[----:B------:R-:W-:Y:S04]  /*7ff10*/  STL.64 [R1+0x1be0], R8 ;  /* 0x001be00801007387 */ /* 0x000fe80000100a00 */
[----:B------:R1:W-:Y:S04]  /*7ff20*/  STL.64 [R1+0x1be8], R10 ;  /* 0x001be80a01007387 */ /* 0x0003e80000100a00 */
[----:B-1----:R-:W4:Y:S04]  /*7ff30*/  LDL.LU.64 R10, [R1+0xb450] ;  /* 0x00b45000010a7983 */ /* 0x002f280000300a00 */
[----:B------:R-:W2:Y:S01]  /*7ff40*/  LDL.LU.64 R8, [R1+0xb448] ;  /* 0x00b4480001087983 */ /* 0x000ea20000300a00 */
[----:B---3--:R-:W-:Y:S01]  /*7ff50*/  HMMA.1688.F32.TF32 R216, R28, R4, R216 ;  /* 0x000000041cd8723c */ /* 0x008fe200000810d8 */
[----:B------:R-:W-:-:S02]  /*7ff60*/  IMAD.MOV.U32 R232, RZ, RZ, R231 ;  /* 0x000000ffffe87224 */ /* 0x000fc400078e00e7 */
[----:B------:R-:W-:-:S05]  /*7ff70*/  IMAD.MOV.U32 R233, RZ, RZ, R230 ;  /* 0x000000ffffe97224 */ /* 0x000fca00078e00e6 */
[C---:B------:R-:W-:Y:S08]  /*7ff80*/  HMMA.1688.F32.TF32 R152, R28.reuse, R224, R152 ;  /* 0x000000e01c98723c */ /* 0x040ff00000081098 */
[C---:B------:R-:W-:Y:S08]  /*7ff90*/  HMMA.1688.F32.TF32 R148, R28.reuse, R248, R148 ;  /* 0x000000f81c94723c */ /* 0x040ff00000081094 */
[C---:B------:R-:W-:Y:S08]  /*7ffa0*/  HMMA.1688.F32.TF32 R100, R28.reuse, R228, R100 ;  /* 0x000000e41c64723c */ /* 0x040ff00000081064 */
[C---:B------:R-:W-:Y:S08]  /*7ffb0*/  HMMA.1688.F32.TF32 R96, R28.reuse, R232, R96 ;  /* 0x000000e81c60723c */ /* 0x040ff00000081060 */
[C---:B------:R-:W-:Y:S08]  /*7ffc0*/  HMMA.1688.F32.TF32 R92, R28.reuse, R236, R92 ;  /* 0x000000ec1c5c723c */ /* 0x040ff0000008105c */
[C---:B------:R-:W-:Y:S08]  /*7ffd0*/  HMMA.1688.F32.TF32 R52, R28.reuse, R244, R52 ;  /* 0x000000f41c34723c */ /* 0x040ff00000081034 */
[----:B------:R-:W-:-:S15]  /*7ffe0*/  HMMA.1688.F32.TF32 R40, R28, R32, R40 ;  /* 0x000000201c28723c */ /* 0x000fde0000081028 */
[----:B------:R-:W-:-:S04]  /*7fff0*/  NOP ;  /* 0x0000000000007918 */ /* 0x000fc80000000000 */
[----:B------:R-:W-:Y:S02]  /*80000*/  IMAD.MOV.U32 R0, RZ, RZ, R41 ;  /* 0x000000ffff007224 */ /* 0x000fe400078e0029 */
[----:B------:R-:W-:Y:S02]  /*80010*/  IMAD.MOV.U32 R2, RZ, RZ, R42 ;  /* 0x000000ffff027224 */ /* 0x000fe400078e002a */
[----:B------:R-:W-:Y:S01]  /*80020*/  IMAD.MOV.U32 R252, RZ, RZ, R43 ;  /* 0x000000fffffc7224 */ /* 0x000fe200078e002b */
        /* <DEDUP_REMOVED lines=19> */
[----:B-1----:R-:W2:Y:S04]  /*80160*/  LDL.LU.64 R40, [R1+0x4040] ;  /* 0x0040400001287983 */ /* 0x002ea80000300a00 */
        /* <DEDUP_REMOVED lines=30> */
[----:B------:R-:W3:Y:S01]  /*80350*/  LDL.LU.64 R40, [R1+0xb438] ;  /* 0x00b4380001287983 */ /* 0x000ee20000300a00 */
[----:B------:R-:W-:-:S05]  /*80360*/  LOP3.LUT R247, R3, 0x20, RZ, 0x3c, !PT ;  /* 0x0000002003f77812 */ /* 0x000fca00078e3cff */
[----:B------:R-:W-:Y:S04]  /*80370*/  LDS R241, [R247+UR7+0x20280] ;  /* 0x02028007f7f17984 */ /* 0x000fe80008000800 */
[----:B------:R-:W1:Y:S01]  /*80380*/  LDS R243, [R247+UR7+0x21280] ;  /* 0x02128007f7f37984 */ /* 0x000e620008000800 */
[----:B---3--:R-:W-:Y:S03]  /*80390*/  HMMA.1688.F32.TF32 R28, R28, R40, R236 ;  /* 0x000000281c1c723c */ /* 0x008fe600000810ec */
[----:B------:R-:W1:-:S15]  /*803a0*/  LDL.LU.64 R236, [R1+0xb430] ;  /* 0x00b4300001ec7983 */ /* 0x000e5e0000300a00 */
[----:B------:R-:W-:Y:S01]  /*803b0*/  NOP ;  /* 0x0000000000007918 */ /* 0x000fe20000000000 */
[----:B------:R3:W-:Y:S04]  /*803c0*/  STL.64 [R1+0x1c80], R28 ;  /* 0x001c801c01007387 */ /* 0x0007e80000100a00 */
[----:B------:R2:W-:Y:S04]  /*803d0*/  STL.64 [R1+0x1c88], R30 ;  /* 0x001c881e01007387 */ /* 0x0005e80000100a00 */
[----:B---3--:R-:W3:Y:S04]  /*803e0*/  LDL.LU.64 R28, [R1+0x3c10] ;  /* 0x003c1000011c7983 */ /* 0x008ee80000300a00 */
[----:B--2---:R-:W3:Y:S01]  /*803f0*/  LDL.LU.64 R30, [R1+0x3c18] ;  /* 0x003c1800011e7983 */ /* 0x004ee20000300a00 */
[----:B-1----:R-:W-:-:S15]  /*80400*/  HMMA.1688.F32.TF32 R232, R240, R236, R232 ;  /* 0x000000ecf0e8723c */ /* 0x002fde00000810e8 */
[----:B------:R-:W-:-:S04]  /*80410*/  NOP ;  /* 0x0000000000007918 */ /* 0x000fc80000000000 */
[----:B------:R1:W-:Y:S04]  /*80420*/  STL.64 [R1+0x1ca0], R232 ;  /* 0x001ca0e801007387 */ /* 0x0003e80000100a00 */
[----:B------:R-:W-:Y:S04]  /*80430*/  STL.64 [R1+0x1ca8], R234 ;  /* 0x001ca8ea01007387 */ /* 0x000fe80000100a00 */
[----:B-1----:R-:W2:Y:S02]  /*80440*/  LDL.LU.64 R232, [R1+0xb428] ;  /* 0x00b4280001e87983 */ /* 0x002ea40000300a00 */
[----:B--2---:R-:W-:-:S15]  /*80450*/  HMMA.1688.F32.TF32 R228, R240, R232, R228 ;  /* 0x000000e8f0e4723c */ /* 0x004fde00000810e4 */
[----:B------:R-:W-:-:S04]  /*80460*/  NOP ;  /* 0x0000000000007918 */ /* 0x000fc80000000000 */
[----:B------:R1:W-:Y:S04]  /*80470*/  STL.64 [R1+0x1cb0], R228 ;  /* 0x001cb0e401007387 */ /* 0x0003e80000100a00 */
[----:B------:R-:W-:Y:S04]  /*80480*/  STL.64 [R1+0x1cb8], R230 ;  /* 0x001cb8e601007387 */ /* 0x000fe80000100a00 */
[----:B-1----:R-:W2:Y:S02]  /*80490*/  LDL.LU.64 R228, [R1+0xb420] ;  /* 0x00b4200001e47983 */ /* 0x002ea40000300a00 */
        /* <DEDUP_REMOVED lines=14> */
[----:B------:R1:W-:Y:S04]  /*80580*/  STL.64 [R1+0x1ce0], R216 ;  /* 0x001ce0d801007387 */ /* 0x0003e80000100a00 */
[----:B------:R-:W-:Y:S04]  /*80590*/  STL.64 [R1+0x1ce8], R218 ;  /* 0x001ce8da01007387 */ /* 0x000fe80000100a00 */
[----:B-1----:R-:W3:Y:S01]  /*805a0*/  LDL.LU.64 R216, [R1+0xb3f8] ;  /* 0x00b3f80001d87983 */ /* 0x002ee20000300a00 */
[C---:B------:R-:W-:Y:S08]  /*805b0*/  HMMA.1688.F32.TF32 R152, R240.reuse, R212, R152 ;  /* 0x000000d4f098723c */ /* 0x040ff00000081098 */
[C---:B------:R-:W-:Y:S08]  /*805c0*/  HMMA.1688.F32.TF32 R100, R240.reuse, R204, R100 ;  /* 0x000000ccf064723c */ /* 0x040ff00000081064 */
[C---:B------:R-:W-:Y:S08]  /*805d0*/  HMMA.1688.F32.TF32 R96, R240.reuse, R200, R96 ;  /* 0x000000c8f060723c */ /* 0x040ff00000081060 */
[----:B---3--:R-:W-:-:S15]  /*805e0*/  HMMA.1688.F32.TF32 R28, R240, R216, R28 ;  /* 0x000000d8f01c723c */ /* 0x008fde000008101c */
[----:B------:R-:W-:-:S04]  /*805f0*/  NOP ;  /* 0x0000000000007918 */ /* 0x000fc80000000000 */
        /* <DEDUP_REMOVED lines=13> */
[----:B------:R1:W-:Y:S04]  /*806d0*/  STL.64 [R1+0xb388], R196 ;  /* 0x00b388c401007387 */ /* 0x0003e80000100a00 */
[----:B------:R-:W-:Y:S04]  /*806e0*/  STL.64 [R1+0x1d40], R28 ;  /* 0x001d401c01007387 */ /* 0x000fe80000100a00 */
[----:B------:R2:W-:Y:S04]  /*806f0*/  STL.64 [R1+0x1d48], R30 ;  /* 0x001d481e01007387 */ /* 0x0005e80000100a00 */
[----:B-1----:R-:W3:Y:S04]  /*80700*/  LDL.LU.64 R196, [R1+0x3da0] ;  /* 0x003da00001c47983 */ /* 0x002ee80000300a00 */
[----:B------:R-:W3:Y:S01]  /*80710*/  LDL.LU.64 R198, [R1+0x3da8] ;  /* 0x003da80001c67983 */ /* 0x000ee20000300a00 */
        /* <DEDUP_REMOVED lines=18> */
[----:B------:R-:W-:Y:S04]  /*80840*/  STL.64 [R1+0xb380], R194 ;  /* 0x00b380c201007387 */ /* 0x000fe80000100a00 */
[----:B------:R3:W-:Y:S04]  /*80850*/  STL.64 [R1+0xb378], R192 ;  /* 0x00b378c001007387 */ /* 0x0007e80000100a00 */
[----:B------:R-:W-:Y:S04]  /*80860*/  STL.64 [R1+0xb370], R190 ;  /* 0x00b370be01007387 */ /* 0x000fe80000100a00 */
[----:B------:R-:W-:Y:S01]  /*80870*/  STL.64 [R1+0xb368], R188 ;  /* 0x00b368bc01007387 */ /* 0x000fe20000100a00 */
[----:B---3--:R-:W-:-:S15]  /*80880*/  HMMA.1688.F32.TF32 R192, R240, R188, R196 ;  /* 0x000000bcf0c0723c */ /* 0x008fde00000810c4 */
[----:B------:R-:W-:-:S04]  /*80890*/  NOP ;  /* 0x0000000000007918 */ /* 0x000fc80000000000 */
[----:B------:R-:W-:Y:S01]  /*808a0*/  STL.64 [R1+0x1d60], R192 ;  /* 0x001d60c001007387 */ /* 0x000fe20000100a00 */
        /* <DEDUP_REMOVED lines=9> */
[----:B------:R1:W-:Y:S04]  /*80940*/  STL.64 [R1+0x1d70], R152 ;  /* 0x001d709801007387 */ /* 0x0003e80000100a00 */
[----:B------:R3:W-:Y:S04]  /*80950*/  STL.64 [R1+0x1d78], R154 ;  /* 0x001d789a01007387 */ /* 0x0007e80000100a00 */
[----:B------:R-:W-:Y:S04]  /*80960*/  STL.64 [R1+0xb350], R182 ;  /* 0x00b350b601007387 */ /* 0x000fe80000100a00 */
[----:B------:R-:W-:Y:S04]  /*80970*/  STL.64 [R1+0xb348], R180 ;  /* 0x00b348b401007387 */ /* 0x000fe80000100a00 */
[----:B------:R4:W-:Y:S04]  /*80980*/  STL.64 [R1+0x1d80], R148 ;  /* 0x001d809401007387 */ /* 0x0009e80000100a00 */
[----:B------:R1:W-:Y:S04]  /*80990*/  STL.64 [R1+0x1d88], R150 ;  /* 0x001d889601007387 */ /* 0x0003e80000100a00 */
        /* <DEDUP_REMOVED lines=11> */
[----:B---3--:R-:W3:Y:S01]  /*80a50*/  LDL.LU.64 R154, [R1+0x4168] ;  /* 0x00416800019a7983 */ /* 0x008ee20000300a00 */
[----:B--2---:R-:W-:-:S15]  /*80a60*/  HMMA.1688.F32.TF32 R28, R240, R160, R28 ;  /* 0x000000a0f01c723c */ /* 0x004fde000008101c */
        /* <DEDUP_REMOVED lines=25> */
[----:B--2---:R-:W2:Y:S04]  /*80c00*/  LDL.LU.64 R28, [R1+0x41d0] ;  /* 0x0041d000011c7983 */ /* 0x004ea80000300a00 */
[----:B------:R-:W2:Y:S01]  /*80c10*/  LDL.LU.64 R30, [R1+0x41d8] ;  /* 0x0041d800011e7983 */ /* 0x000ea20000300a00 */
        /* <DEDUP_REMOVED lines=45> */
[----:B-1----:R-:W3:Y:S04]  /*80ef0*/  LDL.LU.64 R100, [R1+0x4230] ;  /* 0x0042300001647983 */ /* 0x002ee80000300a00 */
[----:B------:R1:W-:Y:S04]  /*80f00*/  STL.64 [R1+0x1e90], R52 ;  /* 0x001e903401007387 */ /* 0x0003e80000100a00 */
[----:B------:R1:W-:Y:S04]  /*80f10*/  STL.64 [R1+0x1e98], R54 ;  /* 0x001e983601007387 */ /* 0x0003e80000100a00 */
[----:B--2---:R-:W3:Y:S01]  /*80f20*/  LDL.LU.64 R102, [R1+0x4238] ;  /* 0x0042380001667983 */ /* 0x004ee20000300a00 */
[----:B------:R-:W-:-:S15]  /*80f30*/  HMMA.1688.F32.TF32 R28, R240, R108, R28 ;  /* 0x0000006cf01c723c */ /* 0x000fde000008101c */
[----:B------:R-:W-:-:S04]  /*80f40*/  NOP ;  /* 0x0000000000007918 */ /* 0x000fc80000000000 */
[----:B------:R-:W-:Y:S04]  /*80f50*/  STL.64 [R1+0x1ea0], R28 ;  /* 0x001ea01c01007387 */ /* 0x000fe80000100a00 */
[----:B------:R-:W-:Y:S04]  /*80f60*/  STL.64 [R1+0x1ea8], R30 ;  /* 0x001ea81e01007387 */ /* 0x000fe80000100a00 */
        /* <DEDUP_REMOVED lines=22> */
[----:B------:R-:W-:Y:S04]  /*810d0*/  LDS R28, [R227+UR7+0x20280] ;  /* 0x02028007e31c7984 */ /* 0x000fe80008000800 */
[----:B------:R-:W-:Y:S04]  /*810e0*/  LDS R30, [R227+UR7+0x21280] ;  /* 0x02128007e31e7984 */ /* 0x000fe80008000800 */
[----:B------:R-:W-:Y:S04]  /*810f0*/  LDS R29, [R226+UR7+0x20280] ;  /* 0x02028007e21d7984 */ /* 0x000fe80008000800 */
[----:B------:R-:W1:Y:S01]  /*81100*/  LDS R31, [R226+UR7+0x21280] ;  /* 0x02128007e21f7984 */ /* 0x000e620008000800 */
[----:B---3--:R-:W-:-:S15]  /*81110*/  HMMA.1688.F32.TF32 R100, R240, R104, R100 ;  /* 0x00000068f064723c */ /* 0x008fde0000081064 */
[----:B------:R-:W-:-:S04]  /*81120*/  NOP ;  /* 0x0000000000007918 */ /* 0x000fc80000000000 */
[----:B------:R-:W-:Y:S04]  /*81130*/  STL.64 [R1+0x1eb0], R100 ;  /* 0x001eb06401007387 */ /* 0x000fe80000100a00 */
[----:B------:R3:W-:Y:S04]  /*81140*/  STL.64 [R1+0x1eb8], R102 ;  /* 0x001eb86601007387 */ /* 0x0007e80000100a00 */
[----:B---3--:R-:W3:Y:S04]  /*81150*/  LDL.LU.64 R102, [R1+0xb3d0] ;  /* 0x00b3d00001667983 */ /* 0x008ee80000300a00 */
[----:B------:R-:W2:Y:S02]  /*81160*/  LDL.LU.64 R100, [R1+0xb3c8] ;  /* 0x00b3c80001647983 */ /* 0x000ea40000300a00 */
[----:B--2---:R-:W-:-:S15]  /*81170*/  HMMA.1688.F32.TF32 R96, R240, R100, R96 ;  /* 0x00000064f060723c */ /* 0x004fde0000081060 */
[----:B------:R-:W-:-:S04]  /*81180*/  NOP ;  /* 0x0000000000007918 */ /* 0x000fc80000000000 */
[----:B------:R-:W-:Y:S04]  /*81190*/  STL.64 [R1+0x1ec0], R96 ;  /* 0x001ec06001007387 */ /* 0x000fe80000100a00 */
[----:B------:R2:W-:Y:S04]  /*811a0*/  STL.64 [R1+0x1ec8], R98 ;  /* 0x001ec86201007387 */ /* 0x0005e80000100a00 */
[----:B--2---:R-:W2:Y:S04]  /*811b0*/  LDL.LU.64 R98, [R1+0xb3c0] ;  /* 0x00b3c00001627983 */ /* 0x004ea80000300a00 */
[----:B------:R-:W2:Y:S02]  /*811c0*/  LDL.LU.64 R96, [R1+0xb3b8] ;  /* 0x00b3b80001607983 */ /* 0x000ea40000300a00 */
[----:B--2---:R-:W-:-:S15]  /*811d0*/  HMMA.1688.F32.TF32 R92, R240, R96, R92 ;  /* 0x00000060f05c723c */ /* 0x004fde000008105c */
[----:B------:R-:W-:-:S04]  /*811e0*/  NOP ;  /* 0x0000000000007918 */ /* 0x000fc80000000000 */
[----:B------:R-:W-:Y:S04]  /*811f0*/  STL.64 [R1+0x1ed0], R92 ;  /* 0x001ed05c01007387 */ /* 0x000fe80000100a00 */
[----:B------:R2:W-:Y:S04]  /*81200*/  STL.64 [R1+0x1ed8], R94 ;  /* 0x001ed85e01007387 */ /* 0x0005e80000100a00 */
[----:B--2---:R-:W2:Y:S04]  /*81210*/  LDL.LU.64 R94, [R1+0xb3b0] ;  /* 0x00b3b000015e7983 */ /* 0x004ea80000300a00 */
[----:B------:R-:W2:Y:S01]  /*81220*/  LDL.LU.64 R92, [R1+0xb3a8] ;  /* 0x00b3a800015c7983 */ /* 0x000ea20000300a00 */
        /* <DEDUP_REMOVED lines=21> */
[----:B------:R-:W-:Y:S04]  /*81380*/  STL.64 [R1+0x1f38], R178 ;  /* 0x001f38b201007387 */ /* 0x000fe80000100a00 */
[----:B------:R-:W-:Y:S04]  /*81390*/  STL.64 [R1+0xb300], R70 ;  /* 0x00b3004601007387 */ /* 0x000fe80000100a00 */
[----:B------:R-:W-:Y:S05]  /*813a0*/  STL.64 [R1+0xb2f8], R68 ;  /* 0x00b2f84401007387 */ /* 0x000fea0000100a00 */
        /* <DEDUP_REMOVED lines=22> */
[----:B------:R-:W3:Y:S04]  /*81510*/  LDL.64 R184, [R1+0x90] ;  /* 0x0000900001b87983 */ /* 0x000ee80000100a00 */
[----:B------:R-:W3:Y:S04]  /*81520*/  LDL.64 R188, [R1+0x70] ;  /* 0x0000700001bc7983 */ /* 0x000ee80000100a00 */
[----:B------:R-:W4:Y:S04]  /*81530*/  LDL.64 R192, [R1+0x60] ;  /* 0x0000600001c07983 */ /* 0x000f280000100a00 */
[----:B------:R-:W4:Y:S01]  /*81540*/  LDL.64 R196, [R1+0x50] ;  /* 0x0000500001c47983 */ /* 0x000f220000100a00 */
        /* <DEDUP_REMOVED lines=9> */
[----:B------:R-:W2:Y:S01]  /*815e0*/  LDL.LU.64 R58, [R1+0x43a8] ;  /* 0x0043a800013a7983 */ /* 0x000ea20000300a00 */
[C---:B---3--:R-:W-:Y:S08]  /*815f0*/  HMMA.1688.F32.TF32 R180, R240.reuse, R48, R180 ;  /* 0x00000030f0b4723c */ /* 0x048ff000000810b4 */
[C---:B------:R-:W-:Y:S08]  /*81600*/  HMMA.1688.F32.TF32 R176, R240.reuse, R44, R176 ;  /* 0x0000002cf0b0723c */ /* 0x040ff000000810b0 */
[C---:B------:R-:W-:Y:S08]  /*81610*/  HMMA.1688.F32.TF32 R128, R240.reuse, R24, R128 ;  /* 0x00000018f080723c */ /* 0x040ff00000081080 */
[C---:B------:R-:W-:Y:S08]  /*81620*/  HMMA.1688.F32.TF32 R124, R240.reuse, R20, R124 ;  /* 0x00000014f07c723c */ /* 0x040ff0000008107c */
[----:B--2---:R-:W-:-:S15]  /*81630*/  HMMA.1688.F32.TF32 R56, R240, R52, R56 ;  /* 0x00000034f038723c */ /* 0x004fde0000081038 */
[----:B------:R-:W-:-:S04]  /*81640*/  NOP ;  /* 0x0000000000007918 */ /* 0x000fc80000000000 */
[----:B------:R1:W-:Y:S04]  /*81650*/  STL.64 [R1+0x1f80], R56 ;  /* 0x001f803801007387 */ /* 0x0003e80000100a00 */
[----:B------:R2:W-:Y:S04]  /*81660*/  STL.64 [R1+0x1f88], R58 ;  /* 0x001f883a01007387 */ /* 0x0005e80000100a00 */
[----:B-1----:R-:W3:Y:S04]  /*81670*/  LDL.LU.64 R56, [R1+0x4430] ;  /* 0x0044300001387983 */ /* 0x002ee80000300a00 */
[----:B--2---:R-:W3:Y:S04]  /*81680*/  LDL.LU.64 R58, [R1+0x4438] ;  /* 0x00443800013a7983 */ /* 0x004ee80000300a00 */
[----:B------:R-:W-:Y:S04]  /*81690*/  STL.64 [R1+0xb2d8], R46 ;  /* 0x00b2d82e01007387 */ /* 0x000fe80000100a00 */
[----:B------:R-:W-:Y:S04]  /*816a0*/  STL.64 [R1+0x1f90], R180 ;  /* 0x001f90b401007387 */ /* 0x000fe80000100a00 */
[----:B------:R-:W-:Y:S04]  /*816b0*/  STL.64 [R1+0x1f98], R182 ;  /* 0x001f98b601007387 */ /* 0x000fe80000100a00 */
[----:B------:R1:W-:Y:S02]  /*816c0*/  STL.64 [R1+0xb2d0], R44 ;  /* 0x00b2d02c01007387 */ /* 0x0003e40000100a00 */
[C---:B-1----:R-:W-:Y:S02]  /*816d0*/  HMMA.1688.F32.TF32 R44, R240.reuse, R16, R72 ;  /* 0x00000010f02c723c */ /* 0x042fe40000081048 */
[----:B------:R1:W-:Y:S04]  /*816e0*/  STL.64 [R1+0x1fa0], R176 ;  /* 0x001fa0b001007387 */ /* 0x0003e80000100a00 */
[----:B------:R2:W-:Y:S04]  /*816f0*/  STL.64 [R1+0x1fa8], R178 ;  /* 0x001fa8b201007387 */ /* 0x0005e80000100a00 */
[----:B------:R2:W-:Y:S04]  /*81700*/  STL.64 [R1+0x1fb0], R128 ;  /* 0x001fb08001007387 */ /* 0x0005e80000100a00 */
[----:B------:R2:W-:Y:S04]  /*81710*/  STL.64 [R1+0x1fb8], R130 ;  /* 0x001fb88201007387 */ /* 0x0005e80000100a00 */
[----:B-1----:R-:W4:Y:S04]  /*81720*/  LDL.LU.64 R176, [R1+0x4440] ;  /* 0x0044400001b07983 */ /* 0x002f280000300a00 */
[----:B------:R-:W-:Y:S04]  /*81730*/  STL.64 [R1+0x1fc0], R124 ;  /* 0x001fc07c01007387 */ /* 0x000fe80000100a00 */
[----:B------:R-:W-:Y:S04]  /*81740*/  STL.64 [R1+0x1fc8], R126 ;  /* 0x001fc87e01007387 */ /* 0x000fe80000100a00 */
[----:B--2---:R-:W4:Y:S04]  /*81750*/  LDL.LU.64 R178, [R1+0x4448] ;  /* 0x0044480001b27983 */ /* 0x004f280000300a00 */
[----:B------:R-:W-:Y:S04]  /*81760*/  STL.64 [R1+0x1fd0], R44 ;  /* 0x001fd02c01007387 */ /* 0x000fe80000100a00 */
[----:B------:R1:W-:Y:S04]  /*81770*/  STL.64 [R1+0x1fd8], R46 ;  /* 0x001fd82e01007387 */ /* 0x0003e80000100a00 */
[----:B------:R-:W2:Y:S04]  /*81780*/  LDL.LU.64 R128, [R1+0x4450] ;  /* 0x0044500001807983 */ /* 0x000ea80000300a00 */
[----:B------:R-:W2:Y:S01]  /*81790*/  LDL.LU.64 R130, [R1+0x4458] ;  /* 0x0044580001827983 */ /* 0x000ea20000300a00 */
[----:B-1----:R-:W-:-:S15]  /*817a0*/  HMMA.1688.F32.TF32 R44, R240, R12, R68 ;  /* 0x0000000cf02c723c */ /* 0x002fde0000081044 */
[----:B------:R-:W-:-:S04]  /*817b0*/  NOP ;  /* 0x0000000000007918 */ /* 0x000fc80000000000 */
[----:B------:R-:W-:Y:S04]  /*817c0*/  STL.64 [R1+0x1fe0], R44 ;  /* 0x001fe02c01007387 */ /* 0x000fe80000100a00 */
[----:B------:R3:W-:Y:S04]  /*817d0*/  STL.64 [R1+0x1fe8], R46 ;  /* 0x001fe82e01007387 */ /* 0x0007e80000100a00 */
[----:B------:R-:W2:Y:S04]  /*817e0*/  LDL.LU.64 R124, [R1+0x4470] ;  /* 0x00447000017c7983 */ /* 0x000ea80000300a00 */
[----:B------:R-:W2:Y:S04]  /*817f0*/  LDL.LU.64 R126, [R1+0x4478] ;  /* 0x00447800017e7983 */ /* 0x000ea80000300a00 */
[----:B------:R-:W2:Y:S04]  /*81800*/  LDL.LU.64 R72, [R1+0x4480] ;  /* 0x0044800001487983 */ /* 0x000ea80000300a00 */
[----:B------:R-:W2:Y:S04]  /*81810*/  LDL.LU.64 R74, [R1+0x4488] ;  /* 0x00448800014a7983 */ /* 0x000ea80000300a00 */
[----:B------:R-:W2:Y:S04]  /*81820*/  LDL.LU.64 R68, [R1+0x4490] ;  /* 0x0044900001447983 */ /* 0x000ea80000300a00 */
[----:B------:R-:W2:Y:S01]  /*81830*/  LDL.LU.64 R70, [R1+0x4498] ;  /* 0x0044980001467983 */ /* 0x000ea20000300a00 */
[----:B---3--:R-:W-:-:S15]  /*81840*/  HMMA.1688.F32.TF32 R44, R240, R8, R56 ;  /* 0x00000008f02c723c */ /* 0x008fde0000081038 */
[----:B------:R-:W-:-:S04]  /*81850*/  NOP ;  /* 0x0000000000007918 */ /* 0x000fc80000000000 */
[----:B------:R1:W-:Y:S04]  /*81860*/  STL.64 [R1+0x1ff0], R44 ;  /* 0x001ff02c01007387 */ /* 0x0003e80000100a00 */
[----:B------:R3:W-:Y:S04]  /*81870*/  STL.64 [R1+0x1ff8], R46 ;  /* 0x001ff82e01007387 */ /* 0x0007e80000100a00 */
[----:B------:R-:W2:Y:S04]  /*81880*/  LDL.LU.64 R56, [R1+0x44a0] ;  /* 0x0044a00001387983 */ /* 0x000ea80000300a00 */
[----:B------:R-:W2:Y:S04]  /*81890*/  LDL.LU.64 R58, [R1+0x44a8] ;  /* 0x0044a800013a7983 */ /* 0x000ea80000300a00 */
[----:B-1----:R-:W2:Y:S04]  /*818a0*/  LDL.LU.64 R44, [R1+0x4570] ;  /* 0x00457000012c7983 */ /* 0x002ea80000300a00 */
[----:B---3--:R-:W3:Y:S04]  /*818b0*/  LDL.LU.64 R46, [R1+0x4578] ;  /* 0x00457800012e7983 */ /* 0x008ee80000300a00 */
[----:B------:R-:W-:Y:S04]  /*818c0*/  STL.64 [R1+0xb2c8], R10 ;  /* 0x00b2c80a01007387 */ /* 0x000fe80000100a00 */
[----:B------:R4:W-:Y:S04]  /*818d0*/  STL.64 [R1+0xb2c0], R8 ;  /* 0x00b2c00801007387 */ /* 0x0009e80000100a00 */
[----:B------:R-:W-:Y:S04]  /*818e0*/  STL.64 [R1+0xb2b8], R6 ;  /* 0x00b2b80601007387 */ /* 0x000fe80000100a00 */
[----:B------:R2:W-:Y:S01]  /*818f0*/  STL.64 [R1+0xb2b0], R4 ;  /* 0x00b2b00401007387 */ /* 0x0005e20000100a00 */
[C---:B----4-:R-:W-:Y:S08]  /*81900*/  HMMA.1688.F32.TF32 R8, R240.reuse, R4, R176 ;  /* 0x00000004f008723c */ /* 0x050ff000000810b0 */
[C---:B--2---:R-:W-:Y:S11]  /*81910*/  HMMA.1688.F32.TF32 R4, R240.reuse, R184, R128 ;  /* 0x000000b8f004723c */ /* 0x044ff60000081080 */
[----:B------:R-:W-:Y:S04]  /*81920*/  STL.64 [R1+0x2000], R8 ;  /* 0x0020000801007387 */ /* 0x000fe80000100a00 */
[----:B------:R1:W-:Y:S04]  /*81930*/  STL.64 [R1+0x2008], R10 ;  /* 0x0020080a01007387 */ /* 0x0003e80000100a00 */
[----:B------:R-:W-:Y:S04]  /*81940*/  STL.64 [R1+0x2010], R4 ;  /* 0x0020100401007387 */ /* 0x000fe80000100a00 */
[----:B------:R2:W-:Y:S01]  /*81950*/  STL.64 [R1+0x2018], R6 ;  /* 0x0020180601007387 */ /* 0x0005e20000100a00 */
[C---:B-1----:R-:W-:Y:S08]  /*81960*/  HMMA.1688.F32.TF32 R8, R240.reuse, R248, R124 ;  /* 0x000000f8f008723c */ /* 0x042ff0000008107c */
[C---:B--2---:R-:W-:Y:S11]  /*81970*/  HMMA.1688.F32.TF32 R4, R240.reuse, R188, R72 ;  /* 0x000000bcf004723c */ /* 0x044ff60000081048 */
[----:B------:R-:W-:Y:S04]  /*81980*/  STL.64 [R1+0x2020], R8 ;  /* 0x0020200801007387 */ /* 0x000fe80000100a00 */
[----:B------:R-:W-:Y:S04]  /*81990*/  STL.64 [R1+0x2028], R10 ;  /* 0x0020280a01007387 */ /* 0x000fe80000100a00 */
[----:B------:R-:W-:Y:S04]  /*819a0*/  STL.64 [R1+0x2030], R4 ;  /* 0x0020300401007387 */ /* 0x000fe80000100a00 */
[----:B------:R1:W-:Y:S02]  /*819b0*/  STL.64 [R1+0x2038], R6 ;  /* 0x0020380601007387 */ /* 0x0003e40000100a00 */
[----:B-1----:R-:W-:-:S15]  /*819c0*/  HMMA.1688.F32.TF32 R4, R240, R192, R68 ;  /* 0x000000c0f004723c */ /* 0x002fde0000081044 */
[----:B------:R-:W-:-:S04]  /*819d0*/  NOP ;  /* 0x0000000000007918 */ /* 0x000fc80000000000 */
[----:B------:R-:W-:Y:S04]  /*819e0*/  STL.64 [R1+0x2040], R4 ;  /* 0x0020400401007387 */ /* 0x000fe80000100a00 */
[----:B------:R1:W-:Y:S01]  /*819f0*/  STL.64 [R1+0x2048], R6 ;  /* 0x0020480601007387 */ /* 0x0003e20000100a00 */
[----:B------:R-:W-:Y:S02]  /*81a00*/  IMAD.MOV.U32 R231, RZ, RZ, R188 ;  /* 0x000000ffffe77224 */ /* 0x000fe400078e00bc */
[----:B------:R-:W-:Y:S02]  /*81a10*/  IMAD.MOV.U32 R230, RZ, RZ, R189 ;  /* 0x000000ffffe67224 */ /* 0x000fe400078e00bd */
[----:B------:R-:W-:Y:S02]  /*81a20*/  IMAD.MOV.U32 R219, RZ, RZ, R184 ;  /* 0x000000ffffdb7224 */ /* 0x000fe400078e00b8 */
[----:B------:R-:W-:Y:S01]  /*81a30*/  IMAD.MOV.U32 R218, RZ, RZ, R185 ;  /* 0x000000ffffda7224 */ /* 0x000fe200078e00b9 */
[----:B-1----:R-:W-:-:S15]  /*81a40*/  HMMA.1688.F32.TF32 R4, R240, R196, R56 ;  /* 0x000000c4f004723c */ /* 0x002fde0000081038 */
[----:B------:R-:W-:-:S04]  /*81a50*/  NOP ;  /* 0x0000000000007918 */ /* 0x000fc80000000000 */
[----:B------:R-:W-:Y:S04]  /*81a60*/  STL.64 [R1+0x2050], R4 ;  /* 0x0020500401007387 */ /* 0x000fe80000100a00 */
[----:B------:R3:W-:Y:S04]  /*81a70*/  STL.64 [R1+0x2058], R6 ;  /* 0x0020580601007387 */ /* 0x0007e80000100a00 */
[----:B------:R-:W2:Y:S04]  /*81a80*/  LDL.LU.64 R188, [R1+0x4680] ;  /* 0x0046800001bc7983 */ /* 0x000ea80000300a00 */
[----:B------:R-:W2:Y:S01]  /*81a90*/  LDL.LU.64 R190, [R1+0x4688] ;  /* 0x0046880001be7983 */ /* 0x000ea20000300a00 */
        /* <DEDUP_REMOVED lines=27> */
[----:B------:R-:W-:Y:S04]  /*81c50*/  STL.64 [R1+0xb290], R34 ;  /* 0x00b2902201007387 */ /* 0x000fe80000100a00 */
[----:B------:R4:W-:Y:S01]  /*81c60*/  STL.64 [R1+0xb288], R32 ;  /* 0x00b2882001007387 */ /* 0x0009e20000100a00 */
[----:B------:R-:W-:-:S02]  /*81c70*/  IMAD.MOV.U32 R235, RZ, RZ, R196 ;  /* 0x000000ffffeb7224 */ /* 0x000fc400078e00c4 */
[----:B------:R-:W-:Y:S01]  /*81c80*/  IMAD.MOV.U32 R234, RZ, RZ, R197 ;  /* 0x000000ffffea7224 */ /* 0x000fe200078e00c5 */
[----:B--2---:R-:W-:-:S15]  /*81c90*/  HMMA.1688.F32.TF32 R188, R240, R32, R188 ;  /* 0x00000020f0bc723c */ /* 0x004fde00000810bc */
[----:B------:R-:W-:-:S04]  /*81ca0*/  NOP ;  /* 0x0000000000007918 */ /* 0x000fc80000000000 */
[----:B------:R-:W-:Y:S01]  /*81cb0*/  STL.64 [R1+0x2070], R188 ;  /* 0x002070bc01007387 */ /* 0x000fe20000100a00 */
[C---:B----4-:R-:W-:Y:S03]  /*81cc0*/  HMMA.1688.F32.TF32 R32, R240.reuse, R36, R184 ;  /* 0x00000024f020723c */ /* 0x050fe600000810b8 */
[----:B------:R-:W-:Y:S04]  /*81cd0*/  STL.64 [R1+0x2078], R190 ;  /* 0x002078be01007387 */ /* 0x000fe80000100a00 */
[----:B------:R-:W-:Y:S04]  /*81ce0*/  STL.64 [R1+0xb2a8], R38 ;  /* 0x00b2a82601007387 */ /* 0x000fe80000100a00 */
[----:B------:R1:W-:Y:S08]  /*81cf0*/  STL.64 [R1+0xb2a0], R36 ;  /* 0x00b2a02401007387 */ /* 0x0003f00000100a00 */
[----:B------:R-:W-:Y:S01]  /*81d00*/  STL.64 [R1+0x2090], R32 ;  /* 0x0020902001007387 */ /* 0x000fe20000100a00 */
[----:B-1----:R-:W-:Y:S03]  /*81d10*/  HMMA.1688.F32.TF32 R36, R240, R40, R180 ;  /* 0x00000028f024723c */ /* 0x002fe600000810b4 */
[----:B------:R1:W-:Y:S05]  /*81d20*/  STL.64 [R1+0x2098], R34 ;  /* 0x0020982201007387 */ /* 0x0003ea0000100a00 */
[C---:B-1----:R-:W-:Y:S11]  /*81d30*/  HMMA.1688.F32.TF32 R32, R28.reuse, R236, R176 ;  /* 0x000000ec1c20723c */ /* 0x042ff600000810b0 */
[----:B------:R-:W-:Y:S01]  /*81d40*/  STL.64 [R1+0x2080], R36 ;  /* 0x0020802401007387 */ /* 0x000fe20000100a00 */
[C---:B------:R-:W-:Y:S03]  /*81d50*/  HMMA.1688.F32.TF32 R128, R28.reuse, R232, R128 ;  /* 0x000000e81c80723c */ /* 0x040fe60000081080 */
[----:B------:R1:W-:Y:S04]  /*81d60*/  STL.64 [R1+0x2088], R38 ;  /* 0x0020882601007387 */ /* 0x0003e80000100a00 */
[----:B------:R-:W-:Y:S01]  /*81d70*/  STL.64 [R1+0x20a0], R32 ;  /* 0x0020a02001007387 */ /* 0x000fe20000100a00 */
[C---:B-1----:R-:W-:Y:S03]  /*81d80*/  HMMA.1688.F32.TF32 R36, R28.reuse, R228, R124 ;  /* 0x000000e41c24723c */ /* 0x042fe6000008107c */
[----:B------:R1:W-:Y:S05]  /*81d90*/  STL.64 [R1+0x20a8], R34 ;  /* 0x0020a82201007387 */ /* 0x0003ea0000100a00 */
[C---:B-1----:R-:W-:Y:S03]  /*81da0*/  HMMA.1688.F32.TF32 R32, R28.reuse, R224, R72 ;  /* 0x000000e01c20723c */ /* 0x042fe60000081048 */
[----:B------:R-:W-:Y:S04]  /*81db0*/  STL.64 [R1+0x20b0], R128 ;  /* 0x0020b08001007387 */ /* 0x000fe80000100a00 */
[----:B------:R-:W-:Y:S01]  /*81dc0*/  STL.64 [R1+0x20b8], R130 ;  /* 0x0020b88201007387 */ /* 0x000fe20000100a00 */
[C---:B------:R-:W-:Y:S03]  /*81dd0*/  HMMA.1688.F32.TF32 R68, R28.reuse, R220, R68 ;  /* 0x000000dc1c44723c */ /* 0x040fe60000081044 */
[----:B------:R-:W-:Y:S04]  /*81de0*/  STL.64 [R1+0x20c0], R36 ;  /* 0x0020c02401007387 */ /* 0x000fe80000100a00 */
[----:B------:R1:W-:Y:S04]  /*81df0*/  STL.64 [R1+0x20c8], R38 ;  /* 0x0020c82601007387 */ /* 0x0003e80000100a00 */
[----:B------:R-:W-:Y:S04]  /*81e00*/  STL.64 [R1+0x20d0], R32 ;  /* 0x0020d02001007387 */ /* 0x000fe80000100a00 */
[----:B------:R2:W-:Y:S01]  /*81e10*/  STL.64 [R1+0x20d8], R34 ;  /* 0x0020d82201007387 */ /* 0x0005e20000100a00 */
[C---:B-1----:R-:W-:Y:S08]  /*81e20*/  HMMA.1688.F32.TF32 R36, R28.reuse, R216, R56 ;  /* 0x000000d81c24723c */ /* 0x042ff00000081038 */
[C---:B--2---:R-:W-:Y:S08]  /*81e30*/  HMMA.1688.F32.TF32 R32, R28.reuse, R212, R44 ;  /* 0x000000d41c20723c */ /* 0x044ff0000008102c */
[C---:B------:R-:W-:Y:S01]  /*81e40*/  HMMA.1688.F32.TF32 R8, R28.reuse, R208, R8 ;  /* 0x000000d01c08723c */ /* 0x040fe20000081008 */
        /* <DEDUP_REMOVED lines=12> */
[----:B------:R-:W-:-:S15]  /*81f10*/  IMAD.MOV.U32 R238, RZ, RZ, R193 ;  /* 0x000000ffffee7224 */ /* 0x000fde00078e00c1 */
[----:B------:R-:W-:Y:S01]  /*81f20*/  NOP ;  /* 0x0000000000007918 */ /* 0x000fe20000000000 */
        /* <DEDUP_REMOVED lines=76> */
[C---:B----4-:R-:W-:Y:S08]  /*823f0*/  HMMA.1688.F32.TF32 R36, R28.reuse, R148, R36 ;  /* 0x000000941c24723c */ /* 0x050ff00000081024 */
        /* <DEDUP_REMOVED lines=23> */
[----:B------:R-:W-:Y:S04]  /*82570*/  STL.64 [R1+0x2220], R8 ;  /* 0x0022200801007387 */ /* 0x000fe80000100a00 */
[----:B------:R-:W-:Y:S04]  /*82580*/  STL.64 [R1+0x2228], R10 ;  /* 0x0022280a01007387 */ /* 0x000fe80000100a00 */
[----:B--2---:R-:W2:Y:S01]  /*82590*/  LDL.LU.64 R130, [R1+0x3978] ;  /* 0x0039780001827983 */ /* 0x004ea20000300a00 */
[----:B---3--:R-:W-:-:S15]  /*825a0*/  HMMA.1688.F32.TF32 R4, R28, R136, R4 ;  /* 0x000000881c04723c */ /* 0x008fde0000081004 */
[----:B------:R-:W-:-:S04]  /*825b0*/  NOP ;  /* 0x0000000000007918 */ /* 0x000fc80000000000 */
[----:B------:R1:W-:Y:S04]  /*825c0*/  STL.64 [R1+0x2230], R4 ;  /* 0x0022300401007387 */ /* 0x0003e80000100a00 */
[----:B------:R3:W-:Y:S04]  /*825d0*/  STL.64 [R1+0x2238], R6 ;  /* 0x0022380601007387 */ /* 0x0007e80000100a00 */
[----:B----4-:R-:W4:Y:S04]  /*825e0*/  LDL.LU.64 R124, [R1+0x3990] ;  /* 0x00399000017c7983 */ /* 0x010f280000300a00 */
[----:B------:R-:W4:Y:S04]  /*825f0*/  LDL.LU.64 R126, [R1+0x3998] ;  /* 0x00399800017e7983 */ /* 0x000f280000300a00 */
[----:B-1----:R-:W4:Y:S04]  /*82600*/  LDL.LU.64 R4, [R1+0x39b0] ;  /* 0x0039b00001047983 */ /* 0x002f280000300a00 */
        /* <DEDUP_REMOVED lines=57> */
[----:B------:R-:W-:Y:S04]  /*829a0*/  LDS R241, [R247+UR7+0x20300] ;  /* 0x02030007f7f17984 */ /* 0x000fe80008000800 */
[----:B------:R1:W-:Y:S04]  /*829b0*/  LDS R243, [R247+UR7+0x21300] ;  /* 0x02130007f7f37984 */ /* 0x0003e80008000800 */
[----:B------:R-:W-:Y:S04]  /*829c0*/  STL.64 [R1+0x22d8], R34 ;  /* 0x0022d82201007387 */ /* 0x000fe80000100a00 */
[----:B-1----:R-:W2:Y:S04]  /*829d0*/  LDL.LU.64 R246, [R1+0x3af8] ;  /* 0x003af80001f67983 */ /* 0x002ea80000300a00 */
[----:B------:R1:W-:Y:S04]  /*829e0*/  STL.64 [R1+0x22e0], R8 ;  /* 0x0022e00801007387 */ /* 0x0003e80000100a00 */
[----:B------:R1:W-:Y:S04]  /*829f0*/  STL.64 [R1+0x22e8], R10 ;  /* 0x0022e80a01007387 */ /* 0x0003e80000100a00 */
[----:B------:R-:W4:Y:S04]  /*82a00*/  LDL.LU.64 R44, [R1+0x3b10] ;  /* 0x003b1000012c7983 */ /* 0x000f280000300a00 */
[----:B------:R-:W4:Y:S04]  /*82a10*/  LDL.LU.64 R46, [R1+0x3b18] ;  /* 0x003b1800012e7983 */ /* 0x000f280000300a00 */
[----:B------:R-:W4:Y:S04]  /*82a20*/  LDL.LU.64 R72, [R1+0x3b40] ;  /* 0x003b400001487983 */ /* 0x000f280000300a00 */
[----:B------:R-:W4:Y:S04]  /*82a30*/  LDL.LU.64 R74, [R1+0x3b48] ;  /* 0x003b4800014a7983 */ /* 0x000f280000300a00 */
[----:B------:R-:W-:Y:S04]  /*82a40*/  LDS R240, [R3+UR7+0x20300] ;  /* 0x0203000703f07984 */ /* 0x000fe80008000800 */
[----:B------:R-:W1:Y:S01]  /*82a50*/  LDS R242, [R3+UR7+0x21300] ;  /* 0x0213000703f27984 */ /* 0x000e620008000800 */
        /* <DEDUP_REMOVED lines=14> */
[----:B---3--:R-:W3:Y:S04]  /*82b40*/  LDL.LU.64 R4, [R1+0x3c70] ;  /* 0x003c700001047983 */ /* 0x008ee80000300a00 */
[----:B------:R-:W3:Y:S01]  /*82b50*/  LDL.LU.64 R6, [R1+0x3c78] ;  /* 0x003c780001067983 */ /* 0x000ee20000300a00 */
[----:B--2---:R-:W-:-:S15]  /*82b60*/  HMMA.1688.F32.TF32 R244, R28, R84, R244 ;  /* 0x000000541cf4723c */ /* 0x004fde00000810f4 */
[----:B------:R-:W-:-:S04]  /*82b70*/  NOP ;  /* 0x0000000000007918 */ /* 0x000fc80000000000 */
[----:B------:R-:W-:Y:S04]  /*82b80*/  STL.64 [R1+0x2300], R244 ;  /* 0x002300f401007387 */ /* 0x000fe80000100a00 */
[----:B------:R1:W-:Y:S01]  /*82b90*/  STL.64 [R1+0x2308], R246 ;  /* 0x002308f601007387 */ /* 0x0003e20000100a00 */
[C---:B----4-:R-:W-:Y:S08]  /*82ba0*/  HMMA.1688.F32.TF32 R72, R28.reuse, R76, R72 ;  /* 0x0000004c1c48723c */ /* 0x050ff00000081048 */
[----:B-1----:R-:W-:Y:S01]  /*82bb0*/  HMMA.1688.F32.TF32 R244, R28, R80, R44 ;  /* 0x000000501cf4723c */ /* 0x002fe2000008102c */
[----:B------:R-:W2:Y:S04]  /*82bc0*/  LDL.LU.64 R44, [R1+0x3cb0] ;  /* 0x003cb000012c7983 */ /* 0x000ea80000300a00 */
[----:B------:R-:W2:-:S14]  /*82bd0*/  LDL.LU.64 R46, [R1+0x3cb8] ;  /* 0x003cb800012e7983 */ /* 0x000e9c0000300a00 */
[----:B------:R1:W-:Y:S04]  /*82be0*/  STL.64 [R1+0x2310], R244 ;  /* 0x002310f401007387 */ /* 0x0003e80000100a00 */
[----:B------:R4:W-:Y:S04]  /*82bf0*/  STL.64 [R1+0x2318], R246 ;  /* 0x002318f601007387 */ /* 0x0009e80000100a00 */
[----:B-1----:R-:W2:Y:S04]  /*82c00*/  LDL.LU.64 R244, [R1+0x3cf0] ;  /* 0x003cf00001f47983 */ /* 0x002ea80000300a00 */
[----:B----4-:R-:W4:Y:S04]  /*82c10*/  LDL.LU.64 R246, [R1+0x3cf8] ;  /* 0x003cf80001f67983 */ /* 0x010f280000300a00 */
        /* <DEDUP_REMOVED lines=12> */
[----:B--2---:R-:W-:-:S15]  /*82ce0*/  HMMA.1688.F32.TF32 R36, R28, R68, R36 ;  /* 0x000000441c24723c */ /* 0x004fde0000081024 */
[----:B------:R-:W-:-:S04]  /*82cf0*/  NOP ;  /* 0x0000000000007918 */ /* 0x000fc80000000000 */
[----:B------:R1:W-:Y:S04]  /*82d00*/  STL.64 [R1+0x2340], R36 ;  /* 0x0023402401007387 */ /* 0x0003e80000100a00 */
[----:B------:R2:W-:Y:S04]  /*82d10*/  STL.64 [R1+0x2348], R38 ;  /* 0x0023482601007387 */ /* 0x0005e80000100a00 */
[----:B-1----:R-:W3:Y:S04]  /*82d20*/  LDL.LU.64 R36, [R1+0x3d50] ;  /* 0x003d500001247983 */ /* 0x002ee80000300a00 */
[----:B--2---:R-:W2:Y:S04]  /*82d30*/  LDL.LU.64 R38, [R1+0x3d58] ;  /* 0x003d580001267983 */ /* 0x004ea80000300a00 */
[----:B------:R1:W-:Y:S04]  /*82d40*/  STL.64 [R1+0x2350], R8 ;  /* 0x0023500801007387 */ /* 0x0003e80000100a00 */
[----:B------:R4:W-:Y:S04]  /*82d50*/  STL.64 [R1+0x2358], R10 ;  /* 0x0023580a01007387 */ /* 0x0009e80000100a00 */
[----:B-1----:R-:W2:Y:S04]  /*82d60*/  LDL.LU.64 R8, [R1+0x3d80] ;  /* 0x003d800001087983 */ /* 0x002ea80000300a00 */
[----:B----4-:R-:W4:Y:S04]  /*82d70*/  LDL.LU.64 R10, [R1+0x3d88] ;  /* 0x003d8800010a7983 */ /* 0x010f280000300a00 */
        /* <DEDUP_REMOVED lines=8> */
[----:B------:R3:W-:Y:S02]  /*82e00*/  STL.64 [R1+0x2378], R34 ;  /* 0x0023782201007387 */ /* 0x0007e40000100a00 */
[----:B---3--:R-:W-:Y:S02]  /*82e10*/  HMMA.1688.F32.TF32 R32, R28, R52, R4 ;  /* 0x000000341c20723c */ /* 0x008fe40000081004 */
[----:B------:R-:W2:Y:S04]  /*82e20*/  LDL.LU.64 R4, [R1+0x3db0] ;  /* 0x003db00001047983 */ /* 0x000ea80000300a00 */
[----:B------:R-:W2:-:S13]  /*82e30*/  LDL.LU.64 R6, [R1+0x3db8] ;  /* 0x003db80001067983 */ /* 0x000e9a0000300a00 */
[----:B------:R1:W-:Y:S04]  /*82e40*/  STL.64 [R1+0x2380], R32 ;  /* 0x0023802001007387 */ /* 0x0003e80000100a00 */
[----:B------:R-:W-:Y:S01]  /*82e50*/  STL.64 [R1+0x2388], R34 ;  /* 0x0023882201007387 */ /* 0x000fe20000100a00 */
[----:B-1----:R-:W-:-:S03]  /*82e60*/  IMAD.MOV.U32 R32, RZ, RZ, R231 ;  /* 0x000000ffff207224 */ /* 0x002fc600078e00e7 */
[----:B------:R-:W3:Y:S01]  /*82e70*/  LDL.LU R231, [R1+0xb2e4] ;  /* 0x00b2e40001e77983 */ /* 0x000ee20000300800 */
[----:B------:R-:W-:-:S03]  /*82e80*/  IMAD.MOV.U32 R33, RZ, RZ, R230 ;  /* 0x000000ffff217224 */ /* 0x000fc600078e00e6 */
[----:B------:R-:W3:Y:S04]  /*82e90*/  LDL.LU R230, [R1+0xb2e0] ;  /* 0x00b2e00001e67983 */ /* 0x000ee80000300800 */
[----:B------:R-:W-:Y:S04]  /*82ea0*/  STL.64 [R1+0x2390], R44 ;  /* 0x0023902c01007387 */ /* 0x000fe80000100a00 */
[----:B------:R1:W-:Y:S04]  /*82eb0*/  STL.64 [R1+0x2398], R46 ;  /* 0x0023982e01007387 */ /* 0x0003e80000100a00 */
[----:B-1----:R-:W2:Y:S04]  /*82ec0*/  LDL.LU.64 R46, [R1+0xb2d8] ;  /* 0x00b2d800012e7983 */ /* 0x002ea80000300a00 */
[----:B------:R-:W2:Y:S01]  /*82ed0*/  LDL.LU.64 R44, [R1+0xb2d0] ;  /* 0x00b2d000012c7983 */ /* 0x000ea20000300a00 */
[C---:B------:R-:W-:Y:S08]  /*82ee0*/  HMMA.1688.F32.TF32 R36, R28.reuse, R24, R36 ;  /* 0x000000181c24723c */ /* 0x040ff00000081024 */
[----:B--2---:R-:W-:Y:S01]  /*82ef0*/  HMMA.1688.F32.TF32 R244, R28, R44, R244 ;  /* 0x0000002c1cf4723c */ /* 0x004fe200000810f4 */
[----:B------:R-:W-:Y:S04]  /*82f00*/  STL.64 [R1+0xb280], R46 ;  /* 0x00b2802e01007387 */ /* 0x000fe80000100a00 */
[----:B------:R-:W-:-:S14]  /*82f10*/  STL.64 [R1+0xb278], R44 ;  /* 0x00b2782c01007387 */ /* 0x000fdc0000100a00 */
[----:B------:R-:W-:Y:S04]  /*82f20*/  STL.64 [R1+0x23a0], R244 ;  /* 0x0023a0f401007387 */ /* 0x000fe80000100a00 */
[----:B------:R-:W-:Y:S04]  /*82f30*/  STL.64 [R1+0x23a8], R246 ;  /* 0x0023a8f601007387 */ /* 0x000fe80000100a00 */
[----:B------:R-:W-:Y:S04]  /*82f40*/  STL.64 [R1+0xb270], R26 ;  /* 0x00b2701a01007387 */ /* 0x000fe80000100a00 */
[----:B------:R4:W-:Y:S04]  /*82f50*/  STL.64 [R1+0xb268], R24 ;  /* 0x00b2681801007387 */ /* 0x0009e80000100a00 */
[----:B------:R-:W-:Y:S04]  /*82f60*/  STL.64 [R1+0x23b0], R36 ;  /* 0x0023b02401007387 */ /* 0x000fe80000100a00 */
[----:B------:R-:W-:Y:S01]  /*82f70*/  STL.64 [R1+0x23b8], R38 ;  /* 0x0023b82601007387 */ /* 0x000fe20000100a00 */
[----:B----4-:R-:W-:Y:S03]  /*82f80*/  HMMA.1688.F32.TF32 R24, R28, R20, R8 ;  /* 0x000000141c18723c */ /* 0x010fe60000081008 */
[----:B------:R-:W2:Y:S04]  /*82f90*/  LDL.LU.64 R8, [R1+0x3df0] ;  /* 0x003df00001087983 */ /* 0x000ea80000300a00 */
[----:B------:R-:W2:-:S12]  /*82fa0*/  LDL.LU.64 R10, [R1+0x3df8] ;  /* 0x003df800010a7983 */ /* 0x000e980000300a00 */
[----:B------:R-:W-:Y:S04]  /*82fb0*/  STL.64 [R1+0x23c0], R24 ;  /* 0x0023c01801007387 */ /* 0x000fe80000100a00 */
[----:B------:R-:W-:Y:S04]  /*82fc0*/  STL.64 [R1+0x23c8], R26 ;  /* 0x0023c81a01007387 */ /* 0x000fe80000100a00 */
[----:B------:R-:W-:Y:S04]  /*82fd0*/  STL.64 [R1+0xb260], R22 ;  /* 0x00b2601601007387 */ /* 0x000fe80000100a00 */
[----:B------:R1:W-:Y:S02]  /*82fe0*/  STL.64 [R1+0xb258], R20 ;  /* 0x00b2581401007387 */ /* 0x0003e40000100a00 */
[----:B-1----:R-:W-:Y:S02]  /*82ff0*/  HMMA.1688.F32.TF32 R20, R28, R16, R4 ;  /* 0x000000101c14723c */ /* 0x002fe40000081004 */
[----:B------:R-:W4:Y:S04]  /*83000*/  LDL.LU.64 R4, [R1+0x3e20] ;  /* 0x003e200001047983 */ /* 0x000f280000300a00 */
[----:B------:R-:W4:-:S13]  /*83010*/  LDL.LU.64 R6, [R1+0x3e28] ;  /* 0x003e280001067983 */ /* 0x000f1a0000300a00 */
[----:B------:R1:W-:Y:S04]  /*83020*/  STL.64 [R1+0x23d0], R20 ;  /* 0x0023d01401007387 */ /* 0x0003e80000100a00 */
[----:B------:R1:W-:Y:S04]  /*83030*/  STL.64 [R1+0x23d8], R22 ;  /* 0x0023d81601007387 */ /* 0x0003e80000100a00 */
[----:B------:R-:W3:Y:S04]  /*83040*/  LDL.LU.64 R36, [R1+0x3ea0] ;  /* 0x003ea00001247983 */ /* 0x000ee80000300a00 */
[----:B------:R-:W3:Y:S04]  /*83050*/  LDL.LU.64 R38, [R1+0x3ea8] ;  /* 0x003ea80001267983 */ /* 0x000ee80000300a00 */
[----:B------:R-:W3:Y:S04]  /*83060*/  LDL.LU.64 R24, [R1+0x3ed0] ;  /* 0x003ed00001187983 */ /* 0x000ee80000300a00 */
[----:B------:R-:W3:Y:S04]  /*83070*/  LDL.LU.64 R26, [R1+0x3ed8] ;  /* 0x003ed800011a7983 */ /* 0x000ee80000300a00 */
[----:B-1----:R-:W3:Y:S04]  /*83080*/  LDL.LU.64 R20, [R1+0x3f00] ;  /* 0x003f000001147983 */ /* 0x002ee80000300a00 */
        /* <DEDUP_REMOVED lines=23> */
[----:B------:R-:W-:-:S02]  /*83200*/  IMAD.MOV.U32 R16, RZ, RZ, R219 ;  /* 0x000000ffff107224 */ /* 0x000fc400078e00db */
[----:B------:R-:W-:-:S07]  /*83210*/  IMAD.MOV.U32 R17, RZ, RZ, R218 ;  /* 0x000000ffff117224 */ /* 0x000fce00078e00da */
[C---:B------:R-:W-:Y:S01]  /*83220*/  HMMA.1688.F32.TF32 R12, R28.reuse, R16, R12 ;  /* 0x000000101c0c723c */ /* 0x040fe2000008100c */
[----:B----4-:R-:W-:Y:S04]  /*83230*/  STL.64 [R1+0xb220], R6 ;  /* 0x00b2200601007387 */ /* 0x010fe80000100a00 */
[----:B---3--:R-:W-:Y:S03]  /*83240*/  STL.64 [R1+0xb218], R4 ;  /* 0x00b2180401007387 */ /* 0x008fe60000100a00 */
[----:B--2---:R-:W-:-:S15]  /*83250*/  HMMA.1688.F32.TF32 R8, R28, R4, R8 ;  /* 0x000000041c08723c */ /* 0x004fde0000081008 */
[----:B------:R-:W-:-:S04]  /*83260*/  NOP ;  /* 0x0000000000007918 */ /* 0x000fc80000000000 */
[----:B------:R-:W-:Y:S04]  /*83270*/  STL.64 [R1+0x2400], R8 ;  /* 0x0024000801007387 */ /* 0x000fe80000100a00 */
[----:B------:R1:W-:Y:S02]  /*83280*/  STL.64 [R1+0x2408], R10 ;  /* 0x0024080a01007387 */ /* 0x0003e40000100a00 */
[C---:B-1----:R-:W-:Y:S02]  /*83290*/  HMMA.1688.F32.TF32 R8, R28.reuse, R248, R36 ;  /* 0x000000f81c08723c */ /* 0x042fe40000081024 */
[----:B------:R-:W-:Y:S04]  /*832a0*/  STL.64 [R1+0x2410], R12 ;  /* 0x0024100c01007387 */ /* 0x000fe80000100a00 */
[----:B------:R-:W-:Y:S04]  /*832b0*/  STL.64 [R1+0x2418], R14 ;  /* 0x0024180e01007387 */ /* 0x000fe80000100a00 */
[----:B------:R-:W2:Y:S09]  /*832c0*/  LDL.LU.64 R36, [R1+0x3f30] ;  /* 0x003f300001247983 */ /* 0x000eb20000300a00 */
[----:B------:R-:W-:Y:S04]  /*832d0*/  STL.64 [R1+0x2420], R8 ;  /* 0x0024200801007387 */ /* 0x000fe80000100a00 */
[----:B------:R-:W-:Y:S04]  /*832e0*/  STL.64 [R1+0x2428], R10 ;  /* 0x0024280a01007387 */ /* 0x000fe80000100a00 */
[----:B------:R-:W2:Y:S01]  /*832f0*/  LDL.LU.64 R38, [R1+0x3f38] ;  /* 0x003f380001267983 */ /* 0x000ea20000300a00 */
[----:B------:R-:W-:Y:S01]  /*83300*/  HMMA.1688.F32.TF32 R4, R28, R32, R24 ;  /* 0x000000201c04723c */ /* 0x000fe20000081018 */
[----:B------:R-:W-:-:S02]  /*83310*/  IMAD.MOV.U32 R44, RZ, RZ, R239 ;  /* 0x000000ffff2c7224 */ /* 0x000fc400078e00ef */
[----:B------:R-:W-:Y:S02]  /*83320*/  IMAD.MOV.U32 R45, RZ, RZ, R238 ;  /* 0x000000ffff2d7224 */ /* 0x000fe400078e00ee */
[----:B------:R-:W-:Y:S02]  /*83330*/  IMAD.MOV.U32 R244, RZ, RZ, R235 ;  /* 0x000000fffff47224 */ /* 0x000fe400078e00eb */
[----:B------:R-:W-:-:S12]  /*83340*/  IMAD.MOV.U32 R245, RZ, RZ, R234 ;  /* 0x000000fffff57224 */ /* 0x000fd800078e00ea */
[----:B------:R-:W-:Y:S04]  /*83350*/  STL.64 [R1+0x2430], R4 ;  /* 0x0024300401007387 */ /* 0x000fe80000100a00 */
[----:B------:R1:W-:Y:S04]  /*83360*/  STL.64 [R1+0x2438], R6 ;  /* 0x0024380601007387 */ /* 0x0003e80000100a00 */
[----:B------:R-:W3:Y:S04]  /*83370*/  LDL.LU.64 R32, [R1+0x3f60] ;  /* 0x003f600001207983 */ /* 0x000ee80000300a00 */
[----:B------:R-:W3:Y:S01]  /*83380*/  LDL.LU.64 R34, [R1+0x3f68] ;  /* 0x003f680001227983 */ /* 0x000ee20000300a00 */
[----:B-1----:R-:W-:Y:S03]  /*83390*/  HMMA.1688.F32.TF32 R4, R28, R44, R20 ;  /* 0x0000002c1c04723c */ /* 0x002fe60000081014 */
[----:B------:R-:W4:Y:S04]  /*833a0*/  LDL.LU.64 R44, [R1+0x3fb0] ;  /* 0x003fb000012c7983 */ /* 0x000f280000300a00 */
[----:B------:R-:W4:-:S12]  /*833b0*/  LDL.LU.64 R46, [R1+0x3fb8] ;  /* 0x003fb800012e7983 */ /* 0x000f180000300a00 */
        /* <DEDUP_REMOVED lines=13> */
[----:B------:R-:W3:Y:S01]  /*83490*/  LDL.LU.64 R6, [R1+0x4c58] ;  /* 0x004c580001067983 */ /* 0x000ee20000300a00 */
[----:B--2---:R-:W-:Y:S03]  /*834a0*/  HMMA.1688.F32.TF32 R244, R28, R244, R36 ;  /* 0x000000f41cf4723c */ /* 0x004fe60000081024 */
[----:B------:R-:W2:Y:S04]  /*834b0*/  LDL.LU.64 R38, [R1+0xb2a8] ;  /* 0x00b2a80001267983 */ /* 0x000ea80000300a00 */
[----:B------:R-:W4:-:S12]  /*834c0*/  LDL.LU.64 R36, [R1+0xb2a0] ;  /* 0x00b2a00001247983 */ /* 0x000f180000300a00 */
[----:B------:R1:W-:Y:S04]  /*834d0*/  STL.64 [R1+0x2450], R244 ;  /* 0x002450f401007387 */ /* 0x0003e80000100a00 */
[----:B------:R-:W-:Y:S04]  /*834e0*/  STL.64 [R1+0x2458], R246 ;  /* 0x002458f601007387 */ /* 0x000fe80000100a00 */
[----:B-1----:R-:W3:Y:S02]  /*834f0*/  LDL.LU.64 R244, [R1+0xb298] ;  /* 0x00b2980001f47983 */ /* 0x002ee40000300a00 */
[----:B---3--:R-:W-:-:S15]  /*83500*/  HMMA.1688.F32.TF32 R32, R28, R244, R32 ;  /* 0x000000f41c20723c */ /* 0x008fde0000081020 */
[----:B------:R-:W-:-:S04]  /*83510*/  NOP ;  /* 0x0000000000007918 */ /* 0x000fc80000000000 */
[----:B------:R-:W-:Y:S04]  /*83520*/  STL.64 [R1+0x2460], R32 ;  /* 0x0024602001007387 */ /* 0x000fe80000100a00 */
[----:B------:R1:W-:Y:S04]  /*83530*/  STL.64 [R1+0x2468], R34 ;  /* 0x0024682201007387 */ /* 0x0003e80000100a00 */
[----:B-1----:R-:W3:Y:S04]  /*83540*/  LDL.LU.64 R34, [R1+0xb290] ;  /* 0x00b2900001227983 */ /* 0x002ee80000300a00 */
[----:B------:R-:W2:Y:S04]  /*83550*/  LDL.LU.64 R32, [R1+0xb288] ;  /* 0x00b2880001207983 */ /* 0x000ea80000300a00 */
[----:B------:R1:W-:Y:S04]  /*83560*/  STL.64 [R1+0xb200], R244 ;  /* 0x00b200f401007387 */ /* 0x0003e80000100a00 */
[----:B-1----:R-:W4:Y:S04]  /*83570*/  LDL.LU.64 R244, [R1+0x3f80] ;  /* 0x003f800001f47983 */ /* 0x002f280000300a00 */
[----:B------:R-:W4:Y:S01]  /*83580*/  LDL.LU.64 R246, [R1+0x3f88] ;  /* 0x003f880001f67983 */ /* 0x000f220000300a00 */
[----:B------:R-:W-:Y:S08]  /*83590*/  HMMA.1688.F32.TF32 R24, R28, R40, R24 ;  /* 0x000000281c18723c */ /* 0x000ff00000081018 */
[C---:B------:R-:W-:Y:S08]  /*835a0*/  HMMA.1688.F32.TF32 R20, R240.reuse, R236, R20 ;  /* 0x000000ecf014723c */ /* 0x040ff00000081014 */
[C---:B------:R-:W-:Y:S08]  /*835b0*/  HMMA.1688.F32.TF32 R16, R240.reuse, R232, R16 ;  /* 0x000000e8f010723c */ /* 0x040ff00000081010 */
[C---:B------:R-:W-:Y:S08]  /*835c0*/  HMMA.1688.F32.TF32 R12, R240.reuse, R228, R12 ;  /* 0x000000e4f00c723c */ /* 0x040ff0000008100c */
[C---:B------:R-:W-:Y:S08]  /*835d0*/  HMMA.1688.F32.TF32 R8, R240.reuse, R224, R8 ;  /* 0x000000e0f008723c */ /* 0x040ff00000081008 */
[----:B------:R-:W-:Y:S01]  /*835e0*/  HMMA.1688.F32.TF32 R4, R240, R220, R4 ;  /* 0x000000dcf004723c */ /* 0x000fe20000081004 */
[----:B---3--:R-:W-:Y:S04]  /*835f0*/  STL.64 [R1+0xb1f8], R34 ;  /* 0x00b1f82201007387 */ /* 0x008fe80000100a00 */
[----:B--2---:R1:W-:Y:S03]  /*83600*/  STL.64 [R1+0xb1f0], R32 ;  /* 0x00b1f02001007387 */ /* 0x0043e60000100a00 */
[C---:B----4-:R-:W-:Y:S08]  /*83610*/  HMMA.1688.F32.TF32 R244, R28.reuse, R32, R244 ;  /* 0x000000201cf4723c */ /* 0x050ff000000810f4 */
[----:B-1----:R-:W-:Y:S11]  /*83620*/  HMMA.1688.F32.TF32 R32, R28, R36, R44 ;  /* 0x000000241c20723c */ /* 0x002ff6000008102c */
        /* <DEDUP_REMOVED lines=48> */
[C---:B--2---:R-:W-:Y:S08]  /*83930*/  HMMA.1688.F32.TF32 R244, R240.reuse, R212, R244 ;  /* 0x000000d4f0f4723c */ /* 0x044ff000000810f4 */
[C---:B---3--:R-:W-:Y:S08]  /*83940*/  HMMA.1688.F32.TF32 R44, R240.reuse, R204, R44 ;  /* 0x000000ccf02c723c */ /* 0x048ff0000008102c */
[C---:B------:R-:W-:Y:S08]  /*83950*/  HMMA.1688.F32.TF32 R36, R240.reuse, R200, R36 ;  /* 0x000000c8f024723c */ /* 0x040ff00000081024 */
[C---:B------:R-:W-:Y:S08]  /*83960*/  HMMA.1688.F32.TF32 R32, R240.reuse, R196, R32 ;  /* 0x000000c4f020723c */ /* 0x040ff00000081020 */
[C---:B------:R-:W-:Y:S08]  /*83970*/  HMMA.1688.F32.TF32 R28, R240.reuse, R192, R28 ;  /* 0x000000c0f01c723c */ /* 0x040ff0000008101c */
[C---:B------:R-:W-:Y:S08]  /*83980*/  HMMA.1688.F32.TF32 R24, R240.reuse, R188, R24 ;  /* 0x000000bcf018723c */ /* 0x040ff00000081018 */
[C---:B------:R-:W-:Y:S08]  /*83990*/  HMMA.1688.F32.TF32 R20, R240.reuse, R184, R20 ;  /* 0x000000b8f014723c */ /* 0x040ff00000081014 */
[C---:B------:R-:W-:Y:S08]  /*839a0*/  HMMA.1688.F32.TF32 R16, R240.reuse, R180, R16 ;  /* 0x000000b4f010723c */ /* 0x040ff00000081010 */
[C---:B----4-:R-:W-:Y:S08]  /*839b0*/  HMMA.1688.F32.TF32 R12, R240.reuse, R176, R12 ;  /* 0x000000b0f00c723c */ /* 0x050ff0000008100c */
[----:B------:R-:W-:-:S15]  /*839c0*/  HMMA.1688.F32.TF32 R220, R240, R216, R220 ;  /* 0x000000d8f0dc723c */ /* 0x000fde00000810dc */
[----:B------:R-:W-:-:S04]  /*839d0*/  NOP ;  /* 0x0000000000007918 */ /* 0x000fc80000000000 */
[----:B------:R-:W-:Y:S04]  /*839e0*/  STL.64 [R1+0x24f0], R220 ;  /* 0x0024f0dc01007387 */ /* 0x000fe80000100a00 */
[----:B------:R1:W-:Y:S02]  /*839f0*/  STL.64 [R1+0x24f8], R222 ;  /* 0x0024f8de01007387 */ /* 0x0003e40000100a00 */
[C---:B-1----:R-:W-:Y:S02]  /*83a00*/  HMMA.1688.F32.TF32 R220, R240.reuse, R208, R228 ;  /* 0x000000d0f0dc723c */ /* 0x042fe400000810e4 */
[----:B------:R1:W-:Y:S04]  /*83a10*/  STL.64 [R1+0x2500], R244 ;  /* 0x002500f401007387 */ /* 0x0003e80000100a00 */
[----:B------:R2:W-:Y:S02]  /*83a20*/  STL.64 [R1+0x2508], R246 ;  /* 0x002508f601007387 */ /* 0x0005e40000100a00 */
[C---:B------:R-:W-:Y:S11]  /*83a30*/  HMMA.1688.F32.TF32 R8, R240.reuse, R172, R8 ;  /* 0x000000acf008723c */ /* 0x040ff60000081008 */
[----:B------:R3:W-:Y:S04]  /*83a40*/  STL.64 [R1+0x2510], R220 ;  /* 0x002510dc01007387 */ /* 0x0007e80000100a00 */
[----:B------:R4:W-:Y:S04]  /*83a50*/  STL.64 [R1+0x2518], R222 ;  /* 0x002518de01007387 */ /* 0x0009e80000100a00 */
        /* <DEDUP_REMOVED lines=55> */
[----:B------:R-:W-:Y:S04]  /*83dd0*/  STL.64 [R1+0xb1a8], R170 ;  /* 0x00b1a8aa01007387 */ /* 0x000fe80000100a00 */
[----:B------:R1:W-:Y:S01]  /*83de0*/  STL.64 [R1+0xb1a0], R168 ;  /* 0x00b1a0a801007387 */ /* 0x0003e20000100a00 */
[C---:B--2---:R-:W-:Y:S08]  /*83df0*/  HMMA.1688.F32.TF32 R244, R240.reuse, R164, R244 ;  /* 0x000000a4f0f4723c */ /* 0x044ff000000810f4 */
[C---:B-1----:R-:W-:Y:S11]  /*83e00*/  HMMA.1688.F32.TF32 R168, R240.reuse, R160, R228 ;  /* 0x000000a0f0a8723c */ /* 0x042ff600000810e4 */
[----:B------:R-:W-:Y:S04]  /*83e10*/  STL.64 [R1+0x25c0], R244 ;  /* 0x0025c0f401007387 */ /* 0x000fe80000100a00 */
[----:B------:R-:W-:Y:S01]  /*83e20*/  STL.64 [R1+0x25c8], R246 ;  /* 0x0025c8f601007387 */ /* 0x000fe20000100a00 */
[C---:B---3--:R-:W-:Y:S08]  /*83e30*/  HMMA.1688.F32.TF32 R220, R240.reuse, R156, R220 ;  /* 0x0000009cf0dc723c */ /* 0x048ff000000810dc */
[C---:B----4-:R-:W-:Y:S01]  /*83e40*/  HMMA.1688.F32.TF32 R176, R240.reuse, R152, R176 ;  /* 0x00000098f0b0723c */ /* 0x050fe200000810b0 */
[----:B------:R-:W-:Y:S04]  /*83e50*/  STL.64 [R1+0x25d0], R168 ;  /* 0x0025d0a801007387 */ /* 0x000fe80000100a00 */
[----:B------:R1:W-:Y:S03]  /*83e60*/  STL.64 [R1+0x25d8], R170 ;  /* 0x0025d8aa01007387 */ /* 0x0003e60000100a00 */
        /* <DEDUP_REMOVED lines=18> */
[----:B------:R1:W-:Y:S03]  /*83f90*/  STL.64 [R1+0x2620], R36 ;  /* 0x0026202401007387 */ /* 0x0003e60000100a00 */
[C---:B------:R-:W-:Y:S01]  /*83fa0*/  HMMA.1688.F32.TF32 R4, R240.reuse, R108, R4 ;  /* 0x0000006cf004723c */ /* 0x040fe20000081004 */
[----:B------:R1:W-:Y:S04]  /*83fb0*/  STL.64 [R1+0x2628], R38 ;  /* 0x0026282601007387 */ /* 0x0003e80000100a00 */
        /* <DEDUP_REMOVED lines=38> */
[----:B------:R-:W4:Y:S04]  /*84220*/  LDL.64 R244, [R1+0x90] ;  /* 0x0000900001f47983 */ /* 0x000f280000100a00 */
[----:B------:R-:W4:Y:S04]  /*84230*/  LDL.64 R228, [R1+0x70] ;  /* 0x0000700001e47983 */ /* 0x000f280000100a00 */
[----:B------:R-:W-:Y:S04]  /*84240*/  LDS R28, [R227+UR7+0x20300] ;  /* 0x02030007e31c7984 */ /* 0x000fe80008000800 */
[----:B------:R-:W-:Y:S04]  /*84250*/  LDS R30, [R227+UR7+0x21300] ;  /* 0x02130007e31e7984 */ /* 0x000fe80008000800 */
[----:B------:R-:W-:Y:S04]  /*84260*/  LDS R29, [R226+UR7+0x20300] ;  /* 0x02030007e21d7984 */ /* 0x000fe80008000800 */
[----:B------:R-:W1:Y:S01]  /*84270*/  LDS R31, [R226+UR7+0x21300] ;  /* 0x02130007e21f7984 */ /* 0x000e620008000800 */
[C---:B------:R-:W-:Y:S08]  /*84280*/  HMMA.1688.F32.TF32 R172, R240.reuse, R104, R172 ;  /* 0x00000068f0ac723c */ /* 0x040ff000000810ac */
[C---:B--2---:R-:W-:Y:S08]  /*84290*/  HMMA.1688.F32.TF32 R168, R240.reuse, R100, R168 ;  /* 0x00000064f0a8723c */ /* 0x044ff000000810a8 */
        /* <DEDUP_REMOVED lines=8> */
[----:B------:R2:W-:Y:S07]  /*84320*/  STL.64 [R1+0x26c0], R168 ;  /* 0x0026c0a801007387 */ /* 0x0005ee0000100a00 */
        /* <DEDUP_REMOVED lines=16> */
[----:B--2---:R-:W2:Y:S04]  /*84430*/  LDL.64 R168, [R1+0x60] ;  /* 0x0000600001a87983 */ /* 0x004ea80000100a00 */
[----:B------:R1:W-:Y:S04]  /*84440*/  STL.64 [R1+0x2730], R12 ;  /* 0x0027300c01007387 */ /* 0x0003e80000100a00 */
[----:B------:R1:W-:Y:S04]  /*84450*/  STL.64 [R1+0x2738], R14 ;  /* 0x0027380e01007387 */ /* 0x0003e80000100a00 */
[----:B------:R1:W-:Y:S04]  /*84460*/  STL.64 [R1+0x2740], R8 ;  /* 0x0027400801007387 */ /* 0x0003e80000100a00 */
[----:B------:R1:W-:Y:S04]  /*84470*/  STL.64 [R1+0x2748], R10 ;  /* 0x0027480a01007387 */ /* 0x0003e80000100a00 */
[----:B---3--:R-:W3:Y:S04]  /*84480*/  LDL.LU.64 R32, [R1+0x51a0] ;  /* 0x0051a00001207983 */ /* 0x008ee80000300a00 */
[----:B----4-:R-:W3:Y:S04]  /*84490*/  LDL.LU.64 R34, [R1+0x51a8] ;  /* 0x0051a80001227983 */ /* 0x010ee80000300a00 */
        /* <DEDUP_REMOVED lines=19> */
[----:B------:R-:W4:Y:S04]  /*845d0*/  LDL.LU.64 R6, [R1+0x52f8] ;  /* 0x0052f80001067983 */ /* 0x000f280000300a00 */
[----:B------:R-:W4:Y:S04]  /*845e0*/  LDL.LU.64 R220, [R1+0x52e0] ;  /* 0x0052e00001dc7983 */ /* 0x000f280000300a00 */
[----:B------:R-:W4:Y:S04]  /*845f0*/  LDL.LU.64 R222, [R1+0x52e8] ;  /* 0x0052e80001de7983 */ /* 0x000f280000300a00 */
[----:B------:R-:W4:Y:S04]  /*84600*/  LDL.LU.64 R36, [R1+0x52d0] ;  /* 0x0052d00001247983 */ /* 0x000f280000300a00 */
[----:B------:R-:W4:Y:S01]  /*84610*/  LDL.LU.64 R38, [R1+0x52d8] ;  /* 0x0052d80001267983 */ /* 0x000f220000300a00 */
[C---:B---3--:R-:W-:Y:S08]  /*84620*/  HMMA.1688.F32.TF32 R32, R240.reuse, R60, R32 ;  /* 0x0000003cf020723c */ /* 0x048ff00000081020 */
[C---:B--2---:R-:W-:Y:S08]  /*84630*/  HMMA.1688.F32.TF32 R176, R240.reuse, R56, R176 ;  /* 0x00000038f0b0723c */ /* 0x044ff000000810b0 */
[C---:B------:R-:W-:Y:S08]  /*84640*/  HMMA.1688.F32.TF32 R172, R240.reuse, R52, R172 ;  /* 0x00000034f0ac723c */ /* 0x040ff000000810ac */
[C---:B------:R-:W-:Y:S01]  /*84650*/  HMMA.1688.F32.TF32 R44, R240.reuse, R48, R44 ;  /* 0x00000030f02c723c */ /* 0x040fe2000008102c */
[----:B------:R1:W-:Y:S04]  /*84660*/  STL.64 [R1+0x2760], R32 ;  /* 0x0027602001007387 */ /* 0x0003e80000100a00 */
[----:B------:R-:W-:Y:S04]  /*84670*/  STL.64 [R1+0x2768], R34 ;  /* 0x0027682201007387 */ /* 0x000fe80000100a00 */
[----:B-1----:R-:W2:Y:S04]  /*84680*/  LDL.64 R32, [R1+0x50] ;  /* 0x0000500001207983 */ /* 0x002ea80000100a00 */
[----:B------:R1:W-:Y:S04]  /*84690*/  STL.64 [R1+0x2770], R176 ;  /* 0x002770b001007387 */ /* 0x0003e80000100a00 */
[----:B------:R3:W-:Y:S04]  /*846a0*/  STL.64 [R1+0x2778], R178 ;  /* 0x002778b201007387 */ /* 0x0007e80000100a00 */
[----:B-1----:R-:W2:Y:S04]  /*846b0*/  LDL.LU.64 R176, [R1+0x52c0] ;  /* 0x0052c00001b07983 */ /* 0x002ea80000300a00 */
[----:B---3--:R-:W2:Y:S04]  /*846c0*/  LDL.LU.64 R178, [R1+0x52c8] ;  /* 0x0052c80001b27983 */ /* 0x008ea80000300a00 */
[----:B------:R1:W-:Y:S04]  /*846d0*/  STL.64 [R1+0x2780], R172 ;  /* 0x002780ac01007387 */ /* 0x0003e80000100a00 */
[----:B------:R3:W-:Y:S04]  /*846e0*/  STL.64 [R1+0x2788], R174 ;  /* 0x002788ae01007387 */ /* 0x0007e80000100a00 */
[----:B-1----:R-:W2:Y:S04]  /*846f0*/  LDL.LU.64 R172, [R1+0x52b0] ;  /* 0x0052b00001ac7983 */ /* 0x002ea80000300a00 */
[----:B---3--:R-:W3:Y:S04]  /*84700*/  LDL.LU.64 R174, [R1+0x52b8] ;  /* 0x0052b80001ae7983 */ /* 0x008ee80000300a00 */
        /* <DEDUP_REMOVED lines=40> */
[----:B------:R-:W-:Y:S01]  /*84990*/  HMMA.1688.F32.TF32 R36, R240, R244, R36 ;  /* 0x000000f4f024723c */ /* 0x000fe20000081024 */
[----:B------:R-:W-:-:S02]  /*849a0*/  IMAD.MOV.U32 R219, RZ, RZ, R244 ;  /* 0x000000ffffdb7224 */ /* 0x000fc400078e00f4 */
[----:B------:R-:W-:-:S05]  /*849b0*/  IMAD.MOV.U32 R218, RZ, RZ, R245 ;  /* 0x000000ffffda7224 */ /* 0x000fca00078e00f5 */
[----:B--2---:R-:W-:-:S15]  /*849c0*/  HMMA.1688.F32.TF32 R220, R240, R4, R220 ;  /* 0x00000004f0dc723c */ /* 0x004fde00000810dc */
[----:B------:R-:W-:-:S04]  /*849d0*/  NOP ;  /* 0x0000000000007918 */ /* 0x000fc80000000000 */
[----:B------:R-:W-:Y:S04]  /*849e0*/  STL.64 [R1+0x2800], R220 ;  /* 0x002800dc01007387 */ /* 0x000fe80000100a00 */
[----:B------:R-:W-:Y:S04]  /*849f0*/  STL.64 [R1+0x2808], R222 ;  /* 0x002808de01007387 */ /* 0x000fe80000100a00 */
[----:B------:R1:W-:Y:S04]  /*84a00*/  STL.64 [R1+0x2810], R36 ;  /* 0x0028102401007387 */ /* 0x0003e80000100a00 */
[----:B------:R2:W-:Y:S04]  /*84a10*/  STL.64 [R1+0x2818], R38 ;  /* 0x0028182601007387 */ /* 0x0005e80000100a00 */
[----:B-1----:R-:W4:Y:S04]  /*84a20*/  LDL.LU.64 R36, [R1+0x52a0] ;  /* 0x0052a00001247983 */ /* 0x002f280000300a00 */
[----:B--2---:R-:W4:Y:S04]  /*84a30*/  LDL.LU.64 R38, [R1+0x52a8] ;  /* 0x0052a80001267983 */ /* 0x004f280000300a00 */
[----:B------:R-:W2:Y:S04]  /*84a40*/  LDL.LU.64 R244, [R1+0x5290] ;  /* 0x0052900001f47983 */ /* 0x000ea80000300a00 */
[----:B------:R-:W2:Y:S01]  /*84a50*/  LDL.LU.64 R246, [R1+0x5298] ;  /* 0x0052980001f67983 */ /* 0x000ea20000300a00 */
[C---:B------:R-:W-:Y:S08]  /*84a60*/  HMMA.1688.F32.TF32 R176, R240.reuse, R248, R176 ;  /* 0x000000f8f0b0723c */ /* 0x040ff000000810b0 */
[----:B---3--:R-:W-:Y:S01]  /*84a70*/  HMMA.1688.F32.TF32 R172, R240, R228, R172 ;  /* 0x000000e4f0ac723c */ /* 0x008fe200000810ac */
[----:B------:R-:W-:-:S02]  /*84a80*/  IMAD.MOV.U32 R235, RZ, RZ, R228 ;  /* 0x000000ffffeb7224 */ /* 0x000fc400078e00e4 */
[----:B------:R-:W-:-:S08]  /*84a90*/  IMAD.MOV.U32 R234, RZ, RZ, R229 ;  /* 0x000000ffffea7224 */ /* 0x000fd000078e00e5 */
[----:B------:R1:W-:Y:S04]  /*84aa0*/  STL.64 [R1+0x2820], R176 ;  /* 0x002820b001007387 */ /* 0x0003e80000100a00 */
[----:B------:R3:W-:Y:S04]  /*84ab0*/  STL.64 [R1+0x2828], R178 ;  /* 0x002828b201007387 */ /* 0x0007e80000100a00 */
[----:B------:R1:W-:Y:S04]  /*84ac0*/  STL.64 [R1+0x2830], R172 ;  /* 0x002830ac01007387 */ /* 0x0003e80000100a00 */
[----:B------:R1:W-:Y:S04]  /*84ad0*/  STL.64 [R1+0x2838], R174 ;  /* 0x002838ae01007387 */ /* 0x0003e80000100a00 */
[----:B------:R-:W2:Y:S04]  /*84ae0*/  LDL.LU.64 R228, [R1+0x5280] ;  /* 0x0052800001e47983 */ /* 0x000ea80000300a00 */
[----:B------:R-:W2:Y:S04]  /*84af0*/  LDL.LU.64 R230, [R1+0x5288] ;  /* 0x0052880001e67983 */ /* 0x000ea80000300a00 */
[----:B------:R-:W2:Y:S04]  /*84b00*/  LDL.LU.64 R220, [R1+0x5270] ;  /* 0x0052700001dc7983 */ /* 0x000ea80000300a00 */
[----:B------:R-:W2:Y:S04]  /*84b10*/  LDL.LU.64 R222, [R1+0x5278] ;  /* 0x0052780001de7983 */ /* 0x000ea80000300a00 */
[----:B-1----:R-:W2:Y:S04]  /*84b20*/  LDL.LU.64 R176, [R1+0x5260] ;  /* 0x0052600001b07983 */ /* 0x002ea80000300a00 */
[----:B---3--:R-:W3:Y:S04]  /*84b30*/  LDL.LU.64 R178, [R1+0x5268] ;  /* 0x0052680001b27983 */ /* 0x008ee80000300a00 */
[----:B------:R-:W3:Y:S04]  /*84b40*/  LDL.LU.64 R172, [R1+0x5150] ;  /* 0x0051500001ac7983 */ /* 0x000ee80000300a00 */
[----:B------:R-:W3:Y:S01]  /*84b50*/  LDL.LU.64 R174, [R1+0x5158] ;  /* 0x0051580001ae7983 */ /* 0x000ee20000300a00 */
[----:B------:R-:W-:-:S02]  /*84b60*/  IMAD.MOV.U32 R239, RZ, RZ, R168 ;  /* 0x000000ffffef7224 */ /* 0x000fc400078e00a8 */
[----:B------:R-:W-:Y:S01]  /*84b70*/  IMAD.MOV.U32 R238, RZ, RZ, R169 ;  /* 0x000000ffffee7224 */ /* 0x000fe200078e00a9 */
[C---:B----4-:R-:W-:Y:S08]  /*84b80*/  HMMA.1688.F32.TF32 R36, R240.reuse, R168, R36 ;  /* 0x000000a8f024723c */ /* 0x050ff00000081024 */
[----:B--2---:R-:W-:Y:S11]  /*84b90*/  HMMA.1688.F32.TF32 R244, R240, R32, R244 ;  /* 0x00000020f0f4723c */ /* 0x004ff600000810f4 */
[----:B------:R-:W-:Y:S04]  /*84ba0*/  STL.64 [R1+0x2840], R36 ;  /* 0x0028402401007387 */ /* 0x000fe80000100a00 */
[----:B------:R1:W-:Y:S04]  /*84bb0*/  STL.64 [R1+0x2848], R38 ;  /* 0x0028482601007387 */ /* 0x0003e80000100a00 */
[----:B-1----:R-:W2:Y:S04]  /*84bc0*/  LDL.LU.64 R38, [R1+0xb210] ;  /* 0x00b2100001267983 */ /* 0x002ea80000300a00 */
[----:B------:R-:W3:Y:S04]  /*84bd0*/  LDL.LU.64 R36, [R1+0xb208] ;  /* 0x00b2080001247983 */ /* 0x000ee80000300a00 */
[----:B------:R-:W4:Y:S04]  /*84be0*/  LDL.LU.64 R168, [R1+0x4280] ;  /* 0x0042800001a87983 */ /* 0x000f280000300a00 */
[----:B------:R-:W4:Y:S04]  /*84bf0*/  LDL.LU.64 R170, [R1+0x4288] ;  /* 0x0042880001aa7983 */ /* 0x000f280000300a00 */
[----:B------:R1:W-:Y:S04]  /*84c00*/  STL.64 [R1+0x2850], R244 ;  /* 0x002850f401007387 */ /* 0x0003e80000100a00 */
[----:B------:R1:W-:Y:S04]  /*84c10*/  STL.64 [R1+0x2858], R246 ;  /* 0x002858f601007387 */ /* 0x0003e80000100a00 */
[----:B-1----:R-:W2:Y:S01]  /*84c20*/  LDL.LU.64 R244, [R1+0xb200] ;  /* 0x00b2000001f47983 */ /* 0x002ea20000300a00 */
[----:B------:R-:W-:-:S03]  /*84c30*/  IMAD.MOV.U32 R247, RZ, RZ, R32 ;  /* 0x000000fffff77224 */ /* 0x000fc600078e0020 */
[----:B------:R-:W3:Y:S01]  /*84c40*/  LDL.LU.64 R34, [R1+0xb1f8] ;  /* 0x00b1f80001227983 */ /* 0x000ee20000300a00 */
[----:B------:R-:W-:-:S03]  /*84c50*/  IMAD.MOV.U32 R246, RZ, RZ, R33 ;  /* 0x000000fffff67224 */ /* 0x000fc600078e0021 */
[----:B------:R-:W3:Y:S01]  /*84c60*/  LDL.LU.64 R32, [R1+0xb1f0] ;  /* 0x00b1f00001207983 */ /* 0x000ee20000300a00 */
[C---:B--2---:R-:W-:Y:S03]  /*84c70*/  HMMA.1688.F32.TF32 R228, R240.reuse, R244, R228 ;  /* 0x000000f4f0e4723c */ /* 0x044fe600000810e4 */
[----:B------:R-:W-:Y:S05]  /*84c80*/  STL.64 [R1+0xb150], R244 ;  /* 0x00b150f401007387 */ /* 0x000fea0000100a00 */
[C---:B---3--:R-:W-:Y:S11]  /*84c90*/  HMMA.1688.F32.TF32 R220, R240.reuse, R32, R220 ;  /* 0x00000020f0dc723c */ /* 0x048ff600000810dc */
        /* <DEDUP_REMOVED lines=13> */
[----:B------:R-:W-:-:S13]  /*84d70*/  STL.64 [R1+0xb120], R40 ;  /* 0x00b1202801007387 */ /* 0x000fda0000100a00 */
[----:B------:R-:W-:Y:S04]  /*84d80*/  STL.64 [R1+0x2880], R32 ;  /* 0x0028802001007387 */ /* 0x000fe80000100a00 */
[----:B------:R4:W-:Y:S04]  /*84d90*/  STL.64 [R1+0x2888], R34 ;  /* 0x0028882201007387 */ /* 0x0009e80000100a00 */
[----:B------:R-:W2:Y:S04]  /*84da0*/  LDL.LU.64 R228, [R1+0x4270] ;  /* 0x0042700001e47983 */ /* 0x000ea80000300a00 */
[----:B------:R-:W2:Y:S01]  /*84db0*/  LDL.LU.64 R230, [R1+0x4278] ;  /* 0x0042780001e67983 */ /* 0x000ea20000300a00 */
[----:B----4-:R-:W-:-:S15]  /*84dc0*/  HMMA.1688.F32.TF32 R32, R28, R236, R168 ;  /* 0x000000ec1c20723c */ /* 0x010fde00000810a8 */
        /* <DEDUP_REMOVED lines=19> */
[----:B------:R-:W-:Y:S01]  /*84f00*/  STL.64 [R1+0xb158], R236 ;  /* 0x00b158ec01007387 */ /* 0x000fe20000100a00 */
[----:B--2---:R-:W-:-:S15]  /*84f10*/  HMMA.1688.F32.TF32 R228, R28, R232, R228 ;  /* 0x000000e81ce4723c */ /* 0x004fde00000810e4 */
[----:B------:R-:W-:-:S04]  /*84f20*/  NOP ;  /* 0x0000000000007918 */ /* 0x000fc80000000000 */
[----:B------:R-:W-:Y:S04]  /*84f30*/  STL.64 [R1+0x28b0], R228 ;  /* 0x0028b0e401007387 */ /* 0x000fe80000100a00 */
[----:B------:R1:W-:Y:S04]  /*84f40*/  STL.64 [R1+0x28b8], R230 ;  /* 0x0028b8e601007387 */ /* 0x0003e80000100a00 */
[----:B-1----:R-:W2:Y:S04]  /*84f50*/  LDL.LU.64 R230, [R1+0xb1e8] ;  /* 0x00b1e80001e67983 */ /* 0x002ea80000300a00 */
[----:B------:R-:W4:Y:S04]  /*84f60*/  LDL.LU.64 R228, [R1+0xb1e0] ;  /* 0x00b1e00001e47983 */ /* 0x000f280000300a00 */
[----:B------:R-:W-:Y:S01]  /*84f70*/  STL.64 [R1+0xb160], R232 ;  /* 0x00b160e801007387 */ /* 0x000fe20000100a00 */
[----:B----4-:R-:W-:-:S15]  /*84f80*/  HMMA.1688.F32.TF32 R220, R28, R228, R220 ;  /* 0x000000e41cdc723c */ /* 0x010fde00000810dc */
[----:B------:R-:W-:-:S04]  /*84f90*/  NOP ;  /* 0x0000000000007918 */ /* 0x000fc80000000000 */
[----:B------:R-:W-:Y:S04]  /*84fa0*/  STL.64 [R1+0x28c0], R220 ;  /* 0x0028c0dc01007387 */ /* 0x000fe80000100a00 */
[----:B------:R1:W-:Y:S04]  /*84fb0*/  STL.64 [R1+0x28c8], R222 ;  /* 0x0028c8de01007387 */ /* 0x0003e80000100a00 */
[----:B-1----:R-:W4:Y:S04]  /*84fc0*/  LDL.LU.64 R222, [R1+0xb1d8] ;  /* 0x00b1d80001de7983 */ /* 0x002f280000300a00 */
[----:B------:R-:W4:Y:S04]  /*84fd0*/  LDL.LU.64 R220, [R1+0xb1d0] ;  /* 0x00b1d00001dc7983 */ /* 0x000f280000300a00 */
[----:B--2---:R-:W-:Y:S04]  /*84fe0*/  STL.64 [R1+0xb170], R230 ;  /* 0x00b170e601007387 */ /* 0x004fe80000100a00 */
[----:B------:R1:W-:Y:S04]  /*84ff0*/  STL.64 [R1+0xb168], R228 ;  /* 0x00b168e401007387 */ /* 0x0003e80000100a00 */
[----:B-1----:R-:W2:Y:S04]  /*85000*/  LDL.LU.64 R228, [R1+0x4250] ;  /* 0x0042500001e47983 */ /* 0x002ea80000300a00 */
[----:B------:R-:W2:Y:S04]  /*85010*/  LDL.LU.64 R230, [R1+0x4258] ;  /* 0x0042580001e67983 */ /* 0x000ea80000300a00 */
[----:B------:R-:W-:Y:S01]  /*85020*/  STL.64 [R1+0xb180], R226 ;  /* 0x00b180e201007387 */ /* 0x000fe20000100a00 */
[C---:B------:R-:W-:Y:S03]  /*85030*/  HMMA.1688.F32.TF32 R176, R28.reuse, R216, R176 ;  /* 0x000000d81cb0723c */ /* 0x040fe600000810b0 */
[----:B------:R4:W-:Y:S05]  /*85040*/  STL.64 [R1+0xb178], R224 ;  /* 0x00b178e001007387 */ /* 0x0009ea0000100a00 */
[C---:B------:R-:W-:Y:S08]  /*85050*/  HMMA.1688.F32.TF32 R172, R28.reuse, R212, R172 ;  /* 0x000000d41cac723c */ /* 0x040ff000000810ac */
[C---:B------:R-:W-:Y:S08]  /*85060*/  HMMA.1688.F32.TF32 R168, R28.reuse, R208, R168 ;  /* 0x000000d01ca8723c */ /* 0x040ff000000810a8 */
[C---:B------:R-:W-:Y:S08]  /*85070*/  HMMA.1688.F32.TF32 R40, R28.reuse, R204, R40 ;  /* 0x000000cc1c28723c */ /* 0x040ff00000081028 */
[C---:B------:R-:W-:Y:S08]  /*85080*/  HMMA.1688.F32.TF32 R36, R28.reuse, R200, R36 ;  /* 0x000000c81c24723c */ /* 0x040ff00000081024 */
[C---:B---3--:R-:W-:Y:S08]  /*85090*/  HMMA.1688.F32.TF32 R32, R28.reuse, R196, R32 ;  /* 0x000000c41c20723c */ /* 0x048ff00000081020 */
[C---:B--2---:R-:W-:Y:S08]  /*850a0*/  HMMA.1688.F32.TF32 R228, R28.reuse, R224, R228 ;  /* 0x000000e01ce4723c */ /* 0x044ff000000810e4 */
[C---:B----4-:R-:W-:Y:S11]  /*850b0*/  HMMA.1688.F32.TF32 R224, R28.reuse, R220, R240 ;  /* 0x000000dc1ce0723c */ /* 0x050ff600000810f0 */
        /* <DEDUP_REMOVED lines=14> */
[----:B-1----:R-:W3:Y:S04]  /*851a0*/  LDL.LU.64 R40, [R1+0x31c0] ;  /* 0x0031c00001287983 */ /* 0x002ee80000300a00 */
[----:B------:R1:W-:Y:S04]  /*851b0*/  STL.64 [R1+0x2930], R36 ;  /* 0x0029302401007387 */ /* 0x0003e80000100a00 */
[----:B------:R4:W-:Y:S04]  /*851c0*/  STL.64 [R1+0x2938], R38 ;  /* 0x0029382601007387 */ /* 0x0009e80000100a00 */
[----:B--2---:R-:W3:Y:S04]  /*851d0*/  LDL.LU.64 R42, [R1+0x31c8] ;  /* 0x0031c800012a7983 */ /* 0x004ee80000300a00 */
[----:B------:R2:W-:Y:S04]  /*851e0*/  STL.64 [R1+0x2940], R32 ;  /* 0x0029402001007387 */ /* 0x0005e80000100a00 */
[----:B------:R2:W-:Y:S04]  /*851f0*/  STL.64 [R1+0x2948], R34 ;  /* 0x0029482201007387 */ /* 0x0005e80000100a00 */
[----:B-1----:R-:W3:Y:S04]  /*85200*/  LDL.LU.64 R36, [R1+0x31a0] ;  /* 0x0031a00001247983 */ /* 0x002ee80000300a00 */
[----:B----4-:R-:W4:Y:S04]  /*85210*/  LDL.LU.64 R38, [R1+0x31a8] ;  /* 0x0031a80001267983 */ /* 0x010f280000300a00 */
        /* <DEDUP_REMOVED lines=20> */
[C---:B---3--:R-:W-:Y:S08]  /*85360*/  HMMA.1688.F32.TF32 R40, R28.reuse, R192, R40 ;  /* 0x000000c01c28723c */ /* 0x048ff00000081028 */
[C---:B----4-:R-:W-:Y:S08]  /*85370*/  HMMA.1688.F32.TF32 R36, R28.reuse, R188, R36 ;  /* 0x000000bc1c24723c */ /* 0x050ff00000081024 */
[C---:B--2---:R-:W-:Y:S03]  /*85380*/  HMMA.1688.F32.TF32 R32, R28.reuse, R184, R32 ;  /* 0x000000b81c20723c */ /* 0x044fe60000081020 */
[----:B------:R1:W-:Y:S05]  /*85390*/  STL.64 [R1+0x2950], R40 ;  /* 0x0029502801007387 */ /* 0x0003ea0000100a00 */
[C---:B------:R-:W-:Y:S01]  /*853a0*/  HMMA.1688.F32.TF32 R176, R28.reuse, R180, R176 ;  /* 0x000000b41cb0723c */ /* 0x040fe200000810b0 */
[----:B------:R2:W-:Y:S04]  /*853b0*/  STL.64 [R1+0x2958], R42 ;  /* 0x0029582a01007387 */ /* 0x0005e80000100a00 */
[----:B-1----:R-:W3:Y:S04]  /*853c0*/  LDL.LU.64 R40, [R1+0x30e0] ;  /* 0x0030e00001287983 */ /* 0x002ee80000300a00 */
[----:B--2---:R-:W3:Y:S04]  /*853d0*/  LDL.LU.64 R42, [R1+0x30e8] ;  /* 0x0030e800012a7983 */ /* 0x004ee80000300a00 */
[----:B------:R1:W-:Y:S04]  /*853e0*/  STL.64 [R1+0x2960], R36 ;  /* 0x0029602401007387 */ /* 0x0003e80000100a00 */
[----:B------:R2:W-:Y:S04]  /*853f0*/  STL.64 [R1+0x2968], R38 ;  /* 0x0029682601007387 */ /* 0x0005e80000100a00 */
[----:B-1----:R-:W4:Y:S04]  /*85400*/  LDL.LU.64 R36, [R1+0x30d0] ;  /* 0x0030d00001247983 */ /* 0x002f280000300a00 */
[----:B--2---:R-:W4:Y:S04]  /*85410*/  LDL.LU.64 R38, [R1+0x30d8] ;  /* 0x0030d80001267983 */ /* 0x004f280000300a00 */
        /* <DEDUP_REMOVED lines=24> */
[----:B--2---:R-:W-:-:S15]  /*855a0*/  HMMA.1688.F32.TF32 R196, R28, R168, R196 ;  /* 0x000000a81cc4723c */ /* 0x004fde00000810c4 */
[----:B------:R-:W-:-:S04]  /*855b0*/  NOP ;  /* 0x0000000000007918 */ /* 0x000fc80000000000 */
[----:B------:R-:W-:Y:S04]  /*855c0*/  STL.64 [R1+0x29b0], R196 ;  /* 0x0029b0c401007387 */ /* 0x000fe80000100a00 */
[----:B------:R1:W-:Y:S02]  /*855d0*/  STL.64 [R1+0x29b8], R198 ;  /* 0x0029b8c601007387 */ /* 0x0003e40000100a00 */
[----:B-1----:R-:W-:Y:S01]  /*855e0*/  HMMA.1688.F32.TF32 R196, R28, R164, R240 ;  /* 0x000000a41cc4723c */ /* 0x002fe200000810f0 */
[----:B------:R-:W-:Y:S01]  /*855f0*/  IMAD.MOV.U32 R232, RZ, RZ, R239 ;  /* 0x000000ffffe87224 */ /* 0x000fe200078e00ef */
[----:B------:R-:W-:Y:S01]  /*85600*/  LOP3.LUT R245, R3, 0x20, RZ, 0x3c, !PT ;  /* 0x0000002003f57812 */ /* 0x000fe200078e3cff */
[----:B------:R-:W-:Y:S01]  /*85610*/  IMAD.MOV.U32 R233, RZ, RZ, R238 ;  /* 0x000000ffffe97224 */ /* 0x000fe200078e00ee */
[----:B------:R-:W-:Y:S01]  /*85620*/  LDS R240, [R3+UR7+0x20380] ;  /* 0x0203800703f07984 */ /* 0x000fe20008000800 */
[----:B------:R-:W-:-:S03]  /*85630*/  IMAD.MOV.U32 R244, RZ, RZ, R247 ;  /* 0x000000fffff47224 */ /* 0x000fc600078e00f7 */
[----:B------:R-:W-:Y:S04]  /*85640*/  LDS R241, [R245+UR7+0x20380] ;  /* 0x02038007f5f17984 */ /* 0x000fe80008000800 */
[----:B------:R-:W-:Y:S04]  /*85650*/  LDS R243, [R245+UR7+0x21380] ;  /* 0x02138007f5f37984 */ /* 0x000fe80008000800 */
[----:B------:R-:W1:Y:S04]  /*85660*/  LDS R242, [R3+UR7+0x21380] ;  /* 0x0213800703f27984 */ /* 0x000e680008000800 */
[----:B------:R-:W-:Y:S04]  /*85670*/  STL.64 [R1+0x29c0], R196 ;  /* 0x0029c0c401007387 */ /* 0x000fe80000100a00 */
[----:B------:R2:W-:Y:S02]  /*85680*/  STL.64 [R1+0x29c8], R198 ;  /* 0x0029c8c601007387 */ /* 0x0005e40000100a00 */
[C---:B--2---:R-:W-:Y:S02]  /*85690*/  HMMA.1688.F32.TF32 R196, R28.reuse, R152, R220 ;  /* 0x000000981cc4723c */ /* 0x044fe400000810dc */
        /* <DEDUP_REMOVED lines=21> */
[----:B------:R-:W3:Y:S04]  /*857f0*/  LDL.LU.64 R228, [R1+0x30a0] ;  /* 0x0030a00001e47983 */ /* 0x000ee80000300a00 */
[----:B------:R-:W3:Y:S04]  /*85800*/  LDL.LU.64 R230, [R1+0x30a8] ;  /* 0x0030a80001e67983 */ /* 0x000ee80000300a00 */
        /* <DEDUP_REMOVED lines=13> */
[----:B------:R-:W-:Y:S04]  /*858e0*/  STL.64 [R1+0xb0d0], R140 ;  /* 0x00b0d08c01007387 */ /* 0x000fe80000100a00 */
[----:B------:R-:W4:Y:S04]  /*858f0*/  LDL.LU.64 R40, [R1+0x4560] ;  /* 0x0045600001287983 */ /* 0x000f280000300a00 */
[----:B------:R-:W4:Y:S01]  /*85900*/  LDL.LU.64 R42, [R1+0x4568] ;  /* 0x00456800012a7983 */ /* 0x000f220000300a00 */
[----:B--2---:R-:W-:-:S15]  /*85910*/  HMMA.1688.F32.TF32 R32, R28, R136, R32 ;  /* 0x000000881c20723c */ /* 0x004fde0000081020 */
[----:B------:R-:W-:-:S04]  /*85920*/  NOP ;  /* 0x0000000000007918 */ /* 0x000fc80000000000 */
[----:B------:R2:W-:Y:S04]  /*85930*/  STL.64 [R1+0x2a30], R32 ;  /* 0x002a302001007387 */ /* 0x0005e80000100a00 */
[----:B------:R1:W-:Y:S04]  /*85940*/  STL.64 [R1+0x2a38], R34 ;  /* 0x002a382201007387 */ /* 0x0003e80000100a00 */
[----:B---3--:R-:W3:Y:S04]  /*85950*/  LDL.LU.64 R36, [R1+0x4550] ;  /* 0x0045500001247983 */ /* 0x008ee80000300a00 */
[----:B----4-:R-:W3:Y:S04]  /*85960*/  LDL.LU.64 R38, [R1+0x4558] ;  /* 0x0045580001267983 */ /* 0x010ee80000300a00 */
[----:B--2---:R-:W2:Y:S04]  /*85970*/  LDL.LU.64 R32, [R1+0x4540] ;  /* 0x0045400001207983 */ /* 0x004ea80000300a00 */
[----:B-1----:R-:W2:Y:S01]  /*85980*/  LDL.LU.64 R34, [R1+0x4548] ;  /* 0x0045480001227983 */ /* 0x002ea20000300a00 */
[C---:B------:R-:W-:Y:S03]  /*85990*/  HMMA.1688.F32.TF32 R228, R28.reuse, R132, R228 ;  /* 0x000000841ce4723c */ /* 0x040fe600000810e4 */
[----:B------:R-:W-:Y:S04]  /*859a0*/  STL.64 [R1+0xb0c8], R138 ;  /* 0x00b0c88a01007387 */ /* 0x000fe80000100a00 */
[----:B------:R1:W-:Y:S02]  /*859b0*/  STL.64 [R1+0xb0c0], R136 ;  /* 0x00b0c08801007387 */ /* 0x0003e40000100a00 */
[C---:B-1----:R-:W-:Y:S10]  /*859c0*/  HMMA.1688.F32.TF32 R136, R28.reuse, R128, R224 ;  /* 0x000000801c88723c */ /* 0x042ff400000810e0 */
[----:B------:R-:W-:Y:S04]  /*859d0*/  STL.64 [R1+0x2a40], R228 ;  /* 0x002a40e401007387 */ /* 0x000fe80000100a00 */
[----:B------:R-:W-:Y:S01]  /*859e0*/  STL.64 [R1+0x2a48], R230 ;  /* 0x002a48e601007387 */ /* 0x000fe20000100a00 */
[C---:B------:R-:W-:Y:S08]  /*859f0*/  HMMA.1688.F32.TF32 R140, R28.reuse, R124, R220 ;  /* 0x0000007c1c8c723c */ /* 0x040ff000000810dc */
[C---:B------:R-:W-:Y:S01]  /*85a00*/  HMMA.1688.F32.TF32 R196, R28.reuse, R120, R196 ;  /* 0x000000781cc4723c */ /* 0x040fe200000810c4 */
[----:B------:R-:W-:Y:S04]  /*85a10*/  STL.64 [R1+0x2a50], R136 ;  /* 0x002a508801007387 */ /* 0x000fe80000100a00 */
[----:B------:R1:W-:Y:S03]  /*85a20*/  STL.64 [R1+0x2a58], R138 ;  /* 0x002a588a01007387 */ /* 0x0003e60000100a00 */
[C---:B-1----:R-:W-:Y:S03]  /*85a30*/  HMMA.1688.F32.TF32 R136, R28.reuse, R116, R152 ;  /* 0x000000741c88723c */ /* 0x042fe60000081098 */
[----:B------:R-:W-:Y:S04]  /*85a40*/  STL.64 [R1+0x2a60], R140 ;  /* 0x002a608c01007387 */ /* 0x000fe80000100a00 */
[----:B------:R1:W-:Y:S04]  /*85a50*/  STL.64 [R1+0x2a68], R142 ;  /* 0x002a688e01007387 */ /* 0x0003e80000100a00 */
[----:B------:R-:W-:Y:S04]  /*85a60*/  STL.64 [R1+0x2a70], R196 ;  /* 0x002a70c401007387 */ /* 0x000fe80000100a00 */
[----:B------:R-:W-:Y:S01]  /*85a70*/  STL.64 [R1+0x2a78], R198 ;  /* 0x002a78c601007387 */ /* 0x000fe20000100a00 */
[C---:B-1----:R-:W-:Y:S03]  /*85a80*/  HMMA.1688.F32.TF32 R140, R28.reuse, R112, R148 ;  /* 0x000000701c8c723c */ /* 0x042fe60000081094 */
[----:B------:R-:W-:Y:S04]  /*85a90*/  STL.64 [R1+0x2a80], R136 ;  /* 0x002a808801007387 */ /* 0x000fe80000100a00 */
[----:B------:R1:W-:Y:S02]  /*85aa0*/  STL.64 [R1+0x2a88], R138 ;  /* 0x002a888a01007387 */ /* 0x0003e40000100a00 */
[C---:B-1----:R-:W-:Y:S10]  /*85ab0*/  HMMA.1688.F32.TF32 R136, R28.reuse, R108, R144 ;  /* 0x0000006c1c88723c */ /* 0x042ff40000081090 */
[----:B------:R-:W-:Y:S04]  /*85ac0*/  STL.64 [R1+0x2a90], R140 ;  /* 0x002a908c01007387 */ /* 0x000fe80000100a00 */
[----:B------:R-:W-:Y:S05]  /*85ad0*/  STL.64 [R1+0x2a98], R142 ;  /* 0x002a988e01007387 */ /* 0x000fea0000100a00 */
[----:B------:R-:W-:Y:S04]  /*85ae0*/  STL.64 [R1+0x2aa0], R136 ;  /* 0x002aa08801007387 */ /* 0x000fe80000100a00 */
[----:B------:R1:W-:Y:S02]  /*85af0*/  STL.64 [R1+0x2aa8], R138 ;  /* 0x002aa88a01007387 */ /* 0x0003e40000100a00 */
[C---:B-1----:R-:W-:Y:S08]  /*85b00*/  HMMA.1688.F32.TF32 R136, R28.reuse, R104, R40 ;  /* 0x000000681c88723c */ /* 0x042ff00000081028 */
[C---:B---3--:R-:W-:Y:S01]  /*85b10*/  HMMA.1688.F32.TF32 R40, R28.reuse, R100, R36 ;  /* 0x000000641c28723c */ /* 0x048fe20000081024 */
[----:B------:R-:W3:Y:S10]  /*85b20*/  LDL.LU.64 R36, [R1+0x4530] ;  /* 0x0045300001247983 */ /* 0x000ef40000300a00 */
[----:B------:R1:W-:Y:S04]  /*85b30*/  STL.64 [R1+0x2ab0], R136 ;  /* 0x002ab08801007387 */ /* 0x0003e80000100a00 */
[----:B------:R4:W-:Y:S04]  /*85b40*/  STL.64 [R1+0x2ab8], R138 ;  /* 0x002ab88a01007387 */ /* 0x0009e80000100a00 */
[----:B------:R-:W3:Y:S01]  /*85b50*/  LDL.LU.64 R38, [R1+0x4538] ;  /* 0x0045380001267983 */ /* 0x000ee20000300a00 */
[C---:B--2---:R-:W-:Y:S03]  /*85b60*/  HMMA.1688.F32.TF32 R32, R28.reuse, R96, R32 ;  /* 0x000000601c20723c */ /* 0x044fe60000081020 */
[----:B------:R2:W-:Y:S04]  /*85b70*/  STL.64 [R1+0x2ac0], R40 ;  /* 0x002ac02801007387 */ /* 0x0005e80000100a00 */
[----:B------:R1:W-:Y:S04]  /*85b80*/  STL.64 [R1+0x2ac8], R42 ;  /* 0x002ac82a01007387 */ /* 0x0003e80000100a00 */
        /* <DEDUP_REMOVED lines=11> */
[----:B----4-:R-:W4:Y:S04]  /*85c40*/  LDL.LU.64 R138, [R1+0x44e8] ;  /* 0x0044e800018a7983 */ /* 0x010f280000300a00 */
[----:B--2---:R-:W2:Y:S04]  /*85c50*/  LDL.LU.64 R40, [R1+0x44d0] ;  /* 0x0044d00001287983 */ /* 0x004ea80000300a00 */
[----:B------:R-:W2:Y:S04]  /*85c60*/  LDL.LU.64 R42, [R1+0x44d8] ;  /* 0x0044d800012a7983 */ /* 0x000ea80000300a00 */
[----:B------:R-:W2:Y:S04]  /*85c70*/  LDL.LU.64 R32, [R1+0x44c0] ;  /* 0x0044c00001207983 */ /* 0x000ea80000300a00 */
[----:B------:R-:W2:Y:S04]  /*85c80*/  LDL.LU.64 R34, [R1+0x44c8] ;  /* 0x0044c80001227983 */ /* 0x000ea80000300a00 */
[----:B------:R-:W-:Y:S04]  /*85c90*/  STL.64 [R1+0xb0b8], R98 ;  /* 0x00b0b86201007387 */ /* 0x000fe80000100a00 */
[----:B------:R3:W-:Y:S02]  /*85ca0*/  STL.64 [R1+0xb0b0], R96 ;  /* 0x00b0b06001007387 */ /* 0x0007e40000100a00 */
[----:B---3--:R-:W-:Y:S01]  /*85cb0*/  HMMA.1688.F32.TF32 R96, R28, R92, R36 ;  /* 0x0000005c1c60723c */ /* 0x008fe20000081024 */
[----:B------:R-:W-:-:S02]  /*85cc0*/  IMAD.MOV.U32 R36, RZ, RZ, R219 ;  /* 0x000000ffff247224 */ /* 0x000fc400078e00db */
[----:B------:R-:W3:Y:S01]  /*85cd0*/  LDL.LU R219, [R1+0xb19c] ;  /* 0x00b19c0001db7983 */ /* 0x000ee20000300800 */
[----:B------:R-:W-:-:S15]  /*85ce0*/  IMAD.MOV.U32 R37, RZ, RZ, R218 ;  /* 0x000000ffff257224 */ /* 0x000fde00078e00da */
[----:B------:R-:W-:Y:S04]  /*85cf0*/  STL.64 [R1+0x2ae0], R96 ;  /* 0x002ae06001007387 */ /* 0x000fe80000100a00 */
[----:B------:R-:W-:Y:S04]  /*85d00*/  STL.64 [R1+0x2ae8], R98 ;  /* 0x002ae86201007387 */ /* 0x000fe80000100a00 */
[----:B------:R-:W3:Y:S04]  /*85d10*/  LDL.LU R218, [R1+0xb198] ;  /* 0x00b1980001da7983 */ /* 0x000ee80000300800 */
[----:B------:R-:W-:Y:S04]  /*85d20*/  STL.64 [R1+0xb0a8], R94 ;  /* 0x00b0a85e01007387 */ /* 0x000fe80000100a00 */
[----:B------:R1:W-:Y:S02]  /*85d30*/  STL.64 [R1+0xb0a0], R92 ;  /* 0x00b0a05c01007387 */ /* 0x0003e40000100a00 */
[----:B-1----:R-:W-:Y:S02]  /*85d40*/  HMMA.1688.F32.TF32 R92, R28, R88, R152 ;  /* 0x000000581c5c723c */ /* 0x002fe40000081098 */
[----:B------:R-:W-:Y:S04]  /*85d50*/  STL.64 [R1+0xb098], R90 ;  /* 0x00b0985a01007387 */ /* 0x000fe80000100a00 */
[----:B------:R1:W-:-:S13]  /*85d60*/  STL.64 [R1+0xb090], R88 ;  /* 0x00b0905801007387 */ /* 0x0003da0000100a00 */
[----:B------:R-:W-:Y:S04]  /*85d70*/  STL.64 [R1+0x2af0], R92 ;  /* 0x002af05c01007387 */ /* 0x000fe80000100a00 */
[----:B------:R2:W-:Y:S01]  /*85d80*/  STL.64 [R1+0x2af8], R94 ;  /* 0x002af85e01007387 */ /* 0x0005e20000100a00 */
[C---:B-1----:R-:W-:Y:S08]  /*85d90*/  HMMA.1688.F32.TF32 R88, R28.reuse, R80, R144 ;  /* 0x000000501c58723c */ /* 0x042ff00000081090 */
[C---:B--2---:R-:W-:Y:S08]  /*85da0*/  HMMA.1688.F32.TF32 R92, R28.reuse, R84, R148 ;  /* 0x000000541c5c723c */ /* 0x044ff00000081094 */
[C---:B------:R-:W-:Y:S11]  /*85db0*/  HMMA.1688.F32.TF32 R96, R28.reuse, R76, R140 ;  /* 0x0000004c1c60723c */ /* 0x040ff6000008108c */
[----:B------:R-:W-:Y:S04]  /*85dc0*/  STL.64 [R1+0x2b00], R92 ;  /* 0x002b005c01007387 */ /* 0x000fe80000100a00 */
[----:B------:R4:W-:Y:S04]  /*85dd0*/  STL.64 [R1+0x2b08], R94 ;  /* 0x002b085e01007387 */ /* 0x0009e80000100a00 */
[----:B------:R-:W-:Y:S04]  /*85de0*/  STL.64 [R1+0x2b10], R88 ;  /* 0x002b105801007387 */ /* 0x000fe80000100a00 */
[----:B------:R1:W-:Y:S01]  /*85df0*/  STL.64 [R1+0x2b18], R90 ;  /* 0x002b185a01007387 */ /* 0x0003e20000100a00 */
[C---:B----4-:R-:W-:Y:S08]  /*85e00*/  HMMA.1688.F32.TF32 R92, R28.reuse, R72, R136 ;  /* 0x000000481c5c723c */ /* 0x050ff00000081088 */
[C---:B-1----:R-:W-:Y:S01]  /*85e10*/  HMMA.1688.F32.TF32 R88, R28.reuse, R68, R40 ;  /* 0x000000441c58723c */ /* 0x042fe20000081028 */
        /* <DEDUP_REMOVED lines=30> */
[C---:B----4-:R-:W-:Y:S11]  /*86000*/  HMMA.1688.F32.TF32 R32, R28.reuse, R56, R32 ;  /* 0x000000381c20723c */ /* 0x050ff60000081020 */
[----:B------:R2:W-:Y:S04]  /*86010*/  STL.64 [R1+0x2b60], R40 ;  /* 0x002b602801007387 */ /* 0x0005e80000100a00 */
[----:B------:R4:W-:Y:S04]  /*86020*/  STL.64 [R1+0x2b68], R42 ;  /* 0x002b682a01007387 */ /* 0x0009e80000100a00 */
[----:B-1----:R-:W3:Y:S04]  /*86030*/  LDL.LU.64 R88, [R1+0x4610] ;  /* 0x0046100001587983 */ /* 0x002ee80000300a00 */
[----:B------:R-:W3:Y:S04]  /*86040*/  LDL.LU.64 R90, [R1+0x4618] ;  /* 0x00461800015a7983 */ /* 0x000ee80000300a00 */
[----:B------:R1:W-:Y:S04]  /*86050*/  STL.64 [R1+0x2b70], R32 ;  /* 0x002b702001007387 */ /* 0x0003e80000100a00 */
[----:B------:R1:W-:Y:S04]  /*86060*/  STL.64 [R1+0x2b78], R34 ;  /* 0x002b782201007387 */ /* 0x0003e80000100a00 */
[----:B--2---:R-:W2:Y:S04]  /*86070*/  LDL.LU.64 R40, [R1+0x4600] ;  /* 0x0046000001287983 */ /* 0x004ea80000300a00 */
[----:B----4-:R-:W2:Y:S04]  /*86080*/  LDL.LU.64 R42, [R1+0x4608] ;  /* 0x00460800012a7983 */ /* 0x010ea80000300a00 */
[----:B-1----:R-:W4:Y:S04]  /*86090*/  LDL.LU.64 R32, [R1+0x45f0] ;  /* 0x0045f00001207983 */ /* 0x002f280000300a00 */
[----:B------:R-:W4:Y:S01]  /*860a0*/  LDL.LU.64 R34, [R1+0x45f8] ;  /* 0x0045f80001227983 */ /* 0x000f220000300a00 */
[C---:B---3--:R-:W-:Y:S08]  /*860b0*/  HMMA.1688.F32.TF32 R196, R28.reuse, R52, R196 ;  /* 0x000000341cc4723c */ /* 0x048ff000000810c4 */
        /* <DEDUP_REMOVED lines=23> */
[C---:B------:R-:W-:Y:S08]  /*86230*/  HMMA.1688.F32.TF32 R88, R28.reuse, R4, R88 ;  /* 0x000000041c58723c */ /* 0x040ff00000081058 */
[C---:B--2---:R-:W-:Y:S08]  /*86240*/  HMMA.1688.F32.TF32 R36, R28.reuse, R36, R40 ;  /* 0x000000241c24723c */ /* 0x044ff00000081028 */
[----:B----4-:R-:W-:Y:S03]  /*86250*/  HMMA.1688.F32.TF32 R32, R28, R248, R32 ;  /* 0x000000f81c20723c */ /* 0x010fe60000081020 */
        /* <DEDUP_REMOVED lines=8> */
[----:B------:R-:W4:Y:S04]  /*862e0*/  LDL.LU.64 R228, [R1+0x45d0] ;  /* 0x0045d00001e47983 */ /* 0x000f280000300a00 */
[----:B------:R-:W4:Y:S04]  /*862f0*/  LDL.LU.64 R230, [R1+0x45d8] ;  /* 0x0045d80001e67983 */ /* 0x000f280000300a00 */
[----:B------:R-:W4:Y:S04]  /*86300*/  LDL.LU.64 R236, [R1+0x45c0] ;  /* 0x0045c00001ec7983 */ /* 0x000f280000300a00 */
[----:B------:R-:W4:Y:S01]  /*86310*/  LDL.LU.64 R238, [R1+0x45c8] ;  /* 0x0045c80001ee7983 */ /* 0x000f220000300a00 */
[----:B------:R-:W-:-:S02]  /*86320*/  IMAD.MOV.U32 R224, RZ, RZ, R235 ;  /* 0x000000ffffe07224 */ /* 0x000fc400078e00eb */
[----:B------:R-:W-:Y:S01]  /*86330*/  IMAD.MOV.U32 R225, RZ, RZ, R234 ;  /* 0x000000ffffe17224 */ /* 0x000fe200078e00ea */
[----:B-1----:R-:W4:Y:S04]  /*86340*/  LDL.LU.64 R32, [R1+0x45b0] ;  /* 0x0045b00001207983 */ /* 0x002f280000300a00 */
[----:B---3--:R-:W3:Y:S04]  /*86350*/  LDL.LU.64 R34, [R1+0x45b8] ;  /* 0x0045b80001227983 */ /* 0x008ee80000300a00 */
[----:B------:R-:W3:Y:S04]  /*86360*/  LDL.LU.64 R36, [R1+0x45a0] ;  /* 0x0045a00001247983 */ /* 0x000ee80000300a00 */
        /* <DEDUP_REMOVED lines=22> */
[C---:B--2---:R-:W-:Y:S03]  /*864d0*/  HMMA.1688.F32.TF32 R224, R28.reuse, R224, R220 ;  /* 0x000000e01ce0723c */ /* 0x044fe600000810dc */
[----:B------:R-:W2:Y:S04]  /*864e0*/  LDL.LU.64 R222, [R1+0xb190] ;  /* 0x00b1900001de7983 */ /* 0x000ea80000300a00 */
[----:B------:R-:W2:Y:S01]  /*864f0*/  LDL.LU.64 R220, [R1+0xb188] ;  /* 0x00b1880001dc7983 */ /* 0x000ea20000300a00 */
[C---:B----4-:R-:W-:Y:S08]  /*86500*/  HMMA.1688.F32.TF32 R232, R28.reuse, R232, R228 ;  /* 0x000000e81ce8723c */ /* 0x050ff000000810e4 */
[C---:B------:R-:W-:Y:S03]  /*86510*/  HMMA.1688.F32.TF32 R244, R28.reuse, R244, R236 ;  /* 0x000000f41cf4723c */ /* 0x040fe600000810ec */
[----:B------:R-:W-:Y:S04]  /*86520*/  STL.64 [R1+0x2c50], R224 ;  /* 0x002c50e001007387 */ /* 0x000fe80000100a00 */
[----:B------:R1:W-:Y:S04]  /*86530*/  STL.64 [R1+0x2c58], R226 ;  /* 0x002c58e201007387 */ /* 0x0003e80000100a00 */
[----:B-1----:R-:W4:Y:S04]  /*86540*/  LDL.LU.64 R226, [R1+0xb180] ;  /* 0x00b1800001e27983 */ /* 0x002f280000300a00 */
[----:B------:R-:W2:Y:S04]  /*86550*/  LDL.LU.64 R224, [R1+0xb178] ;  /* 0x00b1780001e07983 */ /* 0x000ea80000300a00 */
[----:B------:R-:W2:Y:S04]  /*86560*/  LDL.LU.64 R230, [R1+0xb170] ;  /* 0x00b1700001e67983 */ /* 0x000ea80000300a00 */
[----:B------:R-:W2:Y:S04]  /*86570*/  LDL.LU.64 R228, [R1+0xb168] ;  /* 0x00b1680001e47983 */ /* 0x000ea80000300a00 */
[----:B------:R1:W-:Y:S04]  /*86580*/  STL.64 [R1+0x2c60], R232 ;  /* 0x002c60e801007387 */ /* 0x0003e80000100a00 */
[----:B------:R-:W-:Y:S04]  /*86590*/  STL.64 [R1+0x2c68], R234 ;  /* 0x002c68ea01007387 */ /* 0x000fe80000100a00 */
[----:B-1----:R-:W2:Y:S04]  /*865a0*/  LDL.LU.64 R232, [R1+0xb160] ;  /* 0x00b1600001e87983 */ /* 0x002ea80000300a00 */
[----:B------:R-:W2:Y:S04]  /*865b0*/  LDL.LU.64 R236, [R1+0xb158] ;  /* 0x00b1580001ec7983 */ /* 0x000ea80000300a00 */
        /* <DEDUP_REMOVED lines=29> */
[----:B------:R-:W-:Y:S08]  /*86790*/  HMMA.1688.F32.TF32 R92, R240, R208, R92 ;  /* 0x000000d0f05c723c */ /* 0x000ff0000008105c */
[----:B---3--:R-:W-:-:S15]  /*867a0*/  HMMA.1688.F32.TF32 R28, R28, R40, R244 ;  /* 0x000000281c1c723c */ /* 0x008fde00000810f4 */
[----:B------:R-:W-:-:S04]  /*867b0*/  NOP ;  /* 0x0000000000007918 */ /* 0x000fc80000000000 */
        /* <DEDUP_REMOVED lines=15> */
[----:B------:R1:W-:Y:S04]  /*868b0*/  STL.64 [R1+0x2d18], R30 ;  /* 0x002d181e01007387 */ /* 0x0003e80000100a00 */
[----:B------:R3:W-:Y:S04]  /*868c0*/  STL.64 [R1+0x2d20], R96 ;  /* 0x002d206001007387 */ /* 0x0007e80000100a00 */
[----:B------:R1:W-:Y:S04]  /*868d0*/  STL.64 [R1+0x2d28], R98 ;  /* 0x002d286201007387 */ /* 0x0003e80000100a00 */
[----:B------:R-:W2:Y:S04]  /*868e0*/  LDL.LU.64 R196, [R1+0x5380] ;  /* 0x0053800001c47983 */ /* 0x000ea80000300a00 */
[----:B------:R3:W-:Y:S04]  /*868f0*/  STL.64 [R1+0x2d30], R92 ;  /* 0x002d305c01007387 */ /* 0x0007e80000100a00 */
[----:B------:R3:W-:Y:S04]  /*86900*/  STL.64 [R1+0x2d38], R94 ;  /* 0x002d385e01007387 */ /* 0x0007e80000100a00 */
[----:B------:R-:W2:Y:S01]  /*86910*/  LDL.LU.64 R198, [R1+0x5388] ;  /* 0x0053880001c67983 */ /* 0x000ea20000300a00 */
        /* <DEDUP_REMOVED lines=22> */
[----:B-1----:R-:W3:Y:S04]  /*86a80*/  LDL.LU.64 R28, [R1+0x5520] ;  /* 0x00552000011c7983 */ /* 0x002ee80000300a00 */
[----:B------:R-:W3:Y:S01]  /*86a90*/  LDL.LU.64 R30, [R1+0x5528] ;  /* 0x00552800011e7983 */ /* 0x000ee20000300a00 */
[----:B--2---:R-:W-:-:S15]  /*86aa0*/  HMMA.1688.F32.TF32 R196, R240, R200, R196 ;  /* 0x000000c8f0c4723c */ /* 0x004fde00000810c4 */
[----:B------:R-:W-:-:S04]  /*86ab0*/  NOP ;  /* 0x0000000000007918 */ /* 0x000fc80000000000 */
[----:B------:R-:W-:Y:S04]  /*86ac0*/  STL.64 [R1+0x2d50], R196 ;  /* 0x002d50c401007387 */ /* 0x000fe80000100a00 */
[----:B------:R1:W-:Y:S04]  /*86ad0*/  STL.64 [R1+0x2d58], R198 ;  /* 0x002d58c601007387 */ /* 0x0003e80000100a00 */
[----:B-1----:R-:W2:Y:S04]  /*86ae0*/  LDL.LU.64 R198, [R1+0xb118] ;  /* 0x00b1180001c67983 */ /* 0x002ea80000300a00 */
[----:B------:R-:W2:Y:S01]  /*86af0*/  LDL.LU.64 R196, [R1+0xb110] ;  /* 0x00b1100001c47983 */ /* 0x000ea20000300a00 */
[C---:B----4-:R-:W-:Y:S08]  /*86b00*/  HMMA.1688.F32.TF32 R152, R240.reuse, R192, R152 ;  /* 0x000000c0f098723c */ /* 0x050ff00000081098 */
[C---:B------:R-:W-:Y:S08]  /*86b10*/  HMMA.1688.F32.TF32 R148, R240.reuse, R188, R148 ;  /* 0x000000bcf094723c */ /* 0x040ff00000081094 */
[C---:B------:R-:W-:Y:S08]  /*86b20*/  HMMA.1688.F32.TF32 R144, R240.reuse, R184, R144 ;  /* 0x000000b8f090723c */ /* 0x040ff00000081090 */
[C---:B------:R-:W-:Y:S08]  /*86b30*/  HMMA.1688.F32.TF32 R140, R240.reuse, R180, R140 ;  /* 0x000000b4f08c723c */ /* 0x040ff0000008108c */
[C---:B------:R-:W-:Y:S08]  /*86b40*/  HMMA.1688.F32.TF32 R136, R240.reuse, R176, R136 ;  /* 0x000000b0f088723c */ /* 0x040ff00000081088 */
[C---:B---3--:R-:W-:Y:S08]  /*86b50*/  HMMA.1688.F32.TF32 R96, R240.reuse, R172, R96 ;  /* 0x000000acf060723c */ /* 0x048ff00000081060 */
[C---:B------:R-:W-:Y:S08]  /*86b60*/  HMMA.1688.F32.TF32 R92, R240.reuse, R168, R92 ;  /* 0x000000a8f05c723c */ /* 0x040ff0000008105c */
[C---:B------:R-:W-:Y:S08]  /*86b70*/  HMMA.1688.F32.TF32 R88, R240.reuse, R164, R88 ;  /* 0x000000a4f058723c */ /* 0x040ff00000081058 */
[----:B--2---:R-:W-:Y:S01]  /*86b80*/  HMMA.1688.F32.TF32 R244, R240, R196, R244 ;  /* 0x000000c4f0f4723c */ /* 0x004fe200000810f4 */
[----:B------:R-:W-:Y:S04]  /*86b90*/  STL.64 [R1+0xb080], R198 ;  /* 0x00b080c601007387 */ /* 0x000fe80000100a00 */
[----:B------:R-:W-:-:S14]  /*86ba0*/  STL.64 [R1+0xb078], R196 ;  /* 0x00b078c401007387 */ /* 0x000fdc0000100a00 */
        /* <DEDUP_REMOVED lines=87> */
[----:B--2---:R-:W-:Y:S01]  /*87120*/  HMMA.1688.F32.TF32 R244, R240, R136, R244 ;  /* 0x00000088f0f4723c */ /* 0x004fe200000810f4 */
[----:B------:R-:W-:Y:S04]  /*87130*/  STL.64 [R1+0xb050], R138 ;  /* 0x00b0508a01007387 */ /* 0x000fe80000100a00 */
[----:B------:R1:W-:-:S14]  /*87140*/  STL.64 [R1+0xb048], R136 ;  /* 0x00b0488801007387 */ /* 0x0003dc0000100a00 */
[----:B------:R-:W-:Y:S01]  /*87150*/  STL.64 [R1+0x2e50], R244 ;  /* 0x002e50f401007387 */ /* 0x000fe20000100a00 */
[C---:B-1----:R-:W-:Y:S03]  /*87160*/  HMMA.1688.F32.TF32 R136, R240.reuse, R128, R192 ;  /* 0x00000080f088723c */ /* 0x042fe600000810c0 */
[----:B------:R-:W-:Y:S04]  /*87170*/  STL.64 [R1+0x2e58], R246 ;  /* 0x002e58f601007387 */ /* 0x000fe80000100a00 */
[----:B------:R-:W-:Y:S04]  /*87180*/  STL.64 [R1+0xb040], R130 ;  /* 0x00b0408201007387 */ /* 0x000fe80000100a00 */
[----:B------:R-:W-:Y:S04]  /*87190*/  STL.64 [R1+0x2e60], R196 ;  /* 0x002e60c401007387 */ /* 0x000fe80000100a00 */
[----:B------:R-:W-:Y:S04]  /*871a0*/  STL.64 [R1+0x2e68], R198 ;  /* 0x002e68c601007387 */ /* 0x000fe80000100a00 */
[----:B------:R1:W-:Y:S02]  /*871b0*/  STL.64 [R1+0xb038], R128 ;  /* 0x00b0388001007387 */ /* 0x0003e40000100a00 */
[----:B-1----:R-:W-:Y:S02]  /*871c0*/  HMMA.1688.F32.TF32 R128, R240, R124, R188 ;  /* 0x0000007cf080723c */ /* 0x002fe400000810bc */
[----:B------:R-:W-:Y:S04]  /*871d0*/  STL.64 [R1+0x2e70], R136 ;  /* 0x002e708801007387 */ /* 0x000fe80000100a00 */
[----:B------:R-:W-:-:S13]  /*871e0*/  STL.64 [R1+0x2e78], R138 ;  /* 0x002e788a01007387 */ /* 0x000fda0000100a00 */
        /* <DEDUP_REMOVED lines=9> */
[----:B--2---:R-:W3:Y:S04]  /*87280*/  LDL.LU.64 R130, [R1+0x5648] ;  /* 0x0056480001827983 */ /* 0x004ee80000300a00 */
[----:B------:R-:W-:Y:S04]  /*87290*/  STL.64 [R1+0x2ec0], R28 ;  /* 0x002ec01c01007387 */ /* 0x000fe80000100a00 */
[----:B------:R-:W-:Y:S04]  /*872a0*/  STL.64 [R1+0x2ec8], R30 ;  /* 0x002ec81e01007387 */ /* 0x000fe80000100a00 */
[----:B------:R-:W2:Y:S04]  /*872b0*/  LDL.LU.64 R96, [R1+0x5630] ;  /* 0x0056300001607983 */ /* 0x000ea80000300a00 */
[----:B------:R-:W2:Y:S04]  /*872c0*/  LDL.LU.64 R98, [R1+0x5638] ;  /* 0x0056380001627983 */ /* 0x000ea80000300a00 */
        /* <DEDUP_REMOVED lines=18> */
[C---:B---3--:R-:W-:Y:S08]  /*873f0*/  HMMA.1688.F32.TF32 R128, R240.reuse, R104, R128 ;  /* 0x00000068f080723c */ /* 0x048ff00000081080 */
[C---:B--2---:R-:W-:Y:S11]  /*87400*/  HMMA.1688.F32.TF32 R96, R240.reuse, R100, R96 ;  /* 0x00000064f060723c */ /* 0x044ff60000081060 */
[----:B------:R2:W-:Y:S04]  /*87410*/  STL.64 [R1+0x2ed0], R128 ;  /* 0x002ed08001007387 */ /* 0x0005e80000100a00 */
[----:B------:R3:W-:Y:S04]  /*87420*/  STL.64 [R1+0x2ed8], R130 ;  /* 0x002ed88201007387 */ /* 0x0007e80000100a00 */
[----:B--2---:R-:W2:Y:S04]  /*87430*/  LDL.LU.64 R128, [R1+0x55b0] ;  /* 0x0055b00001807983 */ /* 0x004ea80000300a00 */
[----:B---3--:R-:W2:Y:S04]  /*87440*/  LDL.LU.64 R130, [R1+0x55b8] ;  /* 0x0055b80001827983 */ /* 0x008ea80000300a00 */
[----:B------:R-:W-:Y:S04]  /*87450*/  STL.64 [R1+0x2ee0], R96 ;  /* 0x002ee06001007387 */ /* 0x000fe80000100a00 */
[----:B------:R3:W-:Y:S04]  /*87460*/  STL.64 [R1+0x2ee8], R98 ;  /* 0x002ee86201007387 */ /* 0x0007e80000100a00 */
[----:B---3--:R-:W3:Y:S04]  /*87470*/  LDL.LU.64 R98, [R1+0xb0b8] ;  /* 0x00b0b80001627983 */ /* 0x008ee80000300a00 */
[----:B------:R-:W4:Y:S02]  /*87480*/  LDL.LU.64 R96, [R1+0xb0b0] ;  /* 0x00b0b00001607983 */ /* 0x000f240000300a00 */
[----:B----4-:R-:W-:-:S15]  /*87490*/  HMMA.1688.F32.TF32 R92, R240, R96, R92 ;  /* 0x00000060f05c723c */ /* 0x010fde000008105c */
[----:B------:R-:W-:-:S04]  /*874a0*/  NOP ;  /* 0x0000000000007918 */ /* 0x000fc80000000000 */
[----:B------:R-:W-:Y:S04]  /*874b0*/  STL.64 [R1+0x2ef0], R92 ;  /* 0x002ef05c01007387 */ /* 0x000fe80000100a00 */
[----:B------:R4:W-:Y:S04]  /*874c0*/  STL.64 [R1+0x2ef8], R94 ;  /* 0x002ef85e01007387 */ /* 0x0009e80000100a00 */
[----:B----4-:R-:W4:Y:S04]  /*874d0*/  LDL.LU.64 R94, [R1+0xb0a8] ;  /* 0x00b0a800015e7983 */ /* 0x010f280000300a00 */
        /* <DEDUP_REMOVED lines=10> */
[----:B------:R2:W-:Y:S02]  /*87580*/  STL.64 [R1+0x2f18], R246 ;  /* 0x002f18f601007387 */ /* 0x0005e40000100a00 */
[----:B--2---:R-:W-:Y:S02]  /*87590*/  HMMA.1688.F32.TF32 R244, R240, R84, R192 ;  /* 0x00000054f0f4723c */ /* 0x004fe400000810c0 */
[----:B------:R-:W2:Y:S04]  /*875a0*/  LDL.LU.64 R192, [R1+0x55a0] ;  /* 0x0055a00001c07983 */ /* 0x000ea80000300a00 */
[----:B------:R-:W2:-:S13]  /*875b0*/  LDL.LU.64 R194, [R1+0x55a8] ;  /* 0x0055a80001c27983 */ /* 0x000e9a0000300a00 */
[----:B------:R-:W-:Y:S04]  /*875c0*/  STL.64 [R1+0x2f20], R244 ;  /* 0x002f20f401007387 */ /* 0x000fe80000100a00 */
[----:B------:R1:W-:Y:S02]  /*875d0*/  STL.64 [R1+0x2f28], R246 ;  /* 0x002f28f601007387 */ /* 0x0003e40000100a00 */
[C---:B-1----:R-:W-:Y:S08]  /*875e0*/  HMMA.1688.F32.TF32 R244, R240.reuse, R80, R196 ;  /* 0x00000050f0f4723c */ /* 0x042ff000000810c4 */
[C---:B------:R-:W-:Y:S01]  /*875f0*/  HMMA.1688.F32.TF32 R196, R240.reuse, R76, R188 ;  /* 0x0000004cf0c4723c */ /* 0x040fe200000810bc */
[----:B------:R-:W3:Y:S10]  /*87600*/  LDL.LU.64 R188, [R1+0x5590] ;  /* 0x0055900001bc7983 */ /* 0x000ef40000300a00 */
[----:B------:R-:W-:Y:S04]  /*87610*/  STL.64 [R1+0x2f30], R244 ;  /* 0x002f30f401007387 */ /* 0x000fe80000100a00 */
[----:B------:R-:W-:Y:S04]  /*87620*/  STL.64 [R1+0x2f38], R246 ;  /* 0x002f38f601007387 */ /* 0x000fe80000100a00 */
[----:B------:R-:W3:Y:S04]  /*87630*/  LDL.LU.64 R190, [R1+0x5598] ;  /* 0x0055980001be7983 */ /* 0x000ee80000300a00 */
[----:B------:R-:W-:Y:S04]  /*87640*/  STL.64 [R1+0x2f40], R196 ;  /* 0x002f40c401007387 */ /* 0x000fe80000100a00 */
[----:B------:R1:W-:Y:S02]  /*87650*/  STL.64 [R1+0x2f48], R198 ;  /* 0x002f48c601007387 */ /* 0x0003e40000100a00 */
[----:B-1----:R-:W-:Y:S02]  /*87660*/  HMMA.1688.F32.TF32 R196, R240, R72, R136 ;  /* 0x00000048f0c4723c */ /* 0x002fe40000081088 */
[----:B------:R-:W4:Y:S04]  /*87670*/  LDL.LU.64 R136, [R1+0x5580] ;  /* 0x0055800001887983 */ /* 0x000f280000300a00 */
[----:B------:R-:W4:-:S13]  /*87680*/  LDL.LU.64 R138, [R1+0x5588] ;  /* 0x00558800018a7983 */ /* 0x000f1a0000300a00 */
        /* <DEDUP_REMOVED lines=9> */
[----:B-1----:R-:W4:Y:S04]  /*87720*/  LDL.LU.64 R72, [R1+0x5560] ;  /* 0x0055600001487983 */ /* 0x002f280000300a00 */
[----:B------:R-:W4:Y:S04]  /*87730*/  LDL.LU.64 R74, [R1+0x5568] ;  /* 0x00556800014a7983 */ /* 0x000f280000300a00 */
[----:B------:R-:W-:Y:S04]  /*87740*/  STL.64 [R1+0xb018], R70 ;  /* 0x00b0184601007387 */ /* 0x000fe80000100a00 */
[----:B------:R2:W-:Y:S02]  /*87750*/  STL.64 [R1+0xb010], R68 ;  /* 0x00b0104401007387 */ /* 0x0005e40000100a00 */
[----:B--2---:R-:W-:Y:S02]  /*87760*/  HMMA.1688.F32.TF32 R68, R240, R64, R192 ;  /* 0x00000040f044723c */ /* 0x004fe400000810c0 */
[----:B------:R-:W2:Y:S04]  /*87770*/  LDL.LU.64 R192, [R1+0x90] ;  /* 0x0000900001c07983 */ /* 0x000ea80000300a00 */
[----:B------:R-:W-:-:S13]  /*87780*/  STL.64 [R1+0xb008], R66 ;  /* 0x00b0084201007387 */ /* 0x000fda0000100a00 */
[----:B------:R-:W-:Y:S04]  /*87790*/  STL.64 [R1+0x2f70], R68 ;  /* 0x002f704401007387 */ /* 0x000fe80000100a00 */
[----:B------:R-:W-:Y:S04]  /*877a0*/  STL.64 [R1+0x2f78], R70 ;  /* 0x002f784601007387 */ /* 0x000fe80000100a00 */
[----:B------:R3:W-:Y:S04]  /*877b0*/  STL.64 [R1+0xb000], R64 ;  /* 0x00b0004001007387 */ /* 0x0007e80000100a00 */
[----:B------:R-:W2:Y:S04]  /*877c0*/  LDL.LU.64 R196, [R1+0x70] ;  /* 0x0000700001c47983 */ /* 0x000ea80000300a00 */
[----:B------:R-:W2:Y:S01]  /*877d0*/  LDL.LU.64 R244, [R1+0x60] ;  /* 0x0000600001f47983 */ /* 0x000ea20000300a00 */
[----:B---3--:R-:W-:-:S15]  /*877e0*/  HMMA.1688.F32.TF32 R64, R240, R60, R188 ;  /* 0x0000003cf040723c */ /* 0x008fde00000810bc */
[----:B------:R-:W-:-:S04]  /*877f0*/  NOP ;  /* 0x0000000000007918 */ /* 0x000fc80000000000 */
[----:B------:R-:W-:Y:S04]  /*87800*/  STL.64 [R1+0x2f80], R64 ;  /* 0x002f804001007387 */ /* 0x000fe80000100a00 */
[----:B------:R-:W-:Y:S04]  /*87810*/  STL.64 [R1+0x2f88], R66 ;  /* 0x002f884201007387 */ /* 0x000fe80000100a00 */
[----:B------:R-:W-:Y:S04]  /*87820*/  STL.64 [R1+0xaff8], R62 ;  /* 0x00aff83e01007387 */ /* 0x000fe80000100a00 */
[----:B------:R4:W-:Y:S04]  /*87830*/  STL.64 [R1+0xaff0], R60 ;  /* 0x00aff03c01007387 */ /* 0x0009e80000100a00 */
[----:B------:R-:W-:Y:S01]  /*87840*/  STL.64 [R1+0xafe8], R58 ;  /* 0x00afe83a01007387 */ /* 0x000fe20000100a00 */
[C---:B----4-:R-:W-:Y:S03]  /*87850*/  HMMA.1688.F32.TF32 R60, R240.reuse, R56, R136 ;  /* 0x00000038f03c723c */ /* 0x050fe60000081088 */
[----:B------:R1:W-:Y:S05]  /*87860*/  STL.64 [R1+0xafe0], R56 ;  /* 0x00afe03801007387 */ /* 0x0003ea0000100a00 */
[C---:B-1----:R-:W-:Y:S11]  /*87870*/  HMMA.1688.F32.TF32 R56, R240.reuse, R52, R128 ;  /* 0x00000034f038723c */ /* 0x042ff60000081080 */
[----:B------:R-:W-:Y:S04]  /*87880*/  STL.64 [R1+0x2f90], R60 ;  /* 0x002f903c01007387 */ /* 0x000fe80000100a00 */
[----:B------:R-:W-:Y:S04]  /*87890*/  STL.64 [R1+0x2f98], R62 ;  /* 0x002f983e01007387 */ /* 0x000fe80000100a00 */
[----:B------:R-:W-:Y:S04]  /*878a0*/  STL.64 [R1+0xafd8], R54 ;  /* 0x00afd83601007387 */ /* 0x000fe80000100a00 */
[----:B------:R1:W-:Y:S04]  /*878b0*/  STL.64 [R1+0xafd0], R52 ;  /* 0x00afd03401007387 */ /* 0x0003e80000100a00 */
[----:B------:R-:W-:Y:S04]  /*878c0*/  STL.64 [R1+0x2fa0], R56 ;  /* 0x002fa03801007387 */ /* 0x000fe80000100a00 */
[----:B------:R-:W-:Y:S04]  /*878d0*/  STL.64 [R1+0x2fa8], R58 ;  /* 0x002fa83a01007387 */ /* 0x000fe80000100a00 */
[----:B------:R-:W3:Y:S01]  /*878e0*/  LDL.LU.64 R188, [R1+0x5550] ;  /* 0x0055500001bc7983 */ /* 0x000ee20000300a00 */
[----:B-1----:R-:W-:Y:S03]  /*878f0*/  HMMA.1688.F32.TF32 R52, R240, R48, R72 ;  /* 0x00000030f034723c */ /* 0x002fe60000081048 */
[----:B------:R-:W3:-:S15]  /*87900*/  LDL.LU.64 R190, [R1+0x5558] ;  /* 0x0055580001be7983 */ /* 0x000ede0000300a00 */
[----:B------:R-:W-:Y:S01]  /*87910*/  NOP ;  /* 0x0000000000007918 */ /* 0x000fe20000000000 */
[----:B------:R1:W-:Y:S04]  /*87920*/  STL.64 [R1+0x2fb0], R52 ;  /* 0x002fb03401007387 */ /* 0x0003e80000100a00 */
[----:B------:R4:W-:Y:S04]  /*87930*/  STL.64 [R1+0x2fb8], R54 ;  /* 0x002fb83601007387 */ /* 0x0009e80000100a00 */
[----:B-1----:R-:W2:Y:S04]  /*87940*/  LDL.LU.64 R52, [R1+0x5730] ;  /* 0x0057300001347983 */ /* 0x002ea80000300a00 */
[----:B----4-:R-:W2:Y:S04]  /*87950*/  LDL.LU.64 R54, [R1+0x5738] ;  /* 0x0057380001367983 */ /* 0x010ea80000300a00 */
        /* <DEDUP_REMOVED lines=15> */
[----:B------:R2:W-:Y:S01]  /*87a50*/  STL.64 [R1+0xafc0], R48 ;  /* 0x00afc03001007387 */ /* 0x0005e20000100a00 */
[C---:B---3--:R-:W-:Y:S08]  /*87a60*/  HMMA.1688.F32.TF32 R188, R240.reuse, R44, R188 ;  /* 0x0000002cf0bc723c */ /* 0x048ff000000810bc */
[C---:B--2---:R-:W-:Y:S01]  /*87a70*/  HMMA.1688.F32.TF32 R48, R240.reuse, R24, R52 ;  /* 0x00000018f030723c */ /* 0x044fe20000081034 */
[----:B------:R-:W2:Y:S10]  /*87a80*/  LDL.LU.64 R52, [R1+0x56b0] ;  /* 0x0056b00001347983 */ /* 0x000eb40000300a00 */
[----:B------:R-:W-:Y:S04]  /*87a90*/  STL.64 [R1+0x2fc0], R188 ;  /* 0x002fc0bc01007387 */ /* 0x000fe80000100a00 */
[----:B------:R-:W-:Y:S04]  /*87aa0*/  STL.64 [R1+0x2fc8], R190 ;  /* 0x002fc8be01007387 */ /* 0x000fe80000100a00 */
[----:B------:R-:W2:Y:S04]  /*87ab0*/  LDL.LU.64 R54, [R1+0x56b8] ;  /* 0x0056b80001367983 */ /* 0x000ea80000300a00 */
[----:B------:R1:W-:Y:S04]  /*87ac0*/  STL.64 [R1+0x2fd0], R48 ;  /* 0x002fd03001007387 */ /* 0x0003e80000100a00 */
[----:B------:R3:W-:Y:S04]  /*87ad0*/  STL.64 [R1+0x2fd8], R50 ;  /* 0x002fd83201007387 */ /* 0x0007e80000100a00 */
[----:B-1----:R-:W2:Y:S04]  /*87ae0*/  LDL.LU.64 R48, [R1+0x56a0] ;  /* 0x0056a00001307983 */ /* 0x002ea80000300a00 */
[----:B---3--:R-:W3:Y:S01]  /*87af0*/  LDL.LU.64 R50, [R1+0x56a8] ;  /* 0x0056a80001327983 */ /* 0x008ee20000300a00 */
[C---:B----4-:R-:W-:Y:S08]  /*87b00*/  HMMA.1688.F32.TF32 R136, R240.reuse, R20, R136 ;  /* 0x00000014f088723c */ /* 0x050ff00000081088 */
[C---:B------:R-:W-:Y:S08]  /*87b10*/  HMMA.1688.F32.TF32 R128, R240.reuse, R16, R128 ;  /* 0x00000010f080723c */ /* 0x040ff00000081080 */
[C---:B------:R-:W-:Y:S08]  /*87b20*/  HMMA.1688.F32.TF32 R72, R240.reuse, R12, R72 ;  /* 0x0000000cf048723c */ /* 0x040ff00000081048 */
[C---:B------:R-:W-:Y:S01]  /*87b30*/  HMMA.1688.F32.TF32 R68, R240.reuse, R8, R68 ;  /* 0x00000008f044723c */ /* 0x040fe20000081044 */
[----:B------:R-:W-:Y:S04]  /*87b40*/  STL.64 [R1+0x2fe0], R136 ;  /* 0x002fe08801007387 */ /* 0x000fe80000100a00 */
[----:B------:R-:W-:Y:S04]  /*87b50*/  STL.64 [R1+0x2fe8], R138 ;  /* 0x002fe88a01007387 */ /* 0x000fe80000100a00 */
[----:B------:R-:W-:Y:S04]  /*87b60*/  STL.64 [R1+0x2ff0], R128 ;  /* 0x002ff08001007387 */ /* 0x000fe80000100a00 */
[----:B------:R-:W-:Y:S04]  /*87b70*/  STL.64 [R1+0x2ff8], R130 ;  /* 0x002ff88201007387 */ /* 0x000fe80000100a00 */
[----:B------:R-:W-:Y:S01]  /*87b80*/  STL.64 [R1+0x3000], R72 ;  /* 0x0030004801007387 */ /* 0x000fe20000100a00 */
[C---:B------:R-:W-:Y:S03]  /*87b90*/  HMMA.1688.F32.TF32 R64, R240.reuse, R4, R64 ;  /* 0x00000004f040723c */ /* 0x040fe60000081040 */
        /* <DEDUP_REMOVED lines=10> */
[----:B-1----:R-:W-:Y:S02]  /*87c40*/  HMMA.1688.F32.TF32 R4, R240, R248, R56 ;  /* 0x000000f8f004723c */ /* 0x002fe40000081038 */
[----:B------:R-:W-:Y:S04]  /*87c50*/  STL.64 [R1+0xaf98], R250 ;  /* 0x00af98fa01007387 */ /* 0x000fe80000100a00 */
[----:B------:R1:W-:-:S13]  /*87c60*/  STL.64 [R1+0xaf90], R248 ;  /* 0x00af90f801007387 */ /* 0x0003da0000100a00 */
[----:B------:R-:W-:Y:S04]  /*87c70*/  STL.64 [R1+0x3040], R4 ;  /* 0x0030400401007387 */ /* 0x000fe80000100a00 */
[----:B------:R2:W-:Y:S04]  /*87c80*/  STL.64 [R1+0x3048], R6 ;  /* 0x0030480601007387 */ /* 0x0005e80000100a00 */
[----:B-1----:R-:W4:Y:S01]  /*87c90*/  LDL.LU.64 R248, [R1+0x50] ;  /* 0x0000500001f87983 */ /* 0x002f220000300a00 */
[----:B------:R-:W-:Y:S02]  /*87ca0*/  IMAD.MOV.U32 R239, RZ, RZ, R244 ;  /* 0x000000ffffef7224 */ /* 0x000fe400078e00f4 */
[----:B------:R-:W-:Y:S01]  /*87cb0*/  IMAD.MOV.U32 R238, RZ, RZ, R245 ;  /* 0x000000ffffee7224 */ /* 0x000fe200078e00f5 */
[----:B--2---:R-:W-:-:S15]  /*87cc0*/  HMMA.1688.F32.TF32 R4, R240, R196, R52 ;  /* 0x000000c4f004723c */ /* 0x004fde0000081034 */
        /* <DEDUP_REMOVED lines=8> */
[----:B------:R-:W4:Y:S01]  /*87d50*/  LDL.LU.64 R246, [R1+0x5698] ;  /* 0x0056980001f67983 */ /* 0x000f220000300a00 */
[----:B------:R-:W-:-:S02]  /*87d60*/  IMAD.MOV.U32 R234, RZ, RZ, R196 ;  /* 0x000000ffffea7224 */ /* 0x000fc400078e00c4 */
[----:B------:R-:W-:Y:S02]  /*87d70*/  IMAD.MOV.U32 R226, RZ, RZ, R197 ;  /* 0x000000ffffe27224 */ /* 0x000fe400078e00c5 */
[----:B------:R-:W3:Y:S01]  /*87d80*/  LDL.LU.64 R196, [R1+0x5680] ;  /* 0x0056800001c47983 */ /* 0x000ee20000300a00 */
[----:B------:R-:W-:Y:S02]  /*87d90*/  IMAD.MOV.U32 R227, RZ, RZ, R192 ;  /* 0x000000ffffe37224 */ /* 0x000fe400078e00c0 */
[----:B------:R-:W-:Y:S01]  /*87da0*/  IMAD.MOV.U32 R235, RZ, RZ, R193 ;  /* 0x000000ffffeb7224 */ /* 0x000fe200078e00c1 */
        /* <DEDUP_REMOVED lines=24> */
[----:B--2---:R-:W2:Y:S01]  /*87f30*/  LDL.LU.64 R6, [R1+0x4a28] ;  /* 0x004a280001067983 */ /* 0x004ea20000300a00 */
[----:B----4-:R-:W-:-:S15]  /*87f40*/  HMMA.1688.F32.TF32 R244, R240, R248, R244 ;  /* 0x000000f8f0f4723c */ /* 0x010fde00000810f4 */
[----:B------:R-:W-:-:S04]  /*87f50*/  NOP ;  /* 0x0000000000007918 */ /* 0x000fc80000000000 */
[----:B------:R1:W-:Y:S04]  /*87f60*/  STL.64 [R1+0x3070], R244 ;  /* 0x003070f401007387 */ /* 0x0003e80000100a00 */
[----:B------:R-:W-:Y:S04]  /*87f70*/  STL.64 [R1+0x3078], R246 ;  /* 0x003078f601007387 */ /* 0x000fe80000100a00 */
[----:B-1----:R-:W4:Y:S01]  /*87f80*/  LDL.LU.64 R244, [R1+0xb088] ;  /* 0x00b0880001f47983 */ /* 0x002f220000300a00 */
[C---:B---3--:R-:W-:Y:S08]  /*87f90*/  HMMA.1688.F32.TF32 R192, R240.reuse, R32, R192 ;  /* 0x00000020f0c0723c */ /* 0x048ff000000810c0 */
[----:B------:R-:W-:Y:S08]  /*87fa0*/  HMMA.1688.F32.TF32 R188, R240, R36, R188 ;  /* 0x00000024f0bc723c */ /* 0x000ff000000810bc */
[----:B------:R-:W-:Y:S08]  /*87fb0*/  HMMA.1688.F32.TF32 R128, R28, R236, R128 ;  /* 0x000000ec1c80723c */ /* 0x000ff00000081080 */
[----:B------:R-:W-:Y:S08]  /*87fc0*/  HMMA.1688.F32.TF32 R136, R240, R40, R136 ;  /* 0x00000028f088723c */ /* 0x000ff00000081088 */
[C---:B------:R-:W-:Y:S08]  /*87fd0*/  HMMA.1688.F32.TF32 R72, R28.reuse, R232, R72 ;  /* 0x000000e81c48723c */ /* 0x040ff00000081048 */
[C---:B------:R-:W-:Y:S08]  /*87fe0*/  HMMA.1688.F32.TF32 R68, R28.reuse, R228, R68 ;  /* 0x000000e41c44723c */ /* 0x040ff00000081044 */
[C---:B------:R-:W-:Y:S08]  /*87ff0*/  HMMA.1688.F32.TF32 R64, R28.reuse, R224, R64 ;  /* 0x000000e01c40723c */ /* 0x040ff00000081040 */
[C---:B------:R-:W-:Y:S08]  /*88000*/  HMMA.1688.F32.TF32 R60, R28.reuse, R220, R60 ;  /* 0x000000dc1c3c723c */ /* 0x040ff0000008103c */
[C---:B------:R-:W-:Y:S08]  /*88010*/  HMMA.1688.F32.TF32 R56, R28.reuse, R216, R56 ;  /* 0x000000d81c38723c */ /* 0x040ff00000081038 */
[C---:B------:R-:W-:Y:S08]  /*88020*/  HMMA.1688.F32.TF32 R52, R28.reuse, R212, R52 ;  /* 0x000000d41c34723c */ /* 0x040ff00000081034 */
[----:B------:R-:W-:Y:S08]  /*88030*/  HMMA.1688.F32.TF32 R48, R28, R208, R48 ;  /* 0x000000d01c30723c */ /* 0x000ff00000081030 */
[----:B----4-:R-:W-:-:S15]  /*88040*/  HMMA.1688.F32.TF32 R196, R240, R244, R196 ;  /* 0x000000f4f0c4723c */ /* 0x010fde00000810c4 */
[----:B------:R-:W-:-:S04]  /*88050*/  NOP ;  /* 0x0000000000007918 */ /* 0x000fc80000000000 */
[----:B------:R1:W-:Y:S04]  /*88060*/  STL.64 [R1+0x3080], R196 ;  /* 0x003080c401007387 */ /* 0x0003e80000100a00 */
[----:B------:R3:W-:Y:S04]  /*88070*/  STL.64 [R1+0x3088], R198 ;  /* 0x003088c601007387 */ /* 0x0007e80000100a00 */
[----:B------:R4:W-:Y:S04]  /*88080*/  STL.64 [R1+0x3090], R192 ;  /* 0x003090c001007387 */ /* 0x0009e80000100a00 */
[----:B------:R1:W-:Y:S04]  /*88090*/  STL.64 [R1+0x3098], R194 ;  /* 0x003098c201007387 */ /* 0x0003e80000100a00 */
[----:B------:R1:W-:Y:S04]  /*880a0*/  STL.64 [R1+0x30b0], R188 ;  /* 0x0030b0bc01007387 */ /* 0x0003e80000100a00 */
[----:B------:R1:W-:Y:S04]  /*880b0*/  STL.64 [R1+0x30b8], R190 ;  /* 0x0030b8be01007387 */ /* 0x0003e80000100a00 */
[----:B------:R-:W-:Y:S04]  /*880c0*/  STL.64 [R1+0x30c0], R128 ;  /* 0x0030c08001007387 */ /* 0x000fe80000100a00 */
[----:B------:R1:W-:Y:S04]  /*880d0*/  STL.64 [R1+0x30a0], R136 ;  /* 0x0030a08801007387 */ /* 0x0003e80000100a00 */
[----:B------:R1:W-:Y:S04]  /*880e0*/  STL.64 [R1+0x30a8], R138 ;  /* 0x0030a88a01007387 */ /* 0x0003e80000100a00 */
[----:B------:R1:W-:Y:S04]  /*880f0*/  STL [R1+0x30c8], R130 ;  /* 0x0030c88201007387 */ /* 0x0003e80000100800 */
        /* <DEDUP_REMOVED lines=16> */
[----:B--2---:R-:W-:Y:S01]  /*88200*/  HMMA.1688.F32.TF32 R4, R28, R204, R4 ;  /* 0x000000cc1c04723c */ /* 0x004fe20000081004 */
[----:B------:R-:W-:-:S02]  /*88210*/  IMAD.MOV.U32 R247, RZ, RZ, R248 ;  /* 0x000000fffff77224 */ /* 0x000fc400078e00f8 */
[----:B------:R-:W-:Y:S02]  /*88220*/  IMAD.MOV.U32 R246, RZ, RZ, R249 ;  /* 0x000000fffff67224 */ /* 0x000fe400078e00f9 */
[----:B------:R-:W-:-:S14]  /*88230*/  IMAD.MOV.U32 R237, RZ, RZ, R131 ;  /* 0x000000ffffed7224 */ /* 0x000fdc00078e0083 */
        /* <DEDUP_REMOVED lines=83> */
[----:B------:R-:W-:Y:S04]  /*88770*/  STL.64 [R1+0x3230], R48 ;  /* 0x0032303001007387 */ /* 0x000fe80000100a00 */
[----:B------:R-:W-:Y:S04]  /*88780*/  STL.64 [R1+0x3238], R50 ;  /* 0x0032383201007387 */ /* 0x000fe80000100a00 */
[----:B--2---:R-:W3:Y:S01]  /*88790*/  LDL.LU.64 R138, [R1+0x4ba8] ;  /* 0x004ba800018a7983 */ /* 0x004ee20000300a00 */
[----:B------:R-:W-:-:S15]  /*887a0*/  HMMA.1688.F32.TF32 R4, R28, R144, R4 ;  /* 0x000000901c04723c */ /* 0x000fde0000081004 */
[----:B------:R-:W-:-:S04]  /*887b0*/  NOP ;  /* 0x0000000000007918 */ /* 0x000fc80000000000 */
[----:B------:R1:W-:Y:S04]  /*887c0*/  STL.64 [R1+0x3240], R4 ;  /* 0x0032400401007387 */ /* 0x0003e80000100a00 */
[----:B------:R2:W-:Y:S04]  /*887d0*/  STL.64 [R1+0x3248], R6 ;  /* 0x0032480601007387 */ /* 0x0005e80000100a00 */
[----:B-1----:R-:W4:Y:S04]  /*887e0*/  LDL.LU.64 R4, [R1+0x4b90] ;  /* 0x004b900001047983 */ /* 0x002f280000300a00 */
[----:B--2---:R-:W4:Y:S04]  /*887f0*/  LDL.LU.64 R6, [R1+0x4b98] ;  /* 0x004b980001067983 */ /* 0x004f280000300a00 */
        /* <DEDUP_REMOVED lines=24> */
[----:B---3--:R-:W-:-:S15]  /*88980*/  HMMA.1688.F32.TF32 R136, R28, R140, R136 ;  /* 0x0000008c1c88723c */ /* 0x008fde0000081088 */
[----:B------:R-:W-:-:S04]  /*88990*/  NOP ;  /* 0x0000000000007918 */ /* 0x000fc80000000000 */
[----:B------:R-:W-:Y:S04]  /*889a0*/  STL.64 [R1+0x32a0], R136 ;  /* 0x0032a08801007387 */ /* 0x000fe80000100a00 */
[----:B------:R1:W-:Y:S04]  /*889b0*/  STL.64 [R1+0x32a8], R138 ;  /* 0x0032a88a01007387 */ /* 0x0003e80000100a00 */
[----:B-1----:R-:W3:Y:S04]  /*889c0*/  LDL.LU.64 R138, [R1+0xb050] ;  /* 0x00b05000018a7983 */ /* 0x002ee80000300a00 */
[----:B------:R-:W4:Y:S01]  /*889d0*/  LDL.LU.64 R136, [R1+0xb048] ;  /* 0x00b0480001887983 */ /* 0x000f220000300a00 */
[C---:B--2---:R-:W-:Y:S08]  /*889e0*/  HMMA.1688.F32.TF32 R128, R28.reuse, R132, R128 ;  /* 0x000000841c80723c */ /* 0x044ff00000081080 */
[----:B----4-:R-:W-:-:S15]  /*889f0*/  HMMA.1688.F32.TF32 R4, R28, R136, R4 ;  /* 0x000000881c04723c */ /* 0x010fde0000081004 */
[----:B------:R-:W-:-:S04]  /*88a00*/  NOP ;  /* 0x0000000000007918 */ /* 0x000fc80000000000 */
[----:B------:R1:W-:Y:S04]  /*88a10*/  STL.64 [R1+0x32e0], R4 ;  /* 0x0032e00401007387 */ /* 0x0003e80000100a00 */
[----:B------:R2:W-:Y:S04]  /*88a20*/  STL.64 [R1+0x32e8], R6 ;  /* 0x0032e80601007387 */ /* 0x0005e80000100a00 */
[----:B-1----:R-:W4:Y:S04]  /*88a30*/  LDL.LU.64 R4, [R1+0x4960] ;  /* 0x0049600001047983 */ /* 0x002f280000300a00 */
[----:B--2---:R-:W4:Y:S04]  /*88a40*/  LDL.LU.64 R6, [R1+0x4968] ;  /* 0x0049680001067983 */ /* 0x004f280000300a00 */
        /* <DEDUP_REMOVED lines=35> */
[----:B-1----:R-:W-:-:S03]  /*88c80*/  LOP3.LUT R75, R3, 0x20, RZ, 0x3c, !PT ;  /* 0x00000020034b7812 */ /* 0x002fc600078e3cff */
[----:B------:R-:W-:Y:S04]  /*88c90*/  STL.64 [R1+0x37f0], R52 ;  /* 0x0037f03401007387 */ /* 0x000fe80000100a00 */
[----:B------:R-:W-:Y:S04]  /*88ca0*/  STL.64 [R1+0x37f8], R54 ;  /* 0x0037f83601007387 */ /* 0x000fe80000100a00 */
[----:B------:R-:W-:Y:S04]  /*88cb0*/  STL.64 [R1+0x3820], R48 ;  /* 0x0038203001007387 */ /* 0x000fe80000100a00 */
[----:B------:R-:W-:Y:S04]  /*88cc0*/  STL.64 [R1+0x3828], R50 ;  /* 0x0038283201007387 */ /* 0x000fe80000100a00 */
[----:B------:R-:W2:Y:S04]  /*88cd0*/  LDL.LU.64 R168, [R1+0x4930] ;  /* 0x0049300001a87983 */ /* 0x000ea80000300a00 */
[----:B------:R-:W2:Y:S04]  /*88ce0*/  LDL.LU.64 R170, [R1+0x4938] ;  /* 0x0049380001aa7983 */ /* 0x000ea80000300a00 */
[----:B------:R-:W-:Y:S04]  /*88cf0*/  STL.64 [R1+0x3840], R4 ;  /* 0x0038400401007387 */ /* 0x000fe80000100a00 */
[----:B------:R-:W-:Y:S04]  /*88d00*/  STL.64 [R1+0x3848], R6 ;  /* 0x0038480601007387 */ /* 0x000fe80000100a00 */
[----:B------:R-:W-:Y:S04]  /*88d10*/  LDS R241, [R75+UR7+0x22000] ;  /* 0x022000074bf17984 */ /* 0x000fe80008000800 */
[----:B------:R1:W-:Y:S04]  /*88d20*/  LDS R243, [R75+UR7+0x23000] ;  /* 0x023000074bf37984 */ /* 0x0003e80008000800 */
[----:B------:R-:W4:Y:S04]  /*88d30*/  LDL.LU.64 R72, [R1+0x4910] ;  /* 0x0049100001487983 */ /* 0x000f280000300a00 */
[----:B-1----:R-:W4:Y:S04]  /*88d40*/  LDL.LU.64 R74, [R1+0x4918] ;  /* 0x00491800014a7983 */ /* 0x002f280000300a00 */
        /* <DEDUP_REMOVED lines=18> */
[----:B------:R-:W-:Y:S04]  /*88e70*/  LDS R240, [R3+UR7+0x22000] ;  /* 0x0220000703f07984 */ /* 0x000fe80008000800 */
[----:B------:R-:W1:Y:S01]  /*88e80*/  LDS R242, [R3+UR7+0x23000] ;  /* 0x0230000703f27984 */ /* 0x000e620008000800 */
[C---:B--2---:R-:W-:Y:S08]  /*88e90*/  HMMA.1688.F32.TF32 R168, R28.reuse, R80, R168 ;  /* 0x000000501ca8723c */ /* 0x044ff000000810a8 */
[----:B----4-:R-:W-:Y:S11]  /*88ea0*/  HMMA.1688.F32.TF32 R72, R28, R76, R72 ;  /* 0x0000004c1c48723c */ /* 0x010ff60000081048 */
[----:B------:R2:W-:Y:S04]  /*88eb0*/  STL.64 [R1+0x38c0], R168 ;  /* 0x0038c0a801007387 */ /* 0x0005e80000100a00 */
[----:B------:R-:W-:Y:S01]  /*88ec0*/  STL.64 [R1+0x38c8], R170 ;  /* 0x0038c8aa01007387 */ /* 0x000fe20000100a00 */
[----:B--2---:R-:W-:-:S03]  /*88ed0*/  IMAD.MOV.U32 R168, RZ, RZ, R227 ;  /* 0x000000ffffa87224 */ /* 0x004fc600078e00e3 */
[----:B------:R-:W2:Y:S01]  /*88ee0*/  LDL.LU R227, [R1+0xb034] ;  /* 0x00b0340001e37983 */ /* 0x000ea20000300800 */
[----:B------:R-:W-:-:S03]  /*88ef0*/  IMAD.MOV.U32 R169, RZ, RZ, R235 ;  /* 0x000000ffffa97224 */ /* 0x000fc600078e00eb */
[----:B------:R-:W4:Y:S04]  /*88f00*/  LDL.LU R235, [R1+0xb030] ;  /* 0x00b0300001eb7983 */ /* 0x000f280000300800 */
        /* <DEDUP_REMOVED lines=9> */
[----:B------:R-:W2:Y:S02]  /*88fa0*/  LDL.LU.64 R68, [R1+0xb010] ;  /* 0x00b0100001447983 */ /* 0x000ea40000300a00 */
[----:B--2---:R-:W-:-:S15]  /*88fb0*/  HMMA.1688.F32.TF32 R64, R28, R68, R64 ;  /* 0x000000441c40723c */ /* 0x004fde0000081040 */
[----:B------:R-:W-:-:S04]  /*88fc0*/  NOP ;  /* 0x0000000000007918 */ /* 0x000fc80000000000 */
[----:B------:R-:W-:Y:S04]  /*88fd0*/  STL.64 [R1+0x3940], R64 ;  /* 0x0039404001007387 */ /* 0x000fe80000100a00 */
[----:B------:R1:W-:Y:S04]  /*88fe0*/  STL.64 [R1+0x3948], R66 ;  /* 0x0039484201007387 */ /* 0x0003e80000100a00 */
[----:B-1----:R-:W2:Y:S04]  /*88ff0*/  LDL.LU.64 R66, [R1+0xb008] ;  /* 0x00b0080001427983 */ /* 0x002ea80000300a00 */
[----:B------:R-:W2:Y:S04]  /*89000*/  LDL.LU.64 R64, [R1+0xb000] ;  /* 0x00b0000001407983 */ /* 0x000ea80000300a00 */
[----:B---3--:R1:W-:Y:S04]  /*89010*/  STL.64 [R1+0xad48], R70 ;  /* 0x00ad484601007387 */ /* 0x0083e80000100a00 */
[----:B------:R-:W3:Y:S04]  /*89020*/  LDL.LU.64 R68, [R1+0x4850] ;  /* 0x0048500001447983 */ /* 0x000ee80000300a00 */
[----:B-1----:R-:W3:Y:S01]  /*89030*/  LDL.LU.64 R70, [R1+0x4858] ;  /* 0x0048580001467983 */ /* 0x002ee20000300a00 */
        /* <DEDUP_REMOVED lines=26> */
[----:B------:R-:W-:-:S15]  /*891e0*/  HMMA.1688.F32.TF32 R4, R28, R20, R4 ;  /* 0x000000141c04723c */ /* 0x000fde0000081004 */
[----:B------:R-:W-:-:S04]  /*891f0*/  NOP ;  /* 0x0000000000007918 */ /* 0x000fc80000000000 */
[----:B------:R-:W-:Y:S02]  /*89200*/  IMAD.MOV.U32 R232, RZ, RZ, R4 ;  /* 0x000000ffffe87224 */ /* 0x000fe400078e0004 */
[----:B------:R-:W-:Y:S01]  /*89210*/  IMAD.MOV.U32 R233, RZ, RZ, R5 ;  /* 0x000000ffffe97224 */ /* 0x000fe200078e0005 */
[----:B---3--:R-:W-:-:S15]  /*89220*/  HMMA.1688.F32.TF32 R68, R28, R48, R68 ;  /* 0x000000301c44723c */ /* 0x008fde0000081044 */
[----:B------:R-:W-:-:S04]  /*89230*/  NOP ;  /* 0x0000000000007918 */ /* 0x000fc80000000000 */
[----:B------:R1:W-:Y:S04]  /*89240*/  STL.64 [R1+0x39c0], R68 ;  /* 0x0039c04401007387 */ /* 0x0003e80000100a00 */
[----:B------:R3:W-:Y:S04]  /*89250*/  STL.64 [R1+0x39c8], R70 ;  /* 0x0039c84601007387 */ /* 0x0007e80000100a00 */
[----:B-1----:R-:W2:Y:S04]  /*89260*/  LDL.LU.64 R68, [R1+0x47e0] ;  /* 0x0047e00001447983 */ /* 0x002ea80000300a00 */
[----:B---3--:R-:W2:Y:S04]  /*89270*/  LDL.LU.64 R70, [R1+0x47e8] ;  /* 0x0047e80001467983 */ /* 0x008ea80000300a00 */
[----:B------:R-:W-:Y:S04]  /*89280*/  STL.64 [R1+0x39d0], R248 ;  /* 0x0039d0f801007387 */ /* 0x000fe80000100a00 */
[----:B------:R-:W-:Y:S04]  /*89290*/  STL.64 [R1+0x39d8], R250 ;  /* 0x0039d8fa01007387 */ /* 0x000fe80000100a00 */
[----:B------:R-:W-:Y:S04]  /*892a0*/  STL.64 [R1+0x39e0], R164 ;  /* 0x0039e0a401007387 */ /* 0x000fe80000100a00 */
[----:B------:R-:W-:Y:S04]  /*892b0*/  STL.64 [R1+0x39e8], R166 ;  /* 0x0039e8a601007387 */ /* 0x000fe80000100a00 */
[----:B------:R1:W-:Y:S04]  /*892c0*/  STL.64 [R1+0x39f8], R6 ;  /* 0x0039f80601007387 */ /* 0x0003e80000100a00 */
[----:B------:R-:W3:Y:S04]  /*892d0*/  LDL.LU.64 R4, [R1+0x47b0] ;  /* 0x0047b00001047983 */ /* 0x000ee80000300a00 */
[----:B-1----:R-:W3:Y:S04]  /*892e0*/  LDL.LU.64 R6, [R1+0x47b8] ;  /* 0x0047b80001067983 */ /* 0x002ee80000300a00 */
[----:B------:R-:W4:Y:S04]  /*892f0*/  LDL.LU.64 R164, [R1+0x47a0] ;  /* 0x0047a00001a47983 */ /* 0x000f280000300a00 */
[----:B------:R-:W4:Y:S04]  /*89300*/  LDL.LU.64 R166, [R1+0x47a8] ;  /* 0x0047a80001a67983 */ /* 0x000f280000300a00 */
[----:B------:R-:W4:Y:S04]  /*89310*/  LDL.LU.64 R248, [R1+0x4770] ;  /* 0x0047700001f87983 */ /* 0x000f280000300a00 */
[----:B------:R-:W4:Y:S04]  /*89320*/  LDL.LU.64 R250, [R1+0x4778] ;  /* 0x0047780001fa7983 */ /* 0x000f280000300a00 */
[----:B------:R1:W-:Y:S04]  /*89330*/  STL.64 [R1+0xad18], R22 ;  /* 0x00ad181601007387 */ /* 0x0003e80000100a00 */
[----:B------:R-:W4:Y:S04]  /*89340*/  LDL.LU.64 R20, [R1+0x47f0] ;  /* 0x0047f00001147983 */ /* 0x000f280000300a00 */
[----:B-1----:R-:W4:Y:S04]  /*89350*/  LDL.LU.64 R22, [R1+0x47f8] ;  /* 0x0047f80001167983 */ /* 0x002f280000300a00 */
[----:B------:R1:W-:Y:S04]  /*89360*/  STL [R1+0x9d04], R233 ;  /* 0x009d04e901007387 */ /* 0x0003e80000100800 */
[----:B------:R1:W-:Y:S01]  /*89370*/  STL [R1+0x9d00], R232 ;  /* 0x009d00e801007387 */ /* 0x0003e20000100800 */
[C---:B--2---:R-:W-:Y:S08]  /*89380*/  HMMA.1688.F32.TF32 R68, R28.reuse, R12, R68 ;  /* 0x0000000c1c44723c */ /* 0x044ff00000081044 */
[----:B---3--:R-:W-:Y:S11]  /*89390*/  HMMA.1688.F32.TF32 R4, R28, R8, R4 ;  /* 0x000000081c04723c */ /* 0x008ff60000081004 */
[----:B-1----:R-:W-:-:S02]  /*893a0*/  IMAD.MOV.U32 R233, RZ, RZ, R70 ;  /* 0x000000ffffe97224 */ /* 0x002fc400078e0046 */
[----:B------:R-:W-:Y:S01]  /*893b0*/  IMAD.MOV.U32 R232, RZ, RZ, R71 ;  /* 0x000000ffffe87224 */ /* 0x000fe200078e0047 */
[----:B----4-:R-:W-:-:S15]  /*893c0*/  HMMA.1688.F32.TF32 R20, R28, R16, R20 ;  /* 0x000000101c14723c */ /* 0x010fde0000081014 */
[----:B------:R-:W-:-:S04]  /*893d0*/  NOP ;  /* 0x0000000000007918 */ /* 0x000fc80000000000 */
[----:B------:R1:W-:Y:S04]  /*893e0*/  STL.64 [R1+0x3a00], R20 ;  /* 0x003a001401007387 */ /* 0x0003e80000100a00 */
[----:B------:R-:W-:Y:S01]  /*893f0*/  STL.64 [R1+0x3a08], R22 ;  /* 0x003a081601007387 */ /* 0x000fe20000100a00 */
[----:B-1----:R-:W-:-:S03]  /*89400*/  IMAD.MOV.U32 R20, RZ, RZ, R234 ;  /* 0x000000ffff147224 */ /* 0x002fc600078e00ea */
[----:B------:R-:W2:Y:S01]  /*89410*/  LDL.LU R234, [R1+0xafbc] ;  /* 0x00afbc0001ea7983 */ /* 0x000ea20000300800 */
[----:B------:R-:W-:-:S03]  /*89420*/  IMAD.MOV.U32 R21, RZ, RZ, R226 ;  /* 0x000000ffff157224 */ /* 0x000fc600078e00e2 */
[----:B------:R-:W3:Y:S04]  /*89430*/  LDL.LU R226, [R1+0xafb8] ;  /* 0x00afb80001e27983 */ /* 0x000ee80000300800 */
[----:B------:R1:W-:Y:S04]  /*89440*/  STL.64 [R1+0x3a10], R68 ;  /* 0x003a104401007387 */ /* 0x0003e80000100a00 */
[----:B-1----:R-:W4:Y:S04]  /*89450*/  LDL.LU.64 R68, [R1+0x4760] ;  /* 0x0047600001447983 */ /* 0x002f280000300a00 */
[----:B------:R-:W4:Y:S04]  /*89460*/  LDL.LU.64 R70, [R1+0x4768] ;  /* 0x0047680001467983 */ /* 0x000f280000300a00 */
        /* <DEDUP_REMOVED lines=8> */
[----:B------:R-:W-:Y:S01]  /*894f0*/  STL [R1+0x3a38], R166 ;  /* 0x003a38a601007387 */ /* 0x000fe20000100800 */
[----:B-1----:R-:W-:-:S03]  /*89500*/  IMAD.MOV.U32 R164, RZ, RZ, R239 ;  /* 0x000000ffffa47224 */ /* 0x002fc600078e00ef */
[----:B------:R-:W2:Y:S01]  /*89510*/  LDL.LU R239, [R1+0xafa4] ;  /* 0x00afa40001ef7983 */ /* 0x000ea20000300800 */
[----:B------:R-:W-:-:S03]  /*89520*/  IMAD.MOV.U32 R165, RZ, RZ, R238 ;  /* 0x000000ffffa57224 */ /* 0x000fc600078e00ee */
[----:B------:R-:W2:Y:S04]  /*89530*/  LDL.LU R238, [R1+0xafa0] ;  /* 0x00afa00001ee7983 */ /* 0x000ea80000300800 */
[----:B------:R-:W2:Y:S04]  /*89540*/  LDL.LU.64 R250, [R1+0xaf98] ;  /* 0x00af980001fa7983 */ /* 0x000ea80000300a00 */
[----:B------:R-:W4:Y:S01]  /*89550*/  LDL.LU.64 R248, [R1+0xaf90] ;  /* 0x00af900001f87983 */ /* 0x000f220000300a00 */
[----:B------:R-:W-:Y:S02]  /*89560*/  IMAD.MOV.U32 R4, RZ, RZ, R171 ;  /* 0x000000ffff047224 */ /* 0x000fe400078e00ab */
[----:B------:R-:W-:-:S02]  /*89570*/  IMAD.MOV.U32 R5, RZ, RZ, R170 ;  /* 0x000000ffff057224 */ /* 0x000fc400078e00aa */
[----:B------:R-:W-:Y:S02]  /*89580*/  IMAD.MOV.U32 R8, RZ, RZ, R169 ;  /* 0x000000ffff087224 */ /* 0x000fe400078e00a9 */
[----:B------:R-:W-:Y:S01]  /*89590*/  IMAD.MOV.U32 R9, RZ, RZ, R168 ;  /* 0x000000ffff097224 */ /* 0x000fe200078e00a8 */
[----:B------:R-:W-:Y:S04]  /*895a0*/  STL [R1+0x9bcc], R4 ;  /* 0x009bcc0401007387 */ /* 0x000fe80000100800 */
[----:B------:R-:W-:Y:S04]  /*895b0*/  STL [R1+0x9bc8], R5 ;  /* 0x009bc80501007387 */ /* 0x000fe80000100800 */
[----:B------:R-:W-:Y:S04]  /*895c0*/  STL [R1+0x9bc4], R8 ;  /* 0x009bc40801007387 */ /* 0x000fe80000100800 */
[----:B------:R-:W-:Y:S01]  /*895d0*/  STL [R1+0x9bc0], R9 ;  /* 0x009bc00901007387 */ /* 0x000fe20000100800 */
[----:B----4-:R-:W-:-:S15]  /*895e0*/  HMMA.1688.F32.TF32 R68, R28, R248, R68 ;  /* 0x000000f81c44723c */ /* 0x010fde0000081044 */
[----:B------:R-:W-:-:S04]  /*895f0*/  NOP ;  /* 0x0000000000007918 */ /* 0x000fc80000000000 */
[----:B------:R-:W-:Y:S02]  /*89600*/  IMAD.MOV.U32 R17, RZ, RZ, R68 ;  /* 0x000000ffff117224 */ /* 0x000fe400078e0044 */
[----:B------:R-:W-:Y:S02]  /*89610*/  IMAD.MOV.U32 R16, RZ, RZ, R69 ;  /* 0x000000ffff107224 */ /* 0x000fe400078e0045 */
[----:B------:R-:W-:Y:S01]  /*89620*/  IMAD.MOV.U32 R13, RZ, RZ, R70 ;  /* 0x000000ffff0d7224 */ /* 0x000fe200078e0046 */
[----:B------:R-:W4:Y:S01]  /*89630*/  LDL.LU.64 R68, [R1+0x4730] ;  /* 0x0047300001447983 */ /* 0x000f220000300a00 */
[----:B------:R-:W-:-:S03]  /*89640*/  IMAD.MOV.U32 R12, RZ, RZ, R71 ;  /* 0x000000ffff0c7224 */ /* 0x000fc600078e0047 */
[----:B------:R-:W4:Y:S04]  /*89650*/  LDL.LU.64 R70, [R1+0x4738] ;  /* 0x0047380001467983 */ /* 0x000f280000300a00 */
[----:B--2---:R1:W-:Y:S04]  /*89660*/  STL.64 [R1+0xad20], R250 ;  /* 0x00ad20fa01007387 */ /* 0x0043e80000100a00 */
[----:B------:R-:W2:Y:S04]  /*89670*/  LDL.LU.64 R248, [R1+0x4750] ;  /* 0x0047500001f87983 */ /* 0x000ea80000300a00 */
[----:B-1----:R-:W2:Y:S04]  /*89680*/  LDL.LU.64 R250, [R1+0x4758] ;  /* 0x0047580001fa7983 */ /* 0x002ea80000300a00 */
        /* <DEDUP_REMOVED lines=13> */
[----:B------:R-:W-:Y:S01]  /*89760*/  IMAD.MOV.U32 R169, RZ, RZ, R246 ;  /* 0x000000ffffa97224 */ /* 0x000fe200078e00f6 */
[----:B------:R-:W-:Y:S04]  /*89770*/  STL.64 [R1+0xad40], R66 ;  /* 0x00ad404201007387 */ /* 0x000fe80000100a00 */
[----:B------:R1:W-:Y:S04]  /*89780*/  STL.64 [R1+0xad38], R64 ;  /* 0x00ad384001007387 */ /* 0x0003e80000100a00 */
[----:B------:R-:W-:Y:S04]  /*89790*/  STL.64 [R1+0xad30], R26 ;  /* 0x00ad301a01007387 */ /* 0x000fe80000100a00 */
[----:B------:R3:W-:Y:S04]  /*897a0*/  STL.64 [R1+0xad28], R24 ;  /* 0x00ad281801007387 */ /* 0x0007e80000100a00 */
[----:B-1----:R-:W4:Y:S04]  /*897b0*/  LDL.LU.64 R64, [R1+0x4700] ;  /* 0x0047000001407983 */ /* 0x002f280000300a00 */
[----:B------:R-:W4:Y:S04]  /*897c0*/  LDL.LU.64 R66, [R1+0x4708] ;  /* 0x0047080001427983 */ /* 0x000f280000300a00 */
[----:B---3--:R-:W3:Y:S04]  /*897d0*/  LDL.LU.64 R24, [R1+0x46d0] ;  /* 0x0046d00001187983 */ /* 0x008ee80000300a00 */
[----:B------:R-:W3:Y:S01]  /*897e0*/  LDL.LU.64 R26, [R1+0x46d8] ;  /* 0x0046d800011a7983 */ /* 0x000ee20000300a00 */
        /* <DEDUP_REMOVED lines=8> */
[----:B---3--:R-:W-:Y:S01]  /*89870*/  HMMA.1688.F32.TF32 R24, R28, R32, R24 ;  /* 0x000000201c18723c */ /* 0x008fe20000081018 */
[----:B------:R-:W-:-:S07]  /*89880*/  IMAD.MOV.U32 R236, RZ, RZ, R167 ;  /* 0x000000ffffec7224 */ /* 0x000fce00078e00a7 */
[----:B----4-:R-:W-:Y:S01]  /*89890*/  HMMA.1688.F32.TF32 R68, R28, R164, R68 ;  /* 0x000000a41c44723c */ /* 0x010fe20000081044 */
[----:B------:R-:W3:Y:S04]  /*898a0*/  LDL.LU R164, [R1+0x4fd0] ;  /* 0x004fd00001a47983 */ /* 0x000ee80000300800 */
[----:B------:R-:W3:Y:S04]  /*898b0*/  LDL.LU R165, [R1+0x4fd4] ;  /* 0x004fd40001a57983 */ /* 0x000ee80000300800 */
[----:B------:R-:W3:Y:S02]  /*898c0*/  LDL.LU R166, [R1+0x4fd8] ;  /* 0x004fd80001a67983 */ /* 0x000ee40000300800 */
[----:B------:R-:W-:-:S02]  /*898d0*/  IMAD.MOV.U32 R84, RZ, RZ, R24 ;  /* 0x000000ffff547224 */ /* 0x000fc400078e0018 */
[----:B------:R-:W3:Y:S01]  /*898e0*/  LDL.LU R167, [R1+0x4fdc] ;  /* 0x004fdc0001a77983 */ /* 0x000ee20000300800 */
[----:B------:R-:W-:-:S03]  /*898f0*/  IMAD.MOV.U32 R85, RZ, RZ, R25 ;  /* 0x000000ffff557224 */ /* 0x000fc600078e0019 */
[----:B------:R1:W-:Y:S04]  /*89900*/  STL.64 [R1+0x3b08], R26 ;  /* 0x003b081a01007387 */ /* 0x0003e80000100a00 */
[----:B------:R-:W4:Y:S04]  /*89910*/  LDL.LU.64 R24, [R1+0x4580] ;  /* 0x0045800001187983 */ /* 0x000f280000300a00 */
[----:B-1----:R-:W4:Y:S04]  /*89920*/  LDL.LU.64 R26, [R1+0x4588] ;  /* 0x00458800011a7983 */ /* 0x002f280000300a00 */
[----:B------:R-:W-:Y:S04]  /*89930*/  STL [R1+0x9b34], R85 ;  /* 0x009b345501007387 */ /* 0x000fe80000100800 */
[----:B------:R-:W-:Y:S01]  /*89940*/  STL [R1+0x9b30], R84 ;  /* 0x009b305401007387 */ /* 0x000fe20000100800 */
[----:B------:R-:W-:Y:S01]  /*89950*/  HMMA.1688.F32.TF32 R64, R28, R244, R64 ;  /* 0x000000f41c40723c */ /* 0x000fe20000081040 */
[----:B------:R-:W-:-:S02]  /*89960*/  IMAD.MOV.U32 R245, RZ, RZ, R238 ;  /* 0x000000fffff57224 */ /* 0x000fc400078e00ee */
[----:B------:R-:W-:-:S05]  /*89970*/  IMAD.MOV.U32 R246, RZ, RZ, R239 ;  /* 0x000000fffff67224 */ /* 0x000fca00078e00ef */
[----:B--2---:R-:W-:-:S15]  /*89980*/  HMMA.1688.F32.TF32 R20, R28, R36, R20 ;  /* 0x000000241c14723c */ /* 0x004fde0000081014 */
[----:B------:R-:W-:-:S04]  /*89990*/  NOP ;  /* 0x0000000000007918 */ /* 0x000fc80000000000 */
[----:B------:R-:W-:Y:S01]  /*899a0*/  IMAD.MOV.U32 R88, RZ, RZ, R20 ;  /* 0x000000ffff587224 */ /* 0x000fe200078e0014 */
[----:B------:R1:W-:Y:S01]  /*899b0*/  STL.64 [R1+0x3b28], R22 ;  /* 0x003b281601007387 */ /* 0x0003e20000100a00 */
[----:B------:R-:W-:-:S03]  /*899c0*/  IMAD.MOV.U32 R89, RZ, RZ, R21 ;  /* 0x000000ffff597224 */ /* 0x000fc600078e0015 */
[----:B------:R-:W2:Y:S04]  /*899d0*/  LDL.LU R20, [R1+0x4fc0] ;  /* 0x004fc00001147983 */ /* 0x000ea80000300800 */
[----:B------:R-:W2:Y:S04]  /*899e0*/  LDL.LU R21, [R1+0x4fc4] ;  /* 0x004fc40001157983 */ /* 0x000ea80000300800 */
[----:B-1----:R-:W2:Y:S04]  /*899f0*/  LDL.LU R22, [R1+0x4fc8] ;  /* 0x004fc80001167983 */ /* 0x002ea80000300800 */
[----:B------:R-:W2:Y:S04]  /*89a00*/  LDL.LU R23, [R1+0x4fcc] ;  /* 0x004fcc0001177983 */ /* 0x000ea80000300800 */
[----:B------:R-:W2:Y:S04]  /*89a10*/  LDL.LU R168, [R1+0x4fb0] ;  /* 0x004fb00001a87983 */ /* 0x000ea80000300800 */
[----:B------:R-:W2:Y:S04]  /*89a20*/  LDL.LU R169, [R1+0x4fb4] ;  /* 0x004fb40001a97983 */ /* 0x000ea80000300800 */
[----:B------:R-:W2:Y:S04]  /*89a30*/  LDL.LU R170, [R1+0x4fb8] ;  /* 0x004fb80001aa7983 */ /* 0x000ea80000300800 */
[----:B------:R-:W2:Y:S04]  /*89a40*/  LDL.LU R171, [R1+0x4fbc] ;  /* 0x004fbc0001ab7983 */ /* 0x000ea80000300800 */
[----:B------:R-:W2:Y:S04]  /*89a50*/  LDL.LU R244, [R1+0x4fa0] ;  /* 0x004fa00001f47983 */ /* 0x000ea80000300800 */
[----:B------:R-:W3:Y:S04]  /*89a60*/  LDL.LU R238, [R1+0xaf8c] ;  /* 0x00af8c0001ee7983 */ /* 0x000ee80000300800 */
[----:B------:R-:W3:Y:S01]  /*89a70*/  LDL.LU R239, [R1+0xaf88] ;  /* 0x00af880001ef7983 */ /* 0x000ee20000300800 */
[----:B----4-:R-:W-:Y:S03]  /*89a80*/  HMMA.1688.F32.TF32 R24, R28, R40, R24 ;  /* 0x000000281c18723c */ /* 0x010fe60000081018 */
[----:B------:R-:W4:Y:S04]  /*89a90*/  LDL.LU R247, [R1+0x4fac] ;  /* 0x004fac0001f77983 */ /* 0x000f280000300800 */
[----:B------:R-:W-:Y:S04]  /*89aa0*/  STL [R1+0x9b3c], R89 ;  /* 0x009b3c5901007387 */ /* 0x000fe80000100800 */
[----:B------:R-:W-:Y:S08]  /*89ab0*/  STL [R1+0x9b38], R88 ;  /* 0x009b385801007387 */ /* 0x000ff00000100800 */
[----:B------:R-:W-:Y:S01]  /*89ac0*/  IMAD.MOV.U32 R92, RZ, RZ, R24 ;  /* 0x000000ffff5c7224 */ /* 0x000fe200078e0018 */
[----:B------:R3:W-:Y:S01]  /*89ad0*/  STL.64 [R1+0x3b18], R26 ;  /* 0x003b181a01007387 */ /* 0x0007e20000100a00 */
[----:B------:R-:W-:-:S02]  /*89ae0*/  IMAD.MOV.U32 R93, RZ, RZ, R25 ;  /* 0x000000ffff5d7224 */ /* 0x000fc400078e0019 */
[----:B------:R-:W-:-:S03]  /*89af0*/  IMAD.MOV.U32 R77, RZ, RZ, R68 ;  /* 0x000000ffff4d7224 */ /* 0x000fc600078e0044 */
[----:B------:R-:W-:Y:S01]  /*89b00*/  STL [R1+0x9b44], R93 ;  /* 0x009b445d01007387 */ /* 0x000fe20000100800 */
[----:B------:R-:W-:-:S03]  /*89b10*/  IMAD.MOV.U32 R76, RZ, RZ, R69 ;  /* 0x000000ffff4c7224 */ /* 0x000fc600078e0045 */
[----:B------:R-:W-:Y:S01]  /*89b20*/  STL [R1+0x9b40], R92 ;  /* 0x009b405c01007387 */ /* 0x000fe20000100800 */
[----:B------:R-:W-:Y:S02]  /*89b30*/  IMAD.MOV.U32 R73, RZ, RZ, R70 ;  /* 0x000000ffff497224 */ /* 0x000fe400078e0046 */
[----:B------:R-:W-:Y:S02]  /*89b40*/  IMAD.MOV.U32 R72, RZ, RZ, R71 ;  /* 0x000000ffff487224 */ /* 0x000fe400078e0047 */
[----:B------:R-:W-:Y:S02]  /*89b50*/  IMAD.MOV.U32 R70, RZ, RZ, R226 ;  /* 0x000000ffff467224 */ /* 0x000fe400078e00e2 */
[----:B------:R-:W-:Y:S01]  /*89b60*/  IMAD.MOV.U32 R71, RZ, RZ, R234 ;  /* 0x000000ffff477224 */ /* 0x000fe200078e00ea */
[----:B---3--:R-:W-:Y:S01]  /*89b70*/  HMMA.1688.F32.TF32 R24, R240, R238, R164 ;  /* 0x000000eef018723c */ /* 0x008fe200000810a4 */
[----:B------:R-:W-:-:S15]  /*89b80*/  IMAD.MOV.U32 R164, RZ, RZ, R235 ;  /* 0x000000ffffa47224 */ /* 0x000fde00078e00eb */
[----:B------:R-:W-:-:S03]  /*89b90*/  NOP ;  /* 0x0000000000007918 */ /* 0x000fc60000000000 */
[----:B------:R-:W-:Y:S04]  /*89ba0*/  STL.64 [R1+0x3b38], R26 ;  /* 0x003b381a01007387 */ /* 0x000fe80000100a00 */
[----:B------:R-:W3:Y:S04]  /*89bb0*/  LDL.LU R68, [R1+0x4f90] ;  /* 0x004f900001447983 */ /* 0x000ee80000300800 */
[----:B------:R-:W3:Y:S04]  /*89bc0*/  LDL.LU R69, [R1+0x4f94] ;  /* 0x004f940001457983 */ /* 0x000ee80000300800 */
[----:B------:R-:W4:Y:S04]  /*89bd0*/  LDL.LU R226, [R1+0xaf84] ;  /* 0x00af840001e27983 */ /* 0x000f280000300800 */
[----:B------:R-:W2:Y:S04]  /*89be0*/  LDL.LU R234, [R1+0xaf80] ;  /* 0x00af800001ea7983 */ /* 0x000ea80000300800 */
[----:B------:R-:W2:Y:S01]  /*89bf0*/  LDL.LU R235, [R1+0xaf7c] ;  /* 0x00af7c0001eb7983 */ /* 0x000ea20000300800 */
[----:B------:R-:W-:-:S02]  /*89c00*/  IMAD.MOV.U32 R165, RZ, RZ, R227 ;  /* 0x000000ffffa57224 */ /* 0x000fc400078e00e3 */
[----:B------:R-:W-:Y:S01]  /*89c10*/  IMAD.MOV.U32 R166, RZ, RZ, R230 ;  /* 0x000000ffffa67224 */ /* 0x000fe200078e00e6 */
[----:B------:R-:W4:Y:S01]  /*89c20*/  LDL.LU R227, [R1+0xaf78] ;  /* 0x00af780001e37983 */ /* 0x000f220000300800 */
[----:B------:R-:W-:-:S03]  /*89c30*/  IMAD.MOV.U32 R167, RZ, RZ, R231 ;  /* 0x000000ffffa77224 */ /* 0x000fc600078e00e7 */
[----:B------:R-:W3:Y:S04]  /*89c40*/  LDL.LU R230, [R1+0xaf74] ;  /* 0x00af740001e67983 */ /* 0x000ee80000300800 */
[----:B------:R-:W3:Y:S01]  /*89c50*/  LDL.LU R231, [R1+0xaf70] ;  /* 0x00af700001e77983 */ /* 0x000ee20000300800 */
[----:B------:R-:W-:Y:S02]  /*89c60*/  IMAD.MOV.U32 R97, RZ, RZ, R25 ;  /* 0x000000ffff617224 */ /* 0x000fe400078e0019 */
[----:B------:R-:W-:Y:S01]  /*89c70*/  IMAD.MOV.U32 R96, RZ, RZ, R24 ;  /* 0x000000ffff607224 */ /* 0x000fe200078e0018 */
[----:B------:R-:W-:Y:S04]  /*89c80*/  STL.64 [R1+0xacd8], R238 ;  /* 0x00acd8ee01007387 */ /* 0x000fe80000100a00 */
[----:B------:R-:W-:Y:S04]  /*89c90*/  STL.64 [R1+0xacd0], R236 ;  /* 0x00acd0ec01007387 */ /* 0x000fe80000100a00 */
[----:B------:R-:W-:Y:S04]  /*89ca0*/  STL [R1+0x9b4c], R97 ;  /* 0x009b4c6101007387 */ /* 0x000fe80000100800 */
[----:B------:R-:W-:Y:S01]  /*89cb0*/  STL [R1+0x9b48], R96 ;  /* 0x009b486001007387 */ /* 0x000fe20000100800 */
[----:B--2---:R-:W-:-:S15]  /*89cc0*/  HMMA.1688.F32.TF32 R20, R240, R234, R20 ;  /* 0x000000eaf014723c */ /* 0x004fde0000081014 */
[----:B------:R-:W-:-:S04]  /*89cd0*/  NOP ;  /* 0x0000000000007918 */ /* 0x000fc80000000000 */
[----:B------:R-:W-:Y:S01]  /*89ce0*/  IMAD.MOV.U32 R100, RZ, RZ, R20 ;  /* 0x000000ffff647224 */ /* 0x000fe200078e0014 */
[----:B------:R3:W-:Y:S01]  /*89cf0*/  STL.64 [R1+0x3b48], R22 ;  /* 0x003b481601007387 */ /* 0x0007e20000100a00 */
[----:B------:R-:W-:Y:S02]  /*89d00*/  IMAD.MOV.U32 R101, RZ, RZ, R21 ;  /* 0x000000ffff657224 */ /* 0x000fe400078e0015 */
[----:B---3--:R-:W-:Y:S01]  /*89d10*/  HMMA.1688.F32.TF32 R20, R240, R230, R168 ;  /* 0x000000e6f014723c */ /* 0x008fe200000810a8 */
[----:B------:R-:W-:Y:S04]  /*89d20*/  STL.64 [R1+0xace8], R234 ;  /* 0x00ace8ea01007387 */ /* 0x000fe80000100a00 */
[----:B------:R-:W-:Y:S04]  /*89d30*/  STL.64 [R1+0xace0], R232 ;  /* 0x00ace0e801007387 */ /* 0x000fe80000100a00 */
[----:B------:R-:W-:Y:S04]  /*89d40*/  STL [R1+0x9b54], R101 ;  /* 0x009b546501007387 */ /* 0x000fe80000100800 */
[----:B------:R-:W-:Y:S06]  /*89d50*/  STL [R1+0x9b50], R100 ;  /* 0x009b506401007387 */ /* 0x000fec0000100800 */
[----:B------:R-:W-:Y:S01]  /*89d60*/  IMAD.MOV.U32 R104, RZ, RZ, R20 ;  /* 0x000000ffff687224 */ /* 0x000fe200078e0014 */
[----:B------:R4:W-:Y:S01]  /*89d70*/  STL.64 [R1+0x3b58], R22 ;  /* 0x003b581601007387 */ /* 0x0009e20000100a00 */
[----:B------:R-:W-:-:S02]  /*89d80*/  IMAD.MOV.U32 R105, RZ, RZ, R21 ;  /* 0x000000ffff697224 */ /* 0x000fc400078e0015 */
[----:B----4-:R-:W-:Y:S03]  /*89d90*/  HMMA.1688.F32.TF32 R20, R240, R226, R244 ;  /* 0x000000e2f014723c */ /* 0x010fe600000810f4 */
[----:B------:R-:W-:Y:S01]  /*89da0*/  STL [R1+0x9b5c], R105 ;  /* 0x009b5c6901007387 */ /* 0x000fe20000100800 */
[----:B------:R-:W-:-:S03]  /*89db0*/  IMAD.MOV.U32 R169, RZ, RZ, R222 ;  /* 0x000000ffffa97224 */ /* 0x000fc600078e00de */
[----:B------:R-:W-:Y:S01]  /*89dc0*/  STL [R1+0x9b58], R104 ;  /* 0x009b586801007387 */ /* 0x000fe20000100800 */
[----:B------:R-:W-:-:S11]  /*89dd0*/  IMAD.MOV.U32 R170, RZ, RZ, R223 ;  /* 0x000000ffffaa7224 */ /* 0x000fd600078e00df */
[----:B------:R1:W-:Y:S04]  /*89de0*/  STL.64 [R1+0x3b68], R22 ;  /* 0x003b681601007387 */ /* 0x0003e80000100a00 */
[----:B------:R-:W2:Y:S04]  /*89df0*/  LDL.LU R168, [R1+0x4f70] ;  /* 0x004f700001a87983 */ /* 0x000ea80000300800 */
[----:B------:R-:W1:Y:S04]  /*89e00*/  LDL.LU R222, [R1+0xaf6c] ;  /* 0x00af6c0001de7983 */ /* 0x000e680000300800 */
[----:B------:R-:W1:Y:S01]  /*89e10*/  LDL.LU R223, [R1+0xaf68] ;  /* 0x00af680001df7983 */ /* 0x000e620000300800 */
[----:B------:R-:W-:-:S02]  /*89e20*/  IMAD.MOV.U32 R171, RZ, RZ, R218 ;  /* 0x000000ffffab7224 */ /* 0x000fc400078e00da */
[----:B------:R-:W-:Y:S01]  /*89e30*/  IMAD.MOV.U32 R244, RZ, RZ, R219 ;  /* 0x000000fffff47224 */ /* 0x000fe200078e00db */
[----:B------:R-:W3:Y:S04]  /*89e40*/  LDL.LU R218, [R1+0xaf64] ;  /* 0x00af640001da7983 */ /* 0x000ee80000300800 */
[----:B------:R-:W3:Y:S01]  /*89e50*/  LDL.LU R219, [R1+0xaf60] ;  /* 0x00af600001db7983 */ /* 0x000ee20000300800 */
[----:B------:R-:W-:Y:S02]  /*89e60*/  IMAD.MOV.U32 R108, RZ, RZ, R20 ;  /* 0x000000ffff6c7224 */ /* 0x000fe400078e0014 */
[----:B------:R-:W-:Y:S01]  /*89e70*/  IMAD.MOV.U32 R109, RZ, RZ, R21 ;  /* 0x000000ffff6d7224 */ /* 0x000fe200078e0015 */
[----:B------:R-:W4:Y:S04]  /*89e80*/  LDL.LU R245, [R1+0x4f64] ;  /* 0x004f640001f57983 */ /* 0x000f280000300800 */
[----:B------:R-:W4:Y:S04]  /*89e90*/  LDL.LU R246, [R1+0x4f68] ;  /* 0x004f680001f67983 */ /* 0x000f280000300800 */
[----:B------:R-:W4:Y:S01]  /*89ea0*/  LDL.LU R247, [R1+0x4f6c] ;  /* 0x004f6c0001f77983 */ /* 0x000f220000300800 */
[----:B------:R-:W-:-:S02]  /*89eb0*/  IMAD.MOV.U32 R12, RZ, RZ, R64 ;  /* 0x000000ffff0c7224 */ /* 0x000fc400078e0040 */
[----:B------:R-:W-:Y:S02]  /*89ec0*/  IMAD.MOV.U32 R13, RZ, RZ, R65 ;  /* 0x000000ffff0d7224 */ /* 0x000fe400078e0041 */
[----:B------:R-:W-:Y:S02]  /*89ed0*/  IMAD.MOV.U32 R16, RZ, RZ, R66 ;  /* 0x000000ffff107224 */ /* 0x000fe400078e0042 */
[----:B------:R-:W-:Y:S01]  /*89ee0*/  IMAD.MOV.U32 R17, RZ, RZ, R67 ;  /* 0x000000ffff117224 */ /* 0x000fe200078e0043 */
[----:B-1----:R-:W-:-:S15]  /*89ef0*/  HMMA.1688.F32.TF32 R20, R240, R222, R68 ;  /* 0x000000def014723c */ /* 0x002fde0000081044 */
[----:B------:R-:W-:-:S04]  /*89f00*/  NOP ;  /* 0x0000000000007918 */ /* 0x000fc80000000000 */
[----:B------:R-:W-:Y:S01]  /*89f10*/  IMAD.MOV.U32 R112, RZ, RZ, R20 ;  /* 0x000000ffff707224 */ /* 0x000fe200078e0014 */
[----:B------:R3:W-:Y:S01]  /*89f20*/  STL.64 [R1+0x3b78], R22 ;  /* 0x003b781601007387 */ /* 0x0007e20000100a00 */
[----:B------:R-:W-:Y:S02]  /*89f30*/  IMAD.MOV.U32 R113, RZ, RZ, R21 ;  /* 0x000000ffff717224 */ /* 0x000fe400078e0015 */
[----:B---3--:R-:W-:Y:S01]  /*89f40*/  HMMA.1688.F32.TF32 R20, R240, R218, R164 ;  /* 0x000000daf014723c */ /* 0x008fe200000810a4 */
[----:B------:R-:W-:-:S15]  /*89f50*/  IMAD.MOV.U32 R164, RZ, RZ, R215 ;  /* 0x000000ffffa47224 */ /* 0x000fde00078e00d7 */
[----:B------:R-:W-:-:S03]  /*89f60*/  NOP ;  /* 0x0000000000007918 */ /* 0x000fc60000000000 */
[----:B------:R1:W-:Y:S04]  /*89f70*/  STL.64 [R1+0x3b88], R22 ;  /* 0x003b881601007387 */ /* 0x0003e80000100a00 */
[----:B------:R-:W3:Y:S04]  /*89f80*/  LDL.LU R64, [R1+0x4f50] ;  /* 0x004f500001407983 */ /* 0x000ee80000300800 */
[----:B------:R-:W3:Y:S04]  /*89f90*/  LDL.LU R65, [R1+0x4f54] ;  /* 0x004f540001417983 */ /* 0x000ee80000300800 */
[----:B------:R-:W3:Y:S04]  /*89fa0*/  LDL.LU R66, [R1+0x4f58] ;  /* 0x004f580001427983 */ /* 0x000ee80000300800 */
[----:B------:R-:W3:Y:S04]  /*89fb0*/  LDL.LU R67, [R1+0x4f5c] ;  /* 0x004f5c0001437983 */ /* 0x000ee80000300800 */
[----:B------:R-:W2:Y:S04]  /*89fc0*/  LDL.LU R248, [R1+0x4f40] ;  /* 0x004f400001f87983 */ /* 0x000ea80000300800 */
[----:B------:R-:W2:Y:S04]  /*89fd0*/  LDL.LU R249, [R1+0x4f44] ;  /* 0x004f440001f97983 */ /* 0x000ea80000300800 */
[----:B------:R-:W2:Y:S04]  /*89fe0*/  LDL.LU R250, [R1+0x4f48] ;  /* 0x004f480001fa7983 */ /* 0x000ea80000300800 */
[----:B------:R-:W2:Y:S04]  /*89ff0*/  LDL.LU R251, [R1+0x4f4c] ;  /* 0x004f4c0001fb7983 */ /* 0x000ea80000300800 */
[----:B------:R-:W1:Y:S01]  /*8a000*/  LDL.LU R215, [R1+0xaf5c] ;  /* 0x00af5c0001d77983 */ /* 0x000e620000300800 */
[----:B------:R-:W-:-:S03]  /*8a010*/  IMAD.MOV.U32 R165, RZ, RZ, R210 ;  /* 0x000000ffffa57224 */ /* 0x000fc600078e00d2 */
[----:B------:R-:W2:Y:S04]  /*8a020*/  LDL.LU R210, [R1+0xaf58] ;  /* 0x00af580001d27983 */ /* 0x000ea80000300800 */
[----:B------:R-:W3:Y:S01]  /*8a030*/  LDL.LU R166, [R1+0x4f18] ;  /* 0x004f180001a67983 */ /* 0x000ee20000300800 */
[----:B------:R-:W-:Y:S02]  /*8a040*/  IMAD.MOV.U32 R116, RZ, RZ, R20 ;  /* 0x000000ffff747224 */ /* 0x000fe400078e0014 */
[----:B------:R-:W-:Y:S01]  /*8a050*/  IMAD.MOV.U32 R117, RZ, RZ, R21 ;  /* 0x000000ffff757224 */ /* 0x000fe200078e0015 */
[----:B------:R-:W3:Y:S04]  /*8a060*/  LDL.LU R167, [R1+0x4f1c] ;  /* 0x004f1c0001a77983 */ /* 0x000ee80000300800 */
[----:B------:R-:W3:Y:S01]  /*8a070*/  LDL.LU R20, [R1+0x4f30] ;  /* 0x004f300001147983 */ /* 0x000ee20000300800 */
[----:B------:R-:W-:-:S03]  /*8a080*/  IMAD.MOV.U32 R21, RZ, RZ, R214 ;  /* 0x000000ffff157224 */ /* 0x000fc600078e00d6 */
[----:B------:R-:W3:Y:S01]  /*8a090*/  LDL.LU R214, [R1+0xaf54] ;  /* 0x00af540001d67983 */ /* 0x000ee20000300800 */
[----:B------:R-:W-:Y:S02]  /*8a0a0*/  IMAD.MOV.U32 R68, RZ, RZ, R211 ;  /* 0x000000ffff447224 */ /* 0x000fe400078e00d3 */
[----:B-1----:R-:W-:Y:S02]  /*8a0b0*/  IMAD.MOV.U32 R22, RZ, RZ, R215 ;  /* 0x000000ffff167224 */ /* 0x002fe400078e00d7 */
[----:B------:R-:W3:Y:S01]  /*8a0c0*/  LDL.LU R215, [R1+0xaf50] ;  /* 0x00af500001d77983 */ /* 0x000ee20000300800 */
[----:B--2---:R-:W-:-:S03]  /*8a0d0*/  IMAD.MOV.U32 R23, RZ, RZ, R210 ;  /* 0x000000ffff177224 */ /* 0x004fc600078e00d2 */
[----:B------:R-:W4:Y:S04]  /*8a0e0*/  LDL.LU R210, [R1+0xaf4c] ;  /* 0x00af4c0001d27983 */ /* 0x000f280000300800 */
[----:B------:R-:W4:Y:S04]  /*8a0f0*/  LDL.LU R211, [R1+0xaf48] ;  /* 0x00af480001d37983 */ /* 0x000f280000300800 */
[----:B------:R-:W2:Y:S04]  /*8a100*/  LDL.LU R69, [R1+0x4f24] ;  /* 0x004f240001457983 */ /* 0x000ea80000300800 */
[----:B------:R-:W2:Y:S04]  /*8a110*/  LDL.LU R70, [R1+0x4f28] ;  /* 0x004f280001467983 */ /* 0x000ea80000300800 */
[----:B------:R-:W2:Y:S01]  /*8a120*/  LDL.LU R71, [R1+0x4f2c] ;  /* 0x004f2c0001477983 */ /* 0x000ea20000300800 */
[----:B---3--:R-:W-:-:S15]  /*8a130*/  HMMA.1688.F32.TF32 R24, R240, R214, R168 ;  /* 0x000000d6f018723c */ /* 0x008fde00000810a8 */
[----:B------:R-:W-:-:S04]  /*8a140*/  NOP ;  /* 0x0000000000007918 */ /* 0x000fc80000000000 */
[----:B------:R-:W-:Y:S02]  /*8a150*/  IMAD.MOV.U32 R120, RZ, RZ, R24 ;  /* 0x000000ffff787224 */ /* 0x000fe400078e0018 */
[----:B------:R-:W-:Y:S02]  /*8a160*/  IMAD.MOV.U32 R121, RZ, RZ, R25 ;  /* 0x000000ffff797224 */ /* 0x000fe400078e0019 */
[----:B------:R-:W-:Y:S02]  /*8a170*/  IMAD.MOV.U32 R85, RZ, RZ, R26 ;  /* 0x000000ffff557224 */ /* 0x000fe400078e001a */
[----:B------:R-:W-:Y:S02]  /*8a180*/  IMAD.MOV.U32 R84, RZ, RZ, R27 ;  /* 0x000000ffff547224 */ /* 0x000fe400078e001b */
[----:B----4-:R-:W-:Y:S01]  /*8a190*/  HMMA.1688.F32.TF32 R24, R240, R210, R244 ;  /* 0x000000d2f018723c */ /* 0x010fe200000810f4 */
[----:B------:R-:W-:Y:S02]  /*8a1a0*/  IMAD.MOV.U32 R168, RZ, RZ, R194 ;  /* 0x000000ffffa87224 */ /* 0x000fe400078e00c2 */
[----:B------:R-:W-:-:S02]  /*8a1b0*/  IMAD.MOV.U32 R169, RZ, RZ, R206 ;  /* 0x000000ffffa97224 */ /* 0x000fc400078e00ce */
[----:B------:R-:W-:Y:S02]  /*8a1c0*/  IMAD.MOV.U32 R170, RZ, RZ, R207 ;  /* 0x000000ffffaa7224 */ /* 0x000fe400078e00cf */
[----:B------:R-:W-:Y:S02]  /*8a1d0*/  IMAD.MOV.U32 R171, RZ, RZ, R202 ;  /* 0x000000ffffab7224 */ /* 0x000fe400078e00ca */
[----:B------:R-:W-:Y:S02]  /*8a1e0*/  IMAD.MOV.U32 R244, RZ, RZ, R203 ;  /* 0x000000fffff47224 */ /* 0x000fe400078e00cb */
[----:B------:R-:W-:Y:S02]  /*8a1f0*/  IMAD.MOV.U32 R245, RZ, RZ, R195 ;  /* 0x000000fffff57224 */ /* 0x000fe400078e00c3 */
[----:B------:R-:W-:Y:S02]  /*8a200*/  IMAD.MOV.U32 R246, RZ, RZ, R198 ;  /* 0x000000fffff67224 */ /* 0x000fe400078e00c6 */
[----:B------:R-:W-:-:S04]  /*8a210*/  IMAD.MOV.U32 R247, RZ, RZ, R199 ;  /* 0x000000fffff77224 */ /* 0x000fc800078e00c7 */
[----:B------:R-:W-:Y:S04]  /*8a220*/  STL.64 [R1+0x3ba8], R26 ;  /* 0x003ba81a01007387 */ /* 0x000fe80000100a00 */
[----:B------:R-:W2:Y:S04]  /*8a230*/  LDL.LU R194, [R1+0xaf44] ;  /* 0x00af440001c27983 */ /* 0x000ea80000300800 */
[----:B------:R-:W3:Y:S04]  /*8a240*/  LDL.LU R206, [R1+0xaf40] ;  /* 0x00af400001ce7983 */ /* 0x000ee80000300800 */
[----:B------:R-:W3:Y:S04]  /*8a250*/  LDL.LU R207, [R1+0xaf3c] ;  /* 0x00af3c0001cf7983 */ /* 0x000ee80000300800 */
[----:B------:R-:W4:Y:S04]  /*8a260*/  LDL.LU R202, [R1+0xaf38] ;  /* 0x00af380001ca7983 */ /* 0x000f280000300800 */
[----:B------:R-:W4:Y:S04]  /*8a270*/  LDL.LU R203, [R1+0xaf34] ;  /* 0x00af340001cb7983 */ /* 0x000f280000300800 */
[----:B------:R-:W2:Y:S04]  /*8a280*/  LDL.LU R195, [R1+0xaf30] ;  /* 0x00af300001c37983 */ /* 0x000ea80000300800 */
[----:B------:R-:W2:Y:S04]  /*8a290*/  LDL.LU R198, [R1+0xaf2c] ;  /* 0x00af2c0001c67983 */ /* 0x000ea80000300800 */
[----:B------:R-:W2:Y:S02]  /*8a2a0*/  LDL.LU R199, [R1+0xaf28] ;  /* 0x00af280001c77983 */ /* 0x000ea40000300800 */
[----:B--2---:R-:W-:-:S15]  /*8a2b0*/  HMMA.1688.F32.TF32 R20, R240, R198, R20 ;  /* 0x000000c6f014723c */ /* 0x004fde0000081014 */
[----:B------:R-:W-:-:S04]  /*8a2c0*/  NOP ;  /* 0x0000000000007918 */ /* 0x000fc80000000000 */
[----:B------:R-:W-:Y:S02]  /*8a2d0*/  IMAD.MOV.U32 R105, RZ, RZ, R20 ;  /* 0x000000ffff697224 */ /* 0x000fe400078e0014 */
[----:B------:R-:W-:Y:S02]  /*8a2e0*/  IMAD.MOV.U32 R104, RZ, RZ, R21 ;  /* 0x000000ffff687224 */ /* 0x000fe400078e0015 */
[----:B------:R-:W-:Y:S02]  /*8a2f0*/  IMAD.MOV.U32 R101, RZ, RZ, R22 ;  /* 0x000000ffff657224 */ /* 0x000fe400078e0016 */
[----:B------:R-:W-:Y:S02]  /*8a300*/  IMAD.MOV.U32 R100, RZ, RZ, R23 ;  /* 0x000000ffff647224 */ /* 0x000fe400078e0017 */
[----:B------:R-:W-:-:S15]  /*8a310*/  HMMA.1688.F32.TF32 R20, R240, R194, R68 ;  /* 0x000000c2f014723c */ /* 0x000fde0000081044 */
[----:B------:R-:W-:-:S04]  /*8a320*/  NOP ;  /* 0x0000000000007918 */ /* 0x000fc80000000000 */
[----:B------:R-:W-:Y:S01]  /*8a330*/  IMAD.MOV.U32 R81, RZ, RZ, R22 ;  /* 0x000000ffff517224 */ /* 0x000fe200078e0016 */
[----:B------:R1:W-:Y:S01]  /*8a340*/  STL.64 [R1+0x3c00], R20 ;  /* 0x003c001401007387 */ /* 0x0003e20000100a00 */
[----:B------:R-:W-:Y:S02]  /*8a350*/  IMAD.MOV.U32 R80, RZ, RZ, R23 ;  /* 0x000000ffff507224 */ /* 0x000fe400078e0017 */
[----:B-1----:R-:W-:-:S15]  /*8a360*/  HMMA.1688.F32.TF32 R20, R240, R190, R164 ;  /* 0x000000bef014723c */ /* 0x002fde00000810a4 */
[----:B------:R-:W-:-:S04]  /*8a370*/  NOP ;  /* 0x0000000000007918 */ /* 0x000fc80000000000 */
[----:B------:R-:W-:Y:S02]  /*8a380*/  IMAD.MOV.U32 R37, RZ, RZ, R20 ;  /* 0x000000ffff257224 */ /* 0x000fe400078e0014 */
[----:B------:R-:W-:Y:S02]  /*8a390*/  IMAD.MOV.U32 R36, RZ, RZ, R21 ;  /* 0x000000ffff247224 */ /* 0x000fe400078e0015 */
[----:B------:R-:W-:Y:S02]  /*8a3a0*/  IMAD.MOV.U32 R33, RZ, RZ, R22 ;  /* 0x000000ffff217224 */ /* 0x000fe400078e0016 */
[----:B------:R-:W-:Y:S02]  /*8a3b0*/  IMAD.MOV.U32 R32, RZ, RZ, R23 ;  /* 0x000000ffff207224 */ /* 0x000fe400078e0017 */
[----:B------:R-:W-:Y:S01]  /*8a3c0*/  HMMA.1688.F32.TF32 R20, R240, R186, R168 ;  /* 0x000000baf014723c */ /* 0x000fe200000810a8 */
[----:B------:R-:W-:Y:S04]  /*8a3d0*/  STL.64 [R1+0xad08], R34 ;  /* 0x00ad082201007387 */ /* 0x000fe80000100a00 */
[----:B------:R1:W-:Y:S04]  /*8a3e0*/  STL.64 [R1+0xad00], R32 ;  /* 0x00ad002001007387 */ /* 0x0003e80000100a00 */
[----:B------:R-:W-:Y:S04]  /*8a3f0*/  STL.64 [R1+0xacf8], R38 ;  /* 0x00acf82601007387 */ /* 0x000fe80000100a00 */
[----:B------:R2:W-:Y:S06]  /*8a400*/  STL.64 [R1+0xacf0], R36 ;  /* 0x00acf02401007387 */ /* 0x0005ec0000100a00 */
[----:B------:R-:W-:-:S02]  /*8a410*/  IMAD.MOV.U32 R45, RZ, RZ, R20 ;  /* 0x000000ffff2d7224 */ /* 0x000fc400078e0014 */
[----:B------:R-:W-:Y:S02]  /*8a420*/  IMAD.MOV.U32 R44, RZ, RZ, R21 ;  /* 0x000000ffff2c7224 */ /* 0x000fe400078e0015 */
[----:B------:R-:W-:Y:S02]  /*8a430*/  IMAD.MOV.U32 R41, RZ, RZ, R22 ;  /* 0x000000ffff297224 */ /* 0x000fe400078e0016 */
[----:B------:R-:W-:Y:S02]  /*8a440*/  IMAD.MOV.U32 R40, RZ, RZ, R23 ;  /* 0x000000ffff287224 */ /* 0x000fe400078e0017 */
[----:B------:R-:W-:Y:S01]  /*8a450*/  HMMA.1688.F32.TF32 R20, R240, R182, R244 ;  /* 0x000000b6f014723c */ /* 0x000fe200000810f4 */
[----:B------:R-:W-:Y:S02]  /*8a460*/  IMAD.MOV.U32 R244, RZ, RZ, R111 ;  /* 0x000000fffff47224 */ /* 0x000fe400078e006f */
[----:B------:R-:W-:Y:S01]  /*8a470*/  IMAD.MOV.U32 R245, RZ, RZ, R110 ;  /* 0x000000fffff57224 */ /* 0x000fe200078e006e */
[----:B------:R-:W2:Y:S04]  /*8a480*/  LDL.LU R111, [R1+0xaf24] ;  /* 0x00af2400016f7983 */ /* 0x000ea80000300800 */
[----:B------:R-:W4:Y:S01]  /*8a490*/  LDL.LU R110, [R1+0xaf20] ;  /* 0x00af2000016e7983 */ /* 0x000f220000300800 */
[----:B------:R-:W-:-:S02]  /*8a4a0*/  IMAD.MOV.U32 R246, RZ, RZ, R178 ;  /* 0x000000fffff67224 */ /* 0x000fc400078e00b2 */
[----:B------:R-:W-:Y:S01]  /*8a4b0*/  IMAD.MOV.U32 R247, RZ, RZ, R142 ;  /* 0x000000fffff77224 */ /* 0x000fe200078e008e */
[----:B------:R-:W4:Y:S04]  /*8a4c0*/  LDL.LU R178, [R1+0xaf1c] ;  /* 0x00af1c0001b27983 */ /* 0x000f280000300800 */
[----:B------:R-:W4:Y:S01]  /*8a4d0*/  LDL.LU R142, [R1+0xaf18] ;  /* 0x00af1800018e7983 */ /* 0x000f220000300800 */
[----:B------:R-:W-:Y:S02]  /*8a4e0*/  IMAD.MOV.U32 R28, RZ, RZ, R138 ;  /* 0x000000ffff1c7224 */ /* 0x000fe400078e008a */
[----:B------:R-:W-:Y:S01]  /*8a4f0*/  IMAD.MOV.U32 R29, RZ, RZ, R130 ;  /* 0x000000ffff1d7224 */ /* 0x000fe200078e0082 */
[----:B------:R-:W4:Y:S04]  /*8a500*/  LDL.LU R138, [R1+0xaf14] ;  /* 0x00af1400018a7983 */ /* 0x000f280000300800 */
[----:B------:R-:W4:Y:S01]  /*8a510*/  LDL.LU R130, [R1+0xaf10] ;  /* 0x00af100001827983 */ /* 0x000f220000300800 */
[----:B------:R-:W-:-:S02]  /*8a520*/  IMAD.MOV.U32 R124, RZ, RZ, R24 ;  /* 0x000000ffff7c7224 */ /* 0x000fc400078e0018 */
[----:B------:R-:W-:Y:S02]  /*8a530*/  IMAD.MOV.U32 R125, RZ, RZ, R25 ;  /* 0x000000ffff7d7224 */ /* 0x000fe400078e0019 */
[----:B---3--:R-:W-:Y:S01]  /*8a540*/  HMMA.1688.F32.TF32 R24, R240, R206, R64 ;  /* 0x000000cef018723c */ /* 0x008fe20000081040 */
[----:B--2---:R-:W-:Y:S02]  /*8a550*/  IMAD.MOV.U32 R30, RZ, RZ, R111 ;  /* 0x000000ffff1e7224 */ /* 0x004fe400078e006f */
[----:B----4-:R-:W-:Y:S01]  /*8a560*/  IMAD.MOV.U32 R31, RZ, RZ, R110 ;  /* 0x000000ffff1f7224 */ /* 0x010fe200078e006e */
[----:B------:R-:W2:Y:S04]  /*8a570*/  LDL.LU R111, [R1+0xaf0c] ;  /* 0x00af0c00016f7983 */ /* 0x000ea80000300800 */
[----:B------:R-:W3:Y:S04]  /*8a580*/  LDL.LU R110, [R1+0xaf08] ;  /* 0x00af0800016e7983 */ /* 0x000ee80000300800 */
        /* <DEDUP_REMOVED lines=10> */
[----:B------:R-:W-:-:S02]  /*8a630*/  IMAD.MOV.U32 R128, RZ, RZ, R24 ;  /* 0x000000ffff807224 */ /* 0x000fc400078e0018 */
[----:B------:R-:W-:Y:S02]  /*8a640*/  IMAD.MOV.U32 R129, RZ, RZ, R25 ;  /* 0x000000ffff817224 */ /* 0x000fe400078e0019 */
[----:B------:R-:W-:Y:S02]  /*8a650*/  IMAD.MOV.U32 R89, RZ, RZ, R26 ;  /* 0x000000ffff597224 */ /* 0x000fe400078e001a */
[----:B------:R-:W-:Y:S01]  /*8a660*/  IMAD.MOV.U32 R88, RZ, RZ, R27 ;  /* 0x000000ffff587224 */ /* 0x000fe200078e001b */
[----:B------:R-:W4:Y:S01]  /*8a670*/  LDL.LU R66, [R1+0x4ee8] ;  /* 0x004ee80001427983 */ /* 0x000f220000300800 */
[----:B------:R-:W-:Y:S03]  /*8a680*/  HMMA.1688.F32.TF32 R24, R240, R202, R248 ;  /* 0x000000caf018723c */ /* 0x000fe600000810f8 */
        /* <DEDUP_REMOVED lines=16> */
[----:B------:R-:W-:-:S03]  /*8a790*/  IMAD.MOV.U32 R53, RZ, RZ, R20 ;  /* 0x000000ffff357224 */ /* 0x000fc600078e0014 */
[----:B------:R-:W4:Y:S01]  /*8a7a0*/  LDL.LU R39, [R1+0x4eac] ;  /* 0x004eac0001277983 */ /* 0x000f220000300800 */
[----:B------:R-:W-:-:S03]  /*8a7b0*/  IMAD.MOV.U32 R52, RZ, RZ, R21 ;  /* 0x000000ffff347224 */ /* 0x000fc600078e0015 */
[----:B------:R-:W4:Y:S01]  /*8a7c0*/  LDL.LU R20, [R1+0x4e80] ;  /* 0x004e800001147983 */ /* 0x000f220000300800 */
[----:B------:R-:W-:-:S03]  /*8a7d0*/  IMAD.MOV.U32 R49, RZ, RZ, R22 ;  /* 0x000000ffff317224 */ /* 0x000fc600078e0016 */
[----:B------:R-:W4:Y:S01]  /*8a7e0*/  LDL.LU R21, [R1+0x4e84] ;  /* 0x004e840001157983 */ /* 0x000f220000300800 */
[----:B------:R-:W-:-:S03]  /*8a7f0*/  IMAD.MOV.U32 R48, RZ, RZ, R23 ;  /* 0x000000ffff307224 */ /* 0x000fc600078e0017 */
[----:B------:R-:W4:Y:S04]  /*8a800*/  LDL.LU R22, [R1+0x4e88] ;  /* 0x004e880001167983 */ /* 0x000f280000300800 */
[----:B------:R-:W4:Y:S01]  /*8a810*/  LDL.LU R23, [R1+0x4e8c] ;  /* 0x004e8c0001177983 */ /* 0x000f220000300800 */
        /* <DEDUP_REMOVED lines=15> */
[----:B---3--:R-:W-:-:S02]  /*8a910*/  IMAD.MOV.U32 R232, RZ, RZ, R110 ;  /* 0x000000ffffe87224 */ /* 0x008fc400078e006e */
[----:B------:R-:W2:Y:S04]  /*8a920*/  LDL.LU R110, [R1+0xaf04] ;  /* 0x00af0400016e7983 */ /* 0x000ea80000300800 */
[----:B------:R-:W2:Y:S04]  /*8a930*/  LDL.LU R111, [R1+0xaf00] ;  /* 0x00af0000016f7983 */ /* 0x000ea80000300800 */
[----:B------:R-:W3:Y:S04]  /*8a940*/  LDL.LU R130, [R1+0xaefc] ;  /* 0x00aefc0001827983 */ /* 0x000ee80000300800 */
[----:B------:R-:W2:Y:S04]  /*8a950*/  LDL.LU R138, [R1+0xaef8] ;  /* 0x00aef800018a7983 */ /* 0x000ea80000300800 */
[----:B------:R-:W2:Y:S04]  /*8a960*/  LDL.LU R142, [R1+0xaef4] ;  /* 0x00aef400018e7983 */ /* 0x000ea80000300800 */
[----:B------:R-:W4:Y:S04]  /*8a970*/  LDL.LU R178, [R1+0xaef0] ;  /* 0x00aef00001b27983 */ /* 0x000f280000300800 */
[----:B------:R-:W4:Y:S04]  /*8a980*/  LDL.LU R179, [R1+0xaeec] ;  /* 0x00aeec0001b37983 */ /* 0x000f280000300800 */
[----:B------:R-:W2:Y:S04]  /*8a990*/  LDL.LU R143, [R1+0xaee8] ;  /* 0x00aee800018f7983 */ /* 0x000ea80000300800 */
[----:B------:R-:W2:Y:S04]  /*8a9a0*/  LDL.LU R146, [R1+0xaee4] ;  /* 0x00aee40001927983 */ /* 0x000ea80000300800 */
[----:B------:R-:W2:Y:S04]  /*8a9b0*/  LDL.LU R154, [R1+0xaee0] ;  /* 0x00aee000019a7983 */ /* 0x000ea80000300800 */
[----:B------:R-:W2:Y:S04]  /*8a9c0*/  LDL.LU R174, [R1+0xaedc] ;  /* 0x00aedc0001ae7983 */ /* 0x000ea80000300800 */
[----:B------:R-:W2:Y:S01]  /*8a9d0*/  LDL.LU R175, [R1+0xaed8] ;  /* 0x00aed80001af7983 */ /* 0x000ea20000300800 */
[C---:B----4-:R-:W-:Y:S08]  /*8a9e0*/  HMMA.1688.F32.TF32 R64, R240.reuse, R178, R64 ;  /* 0x000000b2f040723c */ /* 0x050ff00000081040 */
[----:B--2---:R-:W-:Y:S11]  /*8a9f0*/  HMMA.1688.F32.TF32 R168, R240, R174, R168 ;  /* 0x000000aef0a8723c */ /* 0x004ff600000810a8 */
[----:B------:R-:W-:-:S02]  /*8aa00*/  IMAD.MOV.U32 R61, RZ, RZ, R64 ;  /* 0x000000ffff3d7224 */ /* 0x000fc400078e0040 */
[----:B------:R-:W-:Y:S02]  /*8aa10*/  IMAD.MOV.U32 R60, RZ, RZ, R65 ;  /* 0x000000ffff3c7224 */ /* 0x000fe400078e0041 */
[----:B------:R-:W-:Y:S02]  /*8aa20*/  IMAD.MOV.U32 R64, RZ, RZ, R158 ;  /* 0x000000ffff407224 */ /* 0x000fe400078e009e */
[----:B------:R-:W-:Y:S01]  /*8aa30*/  IMAD.MOV.U32 R57, RZ, RZ, R66 ;  /* 0x000000ffff397224 */ /* 0x000fe200078e0042 */
[----:B------:R-:W2:Y:S01]  /*8aa40*/  LDL.LU R158, [R1+0xaed4] ;  /* 0x00aed400019e7983 */ /* 0x000ea20000300800 */
[----:B------:R-:W-:Y:S02]  /*8aa50*/  IMAD.MOV.U32 R65, RZ, RZ, R159 ;  /* 0x000000ffff417224 */ /* 0x000fe400078e009f */
[----:B------:R-:W-:Y:S01]  /*8aa60*/  IMAD.MOV.U32 R56, RZ, RZ, R67 ;  /* 0x000000ffff387224 */ /* 0x000fe200078e0043 */
[----:B------:R-:W2:Y:S01]  /*8aa70*/  LDL.LU R159, [R1+0xaed0] ;  /* 0x00aed000019f7983 */ /* 0x000ea20000300800 */
[----:B------:R-:W-:-:S02]  /*8aa80*/  IMAD.MOV.U32 R66, RZ, RZ, R162 ;  /* 0x000000ffff427224 */ /* 0x000fc400078e00a2 */
[----:B------:R-:W-:Y:S01]  /*8aa90*/  IMAD.MOV.U32 R67, RZ, RZ, R163 ;  /* 0x000000ffff437224 */ /* 0x000fe200078e00a3 */
[----:B------:R-:W4:Y:S04]  /*8aaa0*/  LDL.LU R162, [R1+0xaecc] ;  /* 0x00aecc0001a27983 */ /* 0x000f280000300800 */
[----:B------:R-:W4:Y:S04]  /*8aab0*/  LDL.LU R163, [R1+0xaec8] ;  /* 0x00aec80001a37983 */ /* 0x000f280000300800 */
[----:B------:R-:W-:Y:S04]  /*8aac0*/  STL.64 [R1+0x4020], R168 ;  /* 0x004020a801007387 */ /* 0x000fe80000100a00 */
[----:B------:R1:W-:Y:S04]  /*8aad0*/  STL.64 [R1+0x4028], R170 ;  /* 0x004028aa01007387 */ /* 0x0003e80000100a00 */
[----:B-1----:R-:W2:Y:S02]  /*8aae0*/  LDL.LU.64 R170, [R1+0xaec0] ;  /* 0x00aec00001aa7983 */ /* 0x002ea40000300a00 */
[----:B--2---:R-:W-:-:S15]  /*8aaf0*/  HMMA.1688.F32.TF32 R164, R240, R170, R164 ;  /* 0x000000aaf0a4723c */ /* 0x004fde00000810a4 */
[----:B------:R-:W-:-:S04]  /*8ab00*/  NOP ;  /* 0x0000000000007918 */ /* 0x000fc80000000000 */
[----:B------:R-:W-:Y:S04]  /*8ab10*/  STL.64 [R1+0x4040], R164 ;  /* 0x004040a401007387 */ /* 0x000fe80000100a00 */
[----:B------:R1:W-:Y:S04]  /*8ab20*/  STL.64 [R1+0x4048], R166 ;  /* 0x004048a601007387 */ /* 0x0003e80000100a00 */
[----:B-1----:R-:W2:Y:S01]  /*8ab30*/  LDL.LU.64 R166, [R1+0xaeb8] ;  /* 0x00aeb80001a67983 */ /* 0x002ea20000300a00 */
[C---:B----4-:R-:W-:Y:S08]  /*8ab40*/  HMMA.1688.F32.TF32 R36, R240.reuse, R162, R36 ;  /* 0x000000a2f024723c */ /* 0x050ff00000081024 */
[----:B--2---:R-:W-:-:S15]  /*8ab50*/  HMMA.1688.F32.TF32 R248, R240, R166, R248 ;  /* 0x000000a6f0f8723c */ /* 0x004fde00000810f8 */
[----:B------:R-:W-:-:S04]  /*8ab60*/  NOP ;  /* 0x0000000000007918 */ /* 0x000fc80000000000 */
[----:B------:R1:W-:Y:S04]  /*8ab70*/  STL.64 [R1+0x40a0], R248 ;  /* 0x0040a0f801007387 */ /* 0x0003e80000100a00 */
[----:B------:R2:W-:Y:S01]  /*8ab80*/  STL.64 [R1+0x40a8], R250 ;  /* 0x0040a8fa01007387 */ /* 0x0005e20000100a00 */
[----:B-1----:R-:W-:-:S03]  /*8ab90*/  IMAD.MOV.U32 R248, RZ, RZ, R155 ;  /* 0x000000fffff87224 */ /* 0x002fc600078e009b */
[----:B------:R-:W4:Y:S01]  /*8aba0*/  LDL.LU R155, [R1+0xaeb4] ;  /* 0x00aeb400019b7983 */ /* 0x000f220000300800 */
[----:B------:R-:W-:-:S03]  /*8abb0*/  IMAD.MOV.U32 R249, RZ, RZ, R147 ;  /* 0x000000fffff97224 */ /* 0x000fc600078e0093 */
[----:B------:R-:W3:Y:S01]  /*8abc0*/  LDL.LU R147, [R1+0xaeb0] ;  /* 0x00aeb00001937983 */ /* 0x000ee20000300800 */
[----:B--2---:R-:W-:Y:S02]  /*8abd0*/  IMAD.MOV.U32 R250, RZ, RZ, R150 ;  /* 0x000000fffffa7224 */ /* 0x004fe400078e0096 */
[----:B------:R-:W-:Y:S01]  /*8abe0*/  IMAD.MOV.U32 R251, RZ, RZ, R151 ;  /* 0x000000fffffb7224 */ /* 0x000fe200078e0097 */
[----:B------:R-:W2:Y:S04]  /*8abf0*/  LDL.LU R150, [R1+0xaeac] ;  /* 0x00aeac0001967983 */ /* 0x000ea80000300800 */
[----:B------:R-:W2:Y:S04]  /*8ac00*/  LDL.LU R151, [R1+0xaea8] ;  /* 0x00aea80001977983 */ /* 0x000ea80000300800 */
[----:B------:R-:W-:Y:S04]  /*8ac10*/  STL.64 [R1+0x4130], R36 ;  /* 0x0041302401007387 */ /* 0x000fe80000100a00 */
[----:B------:R1:W-:Y:S02]  /*8ac20*/  STL.64 [R1+0x4138], R38 ;  /* 0x0041382601007387 */ /* 0x0003e40000100a00 */
[----:B-1----:R-:W-:-:S15]  /*8ac30*/  HMMA.1688.F32.TF32 R36, R240, R158, R32 ;  /* 0x0000009ef024723c */ /* 0x002fde0000081020 */
[----:B------:R-:W-:-:S04]  /*8ac40*/  NOP ;  /* 0x0000000000007918 */ /* 0x000fc80000000000 */
[----:B------:R-:W-:Y:S04]  /*8ac50*/  STL.64 [R1+0x4140], R36 ;  /* 0x0041402401007387 */ /* 0x000fe80000100a00 */
[----:B------:R3:W-:Y:S01]  /*8ac60*/  STL.64 [R1+0x4148], R38 ;  /* 0x0041482601007387 */ /* 0x0007e20000100a00 */
[----:B----4-:R-:W-:Y:S01]  /*8ac70*/  HMMA.1688.F32.TF32 R32, R240, R154, R20 ;  /* 0x0000009af020723c */ /* 0x010fe20000081014 */
[----:B------:R-:W-:Y:S02]  /*8ac80*/  IMAD.MOV.U32 R20, RZ, RZ, R139 ;  /* 0x000000ffff147224 */ /* 0x000fe400078e008b */
[----:B------:R-:W4:Y:S01]  /*8ac90*/  LDL.LU R139, [R1+0xaea4] ;  /* 0x00aea400018b7983 */ /* 0x000f220000300800 */
[----:B------:R-:W-:Y:S02]  /*8aca0*/  IMAD.MOV.U32 R21, RZ, RZ, R131 ;  /* 0x000000ffff157224 */ /* 0x000fe400078e0083 */
[----:B------:R-:W-:-:S02]  /*8acb0*/  IMAD.MOV.U32 R22, RZ, RZ, R134 ;  /* 0x000000ffff167224 */ /* 0x000fc400078e0086 */
[----:B------:R-:W-:-:S11]  /*8acc0*/  IMAD.MOV.U32 R23, RZ, RZ, R135 ;  /* 0x000000ffff177224 */ /* 0x000fd600078e0087 */
[----:B------:R-:W-:Y:S04]  /*8acd0*/  STL.64 [R1+0x4150], R32 ;  /* 0x0041502001007387 */ /* 0x000fe80000100a00 */
[----:B------:R1:W-:Y:S04]  /*8ace0*/  STL.64 [R1+0x4158], R34 ;  /* 0x0041582201007387 */ /* 0x0003e80000100a00 */
[----:B------:R-:W4:Y:S04]  /*8acf0*/  LDL.LU R131, [R1+0xaea0] ;  /* 0x00aea00001837983 */ /* 0x000f280000300800 */
[----:B------:R-:W4:Y:S04]  /*8ad00*/  LDL.LU R134, [R1+0xae9c] ;  /* 0x00ae9c0001867983 */ /* 0x000f280000300800 */
[----:B------:R-:W4:Y:S01]  /*8ad10*/  LDL.LU R135, [R1+0xae98] ;  /* 0x00ae980001877983 */ /* 0x000f220000300800 */
[C---:B--2---:R-:W-:Y:S08]  /*8ad20*/  HMMA.1688.F32.TF32 R232, R240.reuse, R150, R232 ;  /* 0x00000096f0e8723c */ /* 0x044ff000000810e8 */
[C---:B---3--:R-:W-:Y:S08]  /*8ad30*/  HMMA.1688.F32.TF32 R36, R240.reuse, R146, R236 ;  /* 0x00000092f024723c */ /* 0x048ff000000810ec */
[C---:B-1----:R-:W-:Y:S03]  /*8ad40*/  HMMA.1688.F32.TF32 R32, R240.reuse, R142, R28 ;  /* 0x0000008ef020723c */ /* 0x042fe6000008101c */
[----:B------:R-:W-:Y:S04]  /*8ad50*/  STL.64 [R1+0x4160], R232 ;  /* 0x004160e801007387 */ /* 0x000fe80000100a00 */
[----:B------:R-:W-:Y:S04]  /*8ad60*/  STL.64 [R1+0x4168], R234 ;  /* 0x004168ea01007387 */ /* 0x000fe80000100a00 */
[----:B------:R-:W-:Y:S04]  /*8ad70*/  STL.64 [R1+0x4170], R36 ;  /* 0x0041702401007387 */ /* 0x000fe80000100a00 */
[----:B------:R-:W-:Y:S04]  /*8ad80*/  STL.64 [R1+0x4178], R38 ;  /* 0x0041782601007387 */ /* 0x000fe80000100a00 */
[----:B------:R-:W-:Y:S04]  /*8ad90*/  STL.64 [R1+0x4180], R32 ;  /* 0x0041802001007387 */ /* 0x000fe80000100a00 */
[----:B------:R-:W-:Y:S01]  /*8ada0*/  STL.64 [R1+0x4188], R34 ;  /* 0x0041882201007387 */ /* 0x000fe20000100a00 */
[----:B----4-:R-:W-:Y:S01]  /*8adb0*/  HMMA.1688.F32.TF32 R28, R240, R138, R68 ;  /* 0x0000008af01c723c */ /* 0x010fe20000081044 */
[----:B------:R-:W-:-:S02]  /*8adc0*/  IMAD.MOV.U32 R68, RZ, RZ, R114 ;  /* 0x000000ffff447224 */ /* 0x000fc400078e0072 */
[----:B------:R-:W2:Y:S01]  /*8add0*/  LDL.LU R114, [R1+0xae94] ;  /* 0x00ae940001727983 */ /* 0x000ea20000300800 */
[----:B------:R-:W-:Y:S02]  /*8ade0*/  IMAD.MOV.U32 R69, RZ, RZ, R115 ;  /* 0x000000ffff457224 */ /* 0x000fe400078e0073 */
[----:B------:R-:W-:Y:S02]  /*8adf0*/  IMAD.MOV.U32 R70, RZ, RZ, R126 ;  /* 0x000000ffff467224 */ /* 0x000fe400078e007e */
[----:B------:R-:W-:-:S11]  /*8ae00*/  IMAD.MOV.U32 R71, RZ, RZ, R127 ;  /* 0x000000ffff477224 */ /* 0x000fd600078e007f */
[----:B------:R-:W-:Y:S04]  /*8ae10*/  STL.64 [R1+0x4190], R28 ;  /* 0x0041901c01007387 */ /* 0x000fe80000100a00 */
[----:B------:R1:W-:Y:S04]  /*8ae20*/  STL.64 [R1+0x4198], R30 ;  /* 0x0041981e01007387 */ /* 0x0003e80000100a00 */
[----:B------:R-:W2:Y:S04]  /*8ae30*/  LDL.LU R115, [R1+0xae90] ;  /* 0x00ae900001737983 */ /* 0x000ea80000300800 */
[----:B------:R-:W3:Y:S04]  /*8ae40*/  LDL.LU R126, [R1+0xae8c] ;  /* 0x00ae8c00017e7983 */ /* 0x000ee80000300800 */
[----:B------:R-:W3:Y:S01]  /*8ae50*/  LDL.LU R127, [R1+0xae88] ;  /* 0x00ae8800017f7983 */ /* 0x000ee20000300800 */
[C---:B-1----:R-:W-:Y:S08]  /*8ae60*/  HMMA.1688.F32.TF32 R28, R240.reuse, R134, R24 ;  /* 0x00000086f01c723c */ /* 0x042ff00000081018 */
[----:B------:R-:W-:Y:S01]  /*8ae70*/  HMMA.1688.F32.TF32 R24, R240, R130, R244 ;  /* 0x00000082f018723c */ /* 0x000fe200000810f4 */
[----:B------:R-:W-:-:S02]  /*8ae80*/  IMAD.MOV.U32 R244, RZ, RZ, R118 ;  /* 0x000000fffff47224 */ /* 0x000fc400078e0076 */
[----:B------:R-:W-:Y:S02]  /*8ae90*/  IMAD.MOV.U32 R245, RZ, RZ, R119 ;  /* 0x000000fffff57224 */ /* 0x000fe400078e0077 */
[----:B------:R-:W-:Y:S02]  /*8aea0*/  IMAD.MOV.U32 R246, RZ, RZ, R122 ;  /* 0x000000fffff67224 */ /* 0x000fe400078e007a */
[----:B------:R-:W-:-:S04]  /*8aeb0*/  IMAD.MOV.U32 R247, RZ, RZ, R123 ;  /* 0x000000fffff77224 */ /* 0x000fc800078e007b */
[----:B------:R-:W-:Y:S04]  /*8aec0*/  STL.64 [R1+0x41a0], R28 ;  /* 0x0041a01c01007387 */ /* 0x000fe80000100a00 */
[----:B------:R-:W-:Y:S04]  /*8aed0*/  STL.64 [R1+0x41a8], R30 ;  /* 0x0041a81e01007387 */ /* 0x000fe80000100a00 */
[----:B------:R-:W4:Y:S04]  /*8aee0*/  LDL.LU R118, [R1+0xae84] ;  /* 0x00ae840001767983 */ /* 0x000f280000300800 */
[----:B------:R-:W-:Y:S04]  /*8aef0*/  STL.64 [R1+0x41b0], R24 ;  /* 0x0041b01801007387 */ /* 0x000fe80000100a00 */
[----:B------:R3:W-:Y:S04]  /*8af00*/  STL.64 [R1+0x41b8], R26 ;  /* 0x0041b81a01007387 */ /* 0x0007e80000100a00 */
[----:B------:R-:W4:Y:S04]  /*8af10*/  LDL.LU R119, [R1+0xae80] ;  /* 0x00ae800001777983 */ /* 0x000f280000300800 */
[----:B------:R-:W2:Y:S04]  /*8af20*/  LDL.LU R122, [R1+0xae7c] ;  /* 0x00ae7c00017a7983 */ /* 0x000ea80000300800 */
[----:B------:R-:W2:Y:S04]  /*8af30*/  LDL.LU R123, [R1+0xae78] ;  /* 0x00ae7800017b7983 */ /* 0x000ea80000300800 */
[----:B------:R-:W-:Y:S04]  /*8af40*/  STL.64 [R1+0xac48], R130 ;  /* 0x00ac488201007387 */ /* 0x000fe80000100a00 */
[----:B------:R-:W-:Y:S01]  /*8af50*/  STL.64 [R1+0xac40], R128 ;  /* 0x00ac408001007387 */ /* 0x000fe20000100a00 */
[----:B---3--:R-:W-:-:S15]  /*8af60*/  HMMA.1688.F32.TF32 R24, R240, R126, R64 ;  /* 0x0000007ef018723c */ /* 0x008fde0000081040 */
[----:B------:R-:W-:-:S04]  /*8af70*/  NOP ;  /* 0x0000000000007918 */ /* 0x000fc80000000000 */
[----:B------:R-:W-:Y:S01]  /*8af80*/  IMAD.MOV.U32 R192, RZ, RZ, R24 ;  /* 0x000000ffffc07224 */ /* 0x000fe200078e0018 */
[----:B------:R2:W-:Y:S01]  /*8af90*/  STL.64 [R1+0x41c8], R26 ;  /* 0x0041c81a01007387 */ /* 0x0005e20000100a00 */
[----:B------:R-:W-:Y:S02]  /*8afa0*/  IMAD.MOV.U32 R193, RZ, RZ, R25 ;  /* 0x000000ffffc17224 */ /* 0x000fe400078e0019 */
[C---:B--2---:R-:W-:Y:S08]  /*8afb0*/  HMMA.1688.F32.TF32 R24, R240.reuse, R122, R248 ;  /* 0x0000007af018723c */ /* 0x044ff000000810f8 */
[----:B----4-:R-:W-:Y:S01]  /*8afc0*/  HMMA.1688.F32.TF32 R20, R240, R118, R20 ;  /* 0x00000076f014723c */ /* 0x010fe20000081014 */
[----:B------:R-:W-:Y:S04]  /*8afd0*/  STL.64 [R1+0xac58], R126 ;  /* 0x00ac587e01007387 */ /* 0x000fe80000100a00 */
[----:B------:R-:W-:Y:S04]  /*8afe0*/  STL.64 [R1+0xac50], R124 ;  /* 0x00ac507c01007387 */ /* 0x000fe80000100a00 */
[----:B------:R-:W-:Y:S04]  /*8aff0*/  STL [R1+0x9b1c], R193 ;  /* 0x009b1cc101007387 */ /* 0x000fe80000100800 */
[----:B------:R-:W-:Y:S01]  /*8b000*/  STL [R1+0x9b18], R192 ;  /* 0x009b18c001007387 */ /* 0x000fe20000100800 */
[----:B------:R-:W-:-:S02]  /*8b010*/  IMAD.MOV.U32 R197, RZ, RZ, R25 ;  /* 0x000000ffffc57224 */ /* 0x000fc400078e0019 */
[----:B------:R-:W-:Y:S01]  /*8b020*/  IMAD.MOV.U32 R196, RZ, RZ, R24 ;  /* 0x000000ffffc47224 */ /* 0x000fe200078e0018 */
[----:B------:R-:W-:Y:S04]  /*8b030*/  STL.64 [R1+0x41e8], R26 ;  /* 0x0041e81a01007387 */ /* 0x000fe80000100a00 */
[----:B------:R-:W-:Y:S04]  /*8b040*/  STL.64 [R1+0xac68], R122 ;  /* 0x00ac687a01007387 */ /* 0x000fe80000100a00 */
[----:B------:R-:W-:Y:S04]  /*8b050*/  STL.64 [R1+0xac60], R120 ;  /* 0x00ac607801007387 */ /* 0x000fe80000100a00 */
[----:B------:R-:W-:Y:S04]  /*8b060*/  STL [R1+0x9b14], R197 ;  /* 0x009b14c501007387 */ /* 0x000fe80000100800 */
[----:B------:R-:W-:Y:S01]  /*8b070*/  STL [R1+0x9b10], R196 ;  /* 0x009b10c401007387 */ /* 0x000fe20000100800 */
[----:B------:R-:W-:-:S03]  /*8b080*/  IMAD.MOV.U32 R200, RZ, RZ, R20 ;  /* 0x000000ffffc87224 */ /* 0x000fc600078e0014 */
[----:B------:R1:W-:Y:S01]  /*8b090*/  STL.64 [R1+0x4208], R22 ;  /* 0x0042081601007387 */ /* 0x0003e20000100a00 */
[----:B------:R-:W-:Y:S02]  /*8b0a0*/  IMAD.MOV.U32 R201, RZ, RZ, R21 ;  /* 0x000000ffffc97224 */ /* 0x000fe400078e0015 */
[----:B-1----:R-:W-:Y:S01]  /*8b0b0*/  HMMA.1688.F32.TF32 R20, R240, R114, R68 ;  /* 0x00000072f014723c */ /* 0x002fe20000081044 */
[----:B------:R-:W-:Y:S04]  /*8b0c0*/  STL.64 [R1+0xac78], R118 ;  /* 0x00ac787601007387 */ /* 0x000fe80000100a00 */
[----:B------:R-:W-:Y:S04]  /*8b0d0*/  STL.64 [R1+0xac70], R116 ;  /* 0x00ac707401007387 */ /* 0x000fe80000100a00 */
[----:B------:R-:W-:Y:S04]  /*8b0e0*/  STL [R1+0x9b0c], R201 ;  /* 0x009b0cc901007387 */ /* 0x000fe80000100800 */
[----:B------:R-:W-:Y:S06]  /*8b0f0*/  STL [R1+0x9b08], R200 ;  /* 0x009b08c801007387 */ /* 0x000fec0000100800 */
[----:B------:R-:W-:Y:S01]  /*8b100*/  IMAD.MOV.U32 R204, RZ, RZ, R20 ;  /* 0x000000ffffcc7224 */ /* 0x000fe200078e0014 */
[----:B------:R1:W-:Y:S01]  /*8b110*/  STL.64 [R1+0x4228], R22 ;  /* 0x0042281601007387 */ /* 0x0003e20000100a00 */
[----:B------:R-:W-:-:S03]  /*8b120*/  IMAD.MOV.U32 R205, RZ, RZ, R21 ;  /* 0x000000ffffcd7224 */ /* 0x000fc600078e0015 */
[----:B------:R-:W-:Y:S01]  /*8b130*/  STL.64 [R1+0xaca8], R206 ;  /* 0x00aca8ce01007387 */ /* 0x000fe20000100a00 */
[----:B-1----:R-:W-:Y:S03]  /*8b140*/  HMMA.1688.F32.TF32 R20, R240, R110, R244 ;  /* 0x0000006ef014723c */ /* 0x002fe600000810f4 */
[----:B------:R1:W-:Y:S04]  /*8b150*/  STL.64 [R1+0xaca0], R204 ;  /* 0x00aca0cc01007387 */ /* 0x0003e80000100a00 */
[----:B------:R-:W-:Y:S04]  /*8b160*/  STL.64 [R1+0xac88], R114 ;  /* 0x00ac887201007387 */ /* 0x000fe80000100a00 */
[----:B------:R-:W-:Y:S04]  /*8b170*/  STL.64 [R1+0xac80], R112 ;  /* 0x00ac807001007387 */ /* 0x000fe80000100a00 */
[----:B------:R-:W2:Y:S04]  /*8b180*/  LDL.LU R244, [R1+0x5030] ;  /* 0x0050300001f47983 */ /* 0x000ea80000300800 */
[----:B------:R-:W2:Y:S04]  /*8b190*/  LDL.LU R245, [R1+0x5034] ;  /* 0x0050340001f57983 */ /* 0x000ea80000300800 */
[----:B------:R-:W2:Y:S04]  /*8b1a0*/  LDL.LU R246, [R1+0x5038] ;  /* 0x0050380001f67983 */ /* 0x000ea80000300800 */
[----:B------:R-:W2:Y:S01]  /*8b1b0*/  LDL.LU R247, [R1+0x503c] ;  /* 0x00503c0001f77983 */ /* 0x000ea20000300800 */
[----:B------:R-:W-:-:S02]  /*8b1c0*/  IMAD.MOV.U32 R68, RZ, RZ, R86 ;  /* 0x000000ffff447224 */ /* 0x000fc400078e0056 */
[----:B------:R-:W-:Y:S01]  /*8b1d0*/  IMAD.MOV.U32 R69, RZ, RZ, R87 ;  /* 0x000000ffff457224 */ /* 0x000fe200078e0057 */
[----:B------:R-:W3:Y:S04]  /*8b1e0*/  LDL.LU R86, [R1+0xae74] ;  /* 0x00ae740001567983 */ /* 0x000ee80000300800 */
[----:B------:R-:W3:Y:S01]  /*8b1f0*/  LDL.LU R87, [R1+0xae70] ;  /* 0x00ae700001577983 */ /* 0x000ee20000300800 */
[----:B------:R-:W-:Y:S02]  /*8b200*/  IMAD.MOV.U32 R70, RZ, RZ, R103 ;  /* 0x000000ffff467224 */ /* 0x000fe400078e0067 */
[----:B------:R-:W-:Y:S01]  /*8b210*/  IMAD.MOV.U32 R71, RZ, RZ, R107 ;  /* 0x000000ffff477224 */ /* 0x000fe200078e006b */
[----:B------:R-:W4:Y:S04]  /*8b220*/  LDL.LU R103, [R1+0xae6c] ;  /* 0x00ae6c0001677983 */ /* 0x000f280000300800 */
[----:B------:R-:W2:Y:S01]  /*8b230*/  LDL.LU R107, [R1+0xae68] ;  /* 0x00ae6800016b7983 */ /* 0x000ea20000300800 */
[----:B------:R-:W-:-:S02]  /*8b240*/  IMAD.MOV.U32 R208, RZ, RZ, R20 ;  /* 0x000000ffffd07224 */ /* 0x000fc400078e0014 */
[----:B------:R-:W-:Y:S02]  /*8b250*/  IMAD.MOV.U32 R209, RZ, RZ, R21 ;  /* 0x000000ffffd17224 */ /* 0x000fe400078e0015 */
        /* <DEDUP_REMOVED lines=20> */
[----:B--2---:R-:W-:-:S02]  /*8b3a0*/  IMAD.MOV.U32 R250, RZ, RZ, R107 ;  /* 0x000000fffffa7224 */ /* 0x004fc400078e006b */
[----:B---3--:R-:W-:Y:S02]  /*8b3b0*/  IMAD.MOV.U32 R249, RZ, RZ, R106 ;  /* 0x000000fffff97224 */ /* 0x008fe400078e006a */
[----:B----4-:R-:W-:Y:S02]  /*8b3c0*/  IMAD.MOV.U32 R248, RZ, RZ, R102 ;  /* 0x000000fffff87224 */ /* 0x010fe400078e0066 */
[----:B------:R-:W-:Y:S02]  /*8b3d0*/  IMAD.MOV.U32 R67, RZ, RZ, R91 ;  /* 0x000000ffff437224 */ /* 0x000fe400078e005b */
[----:B------:R-:W-:Y:S02]  /*8b3e0*/  IMAD.MOV.U32 R66, RZ, RZ, R90 ;  /* 0x000000ffff427224 */ /* 0x000fe400078e005a */
[----:B------:R-:W2:Y:S04]  /*8b3f0*/  LDL.LU R90, [R1+0xae54] ;  /* 0x00ae5400015a7983 */ /* 0x000ea80000300800 */
[----:B------:R-:W2:Y:S04]  /*8b400*/  LDL.LU R91, [R1+0xae50] ;  /* 0x00ae5000015b7983 */ /* 0x000ea80000300800 */
[----:B------:R-:W3:Y:S04]  /*8b410*/  LDL.LU R102, [R1+0xae4c] ;  /* 0x00ae4c0001667983 */ /* 0x000ee80000300800 */
[----:B------:R-:W4:Y:S04]  /*8b420*/  LDL.LU R106, [R1+0xae48] ;  /* 0x00ae4800016a7983 */ /* 0x000f280000300800 */
[----:B------:R-:W4:Y:S01]  /*8b430*/  LDL.LU R107, [R1+0xae44] ;  /* 0x00ae4400016b7983 */ /* 0x000f220000300800 */
[----:B------:R-:W-:-:S03]  /*8b440*/  IMAD.MOV.U32 R251, RZ, RZ, R103 ;  /* 0x000000fffffb7224 */ /* 0x000fc600078e0067 */
[----:B------:R-:W3:Y:S01]  /*8b450*/  LDL.LU R103, [R1+0xae40] ;  /* 0x00ae400001677983 */ /* 0x000ee20000300800 */
[----:B------:R-:W-:Y:S03]  /*8b460*/  HMMA.1688.F32.TF32 R20, R240, R86, R20 ;  /* 0x00000056f014723c */ /* 0x000fe60000081014 */
[----:B------:R1:W-:Y:S04]  /*8b470*/  STL.64 [R1+0xacb8], R210 ;  /* 0x00acb8d201007387 */ /* 0x0003e80000100a00 */
[----:B------:R1:W-:Y:S04]  /*8b480*/  STL.64 [R1+0xacb0], R208 ;  /* 0x00acb0d001007387 */ /* 0x0003e80000100a00 */
[----:B------:R-:W-:Y:S04]  /*8b490*/  STL.64 [R1+0xac98], R110 ;  /* 0x00ac986e01007387 */ /* 0x000fe80000100a00 */
[----:B------:R1:W-:Y:S04]  /*8b4a0*/  STL.64 [R1+0xac90], R108 ;  /* 0x00ac906c01007387 */ /* 0x0003e80000100a00 */
[----:B------:R-:W-:-:S02]  /*8b4b0*/  IMAD.MOV.U32 R137, RZ, RZ, R20 ;  /* 0x000000ffff897224 */ /* 0x000fc400078e0014 */
[----:B------:R-:W-:Y:S02]  /*8b4c0*/  IMAD.MOV.U32 R136, RZ, RZ, R21 ;  /* 0x000000ffff887224 */ /* 0x000fe400078e0015 */
[----:B------:R-:W-:Y:S02]  /*8b4d0*/  IMAD.MOV.U32 R133, RZ, RZ, R22 ;  /* 0x000000ffff857224 */ /* 0x000fe400078e0016 */
[----:B------:R-:W-:Y:S02]  /*8b4e0*/  IMAD.MOV.U32 R132, RZ, RZ, R23 ;  /* 0x000000ffff847224 */ /* 0x000fe400078e0017 */
[----:B------:R-:W-:Y:S01]  /*8b4f0*/  HMMA.1688.F32.TF32 R20, R240, R82, R68 ;  /* 0x00000052f014723c */ /* 0x000fe20000081044 */
[----:B------:R-:W-:Y:S02]  /*8b500*/  IMAD.MOV.U32 R232, RZ, RZ, R46 ;  /* 0x000000ffffe87224 */ /* 0x000fe400078e002e */
[----:B------:R-:W-:Y:S02]  /*8b510*/  IMAD.MOV.U32 R233, RZ, RZ, R47 ;  /* 0x000000ffffe97224 */ /* 0x000fe400078e002f */
[----:B------:R-:W-:-:S02]  /*8b520*/  IMAD.MOV.U32 R234, RZ, RZ, R50 ;  /* 0x000000ffffea7224 */ /* 0x000fc400078e0032 */
[----:B------:R-:W-:-:S12]  /*8b530*/  IMAD.MOV.U32 R235, RZ, RZ, R51 ;  /* 0x000000ffffeb7224 */ /* 0x000fd800078e0033 */
[----:B------:R-:W-:Y:S02]  /*8b540*/  IMAD.MOV.U32 R145, RZ, RZ, R20 ;  /* 0x000000ffff917224 */ /* 0x000fe400078e0014 */
[----:B------:R-:W-:Y:S02]  /*8b550*/  IMAD.MOV.U32 R144, RZ, RZ, R21 ;  /* 0x000000ffff907224 */ /* 0x000fe400078e0015 */
[----:B------:R-:W-:Y:S02]  /*8b560*/  IMAD.MOV.U32 R141, RZ, RZ, R22 ;  /* 0x000000ffff8d7224 */ /* 0x000fe400078e0016 */
[----:B------:R-:W-:Y:S01]  /*8b570*/  IMAD.MOV.U32 R140, RZ, RZ, R23 ;  /* 0x000000ffff8c7224 */ /* 0x000fe200078e0017 */
[----:B----4-:R-:W-:Y:S01]  /*8b580*/  HMMA.1688.F32.TF32 R32, R240, R106, R244 ;  /* 0x0000006af020723c */ /* 0x010fe200000810f4 */
[----:B------:R-:W-:Y:S02]  /*8b590*/  IMAD.MOV.U32 R244, RZ, RZ, R98 ;  /* 0x000000fffff47224 */ /* 0x000fe400078e0062 */
[----:B------:R-:W-:Y:S01]  /*8b5a0*/  IMAD.MOV.U32 R245, RZ, RZ, R99 ;  /* 0x000000fffff57224 */ /* 0x000fe200078e0063 */
[----:B------:R-:W4:Y:S04]  /*8b5b0*/  LDL.LU R98, [R1+0xae3c] ;  /* 0x00ae3c0001627983 */ /* 0x000f280000300800 */
[----:B------:R-:W4:Y:S11]  /*8b5c0*/  LDL.LU R99, [R1+0xae38] ;  /* 0x00ae380001637983 */ /* 0x000f360000300800 */
[----:B------:R-:W-:-:S02]  /*8b5d0*/  IMAD.MOV.U32 R212, RZ, RZ, R32 ;  /* 0x000000ffffd47224 */ /* 0x000fc400078e0020 */
[----:B------:R-:W-:Y:S02]  /*8b5e0*/  IMAD.MOV.U32 R213, RZ, RZ, R33 ;  /* 0x000000ffffd57224 */ /* 0x000fe400078e0021 */
[----:B------:R-:W-:Y:S02]  /*8b5f0*/  IMAD.MOV.U32 R189, RZ, RZ, R34 ;  /* 0x000000ffffbd7224 */ /* 0x000fe400078e0022 */
[----:B------:R-:W-:Y:S02]  /*8b600*/  IMAD.MOV.U32 R188, RZ, RZ, R35 ;  /* 0x000000ffffbc7224 */ /* 0x000fe400078e0023 */
[C---:B---3--:R-:W-:Y:S01]  /*8b610*/  HMMA.1688.F32.TF32 R32, R240.reuse, R102, R236 ;  /* 0x00000066f020723c */ /* 0x048fe200000810ec */
[----:B------:R-:W-:Y:S02]  /*8b620*/  IMAD.MOV.U32 R246, RZ, RZ, R94 ;  /* 0x000000fffff67224 */ /* 0x000fe400078e005e */
[----:B------:R-:W-:Y:S01]  /*8b630*/  IMAD.MOV.U32 R247, RZ, RZ, R95 ;  /* 0x000000fffff77224 */ /* 0x000fe200078e005f */
[----:B------:R-:W3:Y:S04]  /*8b640*/  LDL.LU R94, [R1+0xae34] ;  /* 0x00ae3400015e7983 */ /* 0x000ee80000300800 */
[----:B------:R-:W3:Y:S04]  /*8b650*/  LDL.LU R95, [R1+0xae30] ;  /* 0x00ae3000015f7983 */ /* 0x000ee80000300800 */
[----:B------:R-:W-:Y:S04]  /*8b660*/  STL.64 [R1+0xacc8], R106 ;  /* 0x00acc86a01007387 */ /* 0x000fe80000100a00 */
[----:B------:R1:W-:Y:S01]  /*8b670*/  STL.64 [R1+0xacc0], R104 ;  /* 0x00acc06801007387 */ /* 0x0003e20000100a00 */
[----:B------:R-:W-:Y:S01]  /*8b680*/  HMMA.1688.F32.TF32 R20, R240, R78, R244 ;  /* 0x0000004ef014723c */ /* 0x000fe200000810f4 */
[----:B------:R-:W-:-:S02]  /*8b690*/  IMAD.MOV.U32 R244, RZ, RZ, R7 ;  /* 0x000000fffff47224 */ /* 0x000fc400078e0007 */
[----:B------:R-:W-:Y:S02]  /*8b6a0*/  IMAD.MOV.U32 R245, RZ, RZ, R6 ;  /* 0x000000fffff57224 */ /* 0x000fe400078e0006 */
[----:B------:R-:W-:Y:S01]  /*8b6b0*/  IMAD.MOV.U32 R246, RZ, RZ, R11 ;  /* 0x000000fffff67224 */ /* 0x000fe200078e000b */
[----:B------:R1:W-:Y:S04]  /*8b6c0*/  STL.64 [R1+0x42c8], R34 ;  /* 0x0042c82201007387 */ /* 0x0003e80000100a00 */
[----:B------:R-:W2:Y:S04]  /*8b6d0*/  LDL.LU R46, [R1+0xae2c] ;  /* 0x00ae2c00012e7983 */ /* 0x000ea80000300800 */
[----:B------:R-:W3:Y:S04]  /*8b6e0*/  LDL.LU R47, [R1+0xae28] ;  /* 0x00ae2800012f7983 */ /* 0x000ee80000300800 */
        /* <DEDUP_REMOVED lines=9> */
[----:B------:R-:W-:Y:S02]  /*8b780*/  IMAD.MOV.U32 R129, RZ, RZ, R19 ;  /* 0x000000ffff817224 */ /* 0x000fe400078e0013 */
[----:B------:R-:W-:Y:S01]  /*8b790*/  IMAD.MOV.U32 R130, RZ, RZ, R15 ;  /* 0x000000ffff827224 */ /* 0x000fe200078e000f */
[----:B------:R-:W4:Y:S04]  /*8b7a0*/  LDL.LU R19, [R1+0xae08] ;  /* 0x00ae080001137983 */ /* 0x000f280000300800 */
[----:B------:R-:W4:Y:S01]  /*8b7b0*/  LDL.LU R15, [R1+0xae04] ;  /* 0x00ae0400010f7983 */ /* 0x000f220000300800 */
[----:B------:R-:W-:-:S03]  /*8b7c0*/  IMAD.MOV.U32 R131, RZ, RZ, R14 ;  /* 0x000000ffff837224 */ /* 0x000fc600078e000e */
[----:B------:R-:W1:Y:S01]  /*8b7d0*/  LDL.LU R14, [R1+0xae00] ;  /* 0x00ae0000010e7983 */ /* 0x000e620000300800 */
[----:B--2---:R-:W-:Y:S02]  /*8b7e0*/  IMAD.MOV.U32 R123, RZ, RZ, R46 ;  /* 0x000000ffff7b7224 */ /* 0x004fe400078e002e */
[----:B---3--:R-:W-:Y:S02]  /*8b7f0*/  IMAD.MOV.U32 R122, RZ, RZ, R47 ;  /* 0x000000ffff7a7224 */ /* 0x008fe400078e002f */
[----:B----4-:R-:W-:Y:S02]  /*8b800*/  IMAD.MOV.U32 R121, RZ, RZ, R50 ;  /* 0x000000ffff797224 */ /* 0x010fe400078e0032 */
[----:B------:R-:W-:Y:S02]  /*8b810*/  IMAD.MOV.U32 R120, RZ, RZ, R51 ;  /* 0x000000ffff787224 */ /* 0x000fe400078e0033 */
[----:B------:R-:W2:Y:S04]  /*8b820*/  LDL.LU R51, [R1+0xadfc] ;  /* 0x00adfc0001337983 */ /* 0x000ea80000300800 */
[----:B------:R-:W3:Y:S04]  /*8b830*/  LDL.LU R50, [R1+0xadf8] ;  /* 0x00adf80001327983 */ /* 0x000ee80000300800 */
[----:B------:R-:W4:Y:S04]  /*8b840*/  LDL.LU R47, [R1+0xadf4] ;  /* 0x00adf400012f7983 */ /* 0x000f280000300800 */
[----:B------:R-:W2:Y:S01]  /*8b850*/  LDL.LU R46, [R1+0xadf0] ;  /* 0x00adf000012e7983 */ /* 0x000ea20000300800 */
[----:B------:R-:W-:-:S02]  /*8b860*/  IMAD.MOV.U32 R116, RZ, RZ, R10 ;  /* 0x000000ffff747224 */ /* 0x000fc400078e000a */
[----:B------:R-:W-:Y:S01]  /*8b870*/  IMAD.MOV.U32 R117, RZ, RZ, R11 ;  /* 0x000000ffff757224 */ /* 0x000fe200078e000b */
[----:B------:R-:W2:Y:S04]  /*8b880*/  LDL.LU R10, [R1+0xadec] ;  /* 0x00adec00010a7983 */ /* 0x000ea80000300800 */
[----:B------:R-:W3:Y:S01]  /*8b890*/  LDL.LU R11, [R1+0xade8] ;  /* 0x00ade800010b7983 */ /* 0x000ee20000300800 */
[----:B------:R-:W-:Y:S02]  /*8b8a0*/  IMAD.MOV.U32 R118, RZ, RZ, R6 ;  /* 0x000000ffff767224 */ /* 0x000fe400078e0006 */
[----:B------:R-:W-:Y:S01]  /*8b8b0*/  IMAD.MOV.U32 R119, RZ, RZ, R7 ;  /* 0x000000ffff777224 */ /* 0x000fe200078e0007 */
[----:B------:R-:W4:Y:S04]  /*8b8c0*/  LDL.LU R6, [R1+0xade4] ;  /* 0x00ade40001067983 */ /* 0x000f280000300800 */
[----:B------:R-:W4:Y:S01]  /*8b8d0*/  LDL.LU R7, [R1+0xade0] ;  /* 0x00ade00001077983 */ /* 0x000f220000300800 */
[----:B-1----:R-:W-:-:S02]  /*8b8e0*/  IMAD.MOV.U32 R204, RZ, RZ, R14 ;  /* 0x000000ffffcc7224 */ /* 0x002fc400078e000e */
[----:B------:R-:W-:Y:S01]  /*8b8f0*/  IMAD.MOV.U32 R205, RZ, RZ, R15 ;  /* 0x000000ffffcd7224 */ /* 0x000fe200078e000f */
[----:B------:R-:W4:Y:S04]  /*8b900*/  LDL.LU R14, [R1+0xaddc] ;  /* 0x00addc00010e7983 */ /* 0x000f280000300800 */
[----:B------:R-:W4:Y:S01]  /*8b910*/  LDL.LU R15, [R1+0xadd8] ;  /* 0x00add800010f7983 */ /* 0x000f220000300800 */
[----:B------:R-:W-:Y:S02]  /*8b920*/  IMAD.MOV.U32 R206, RZ, RZ, R19 ;  /* 0x000000ffffce7224 */ /* 0x000fe400078e0013 */
[----:B------:R-:W-:Y:S01]  /*8b930*/  IMAD.MOV.U32 R207, RZ, RZ, R18 ;  /* 0x000000ffffcf7224 */ /* 0x000fe200078e0012 */
[----:B------:R-:W4:Y:S04]  /*8b940*/  LDL.LU R19, [R1+0xadd4] ;  /* 0x00add40001137983 */ /* 0x000f280000300800 */
[----:B------:R-:W4:Y:S01]  /*8b950*/  LDL.LU R18, [R1+0xadd0] ;  /* 0x00add00001127983 */ /* 0x000f220000300800 */
[----:B--2---:R-:W-:-:S02]  /*8b960*/  IMAD.MOV.U32 R211, RZ, RZ, R10 ;  /* 0x000000ffffd37224 */ /* 0x004fc400078e000a */
[----:B---3--:R-:W-:Y:S02]  /*8b970*/  IMAD.MOV.U32 R210, RZ, RZ, R11 ;  /* 0x000000ffffd27224 */ /* 0x008fe400078e000b */
[----:B----4-:R-:W-:Y:S02]  /*8b980*/  IMAD.MOV.U32 R208, RZ, RZ, R6 ;  /* 0x000000ffffd07224 */ /* 0x010fe400078e0006 */
[----:B------:R-:W-:Y:S01]  /*8b990*/  IMAD.MOV.U32 R209, RZ, RZ, R7 ;  /* 0x000000ffffd17224 */ /* 0x000fe200078e0007 */
[----:B------:R-:W2:Y:S04]  /*8b9a0*/  LDL.LU R6, [R1+0xadcc] ;  /* 0x00adcc0001067983 */ /* 0x000ea80000300800 */
[----:B------:R-:W3:Y:S04]  /*8b9b0*/  LDL.LU R7, [R1+0xadc8] ;  /* 0x00adc80001077983 */ /* 0x000ee80000300800 */
[----:B------:R-:W4:Y:S04]  /*8b9c0*/  LDL.LU R11, [R1+0xadc4] ;  /* 0x00adc400010b7983 */ /* 0x000f280000300800 */
[----:B------:R-:W2:Y:S01]  /*8b9d0*/  LDL.LU R10, [R1+0xadc0] ;  /* 0x00adc000010a7983 */ /* 0x000ea20000300800 */
[----:B------:R-:W-:-:S02]  /*8b9e0*/  IMAD.MOV.U32 R108, RZ, RZ, R19 ;  /* 0x000000ffff6c7224 */ /* 0x000fc400078e0013 */
[----:B------:R-:W-:Y:S01]  /*8b9f0*/  IMAD.MOV.U32 R110, RZ, RZ, R15 ;  /* 0x000000ffff6e7224 */ /* 0x000fe200078e000f */
[----:B------:R-:W3:Y:S01]  /*8ba00*/  LDL.LU R19, [R1+0xadbc] ;  /* 0x00adbc0001137983 */ /* 0x000ee20000300800 */
[----:B------:R-:W-:-:S03]  /*8ba10*/  IMAD.MOV.U32 R109, RZ, RZ, R18 ;  /* 0x000000ffff6d7224 */ /* 0x000fc600078e0012 */
[----:B------:R-:W3:Y:S04]  /*8ba20*/  LDL.LU R18, [R1+0xadb8] ;  /* 0x00adb80001127983 */ /* 0x000ee80000300800 */
[----:B------:R-:W3:Y:S01]  /*8ba30*/  LDL.LU R15, [R1+0xadb4] ;  /* 0x00adb400010f7983 */ /* 0x000ee20000300800 */
[----:B------:R-:W-:-:S03]  /*8ba40*/  IMAD.MOV.U32 R111, RZ, RZ, R14 ;  /* 0x000000ffff6f7224 */ /* 0x000fc600078e000e */
[----:B------:R-:W3:Y:S01]  /*8ba50*/  LDL.LU R14, [R1+0xadb0] ;  /* 0x00adb000010e7983 */ /* 0x000ee20000300800 */
[----:B------:R-:W-:-:S15]  /*8ba60*/  HMMA.1688.F32.TF32 R24, R240, R98, R24 ;  /* 0x00000062f018723c */ /* 0x000fde0000081018 */
[----:B------:R-:W-:-:S04]  /*8ba70*/  NOP ;  /* 0x0000000000007918 */ /* 0x000fc80000000000 */
[----:B------:R-:W-:Y:S02]  /*8ba80*/  IMAD.MOV.U32 R220, RZ, RZ, R24 ;  /* 0x000000ffffdc7224 */ /* 0x000fe400078e0018 */
[----:B------:R-:W-:Y:S02]  /*8ba90*/  IMAD.MOV.U32 R221, RZ, RZ, R25 ;  /* 0x000000ffffdd7224 */ /* 0x000fe400078e0019 */
[----:B------:R-:W-:Y:S02]  /*8baa0*/  IMAD.MOV.U32 R201, RZ, RZ, R26 ;  /* 0x000000ffffc97224 */ /* 0x000fe400078e001a */
[----:B------:R-:W-:Y:S02]  /*8bab0*/  IMAD.MOV.U32 R200, RZ, RZ, R27 ;  /* 0x000000ffffc87224 */ /* 0x000fe400078e001b */
[----:B------:R-:W-:Y:S01]  /*8bac0*/  HMMA.1688.F32.TF32 R24, R240, R94, R64 ;  /* 0x0000005ef018723c */ /* 0x000fe20000081040 */
[----:B----4-:R-:W-:Y:S02]  /*8bad0*/  IMAD.MOV.U32 R104, RZ, RZ, R11 ;  /* 0x000000ffff687224 */ /* 0x010fe400078e000b */
[----:B--2---:R-:W-:Y:S01]  /*8bae0*/  IMAD.MOV.U32 R105, RZ, RZ, R10 ;  /* 0x000000ffff697224 */ /* 0x004fe200078e000a */
[----:B------:R-:W2:Y:S04]  /*8baf0*/  LDL.LU R11, [R1+0xadac] ;  /* 0x00adac00010b7983 */ /* 0x000ea80000300800 */
[----:B------:R-:W4:Y:S01]  /*8bb00*/  LDL.LU R10, [R1+0xada8] ;  /* 0x00ada800010a7983 */ /* 0x000f220000300800 */
[----:B---3--:R-:W-:-:S02]  /*8bb10*/  IMAD.MOV.U32 R106, RZ, RZ, R7 ;  /* 0x000000ffff6a7224 */ /* 0x008fc400078e0007 */
[----:B------:R-:W-:Y:S01]  /*8bb20*/  IMAD.MOV.U32 R107, RZ, RZ, R6 ;  /* 0x000000ffff6b7224 */ /* 0x000fe200078e0006 */
[----:B------:R-:W3:Y:S04]  /*8bb30*/  LDL.LU R7, [R1+0xada4] ;  /* 0x00ada40001077983 */ /* 0x000ee80000300800 */
[----:B------:R-:W3:Y:S03]  /*8bb40*/  LDL.LU R6, [R1+0xada0] ;  /* 0x00ada00001067983 */ /* 0x000ee60000300800 */
[----:B------:R-:W-:Y:S02]  /*8bb50*/  IMAD.MOV.U32 R185, RZ, RZ, R24 ;  /* 0x000000ffffb97224 */ /* 0x000fe400078e0018 */
[----:B------:R-:W-:-:S02]  /*8bb60*/  IMAD.MOV.U32 R184, RZ, RZ, R25 ;  /* 0x000000ffffb87224 */ /* 0x000fc400078e0019 */
[----:B------:R-:W-:Y:S02]  /*8bb70*/  IMAD.MOV.U32 R181, RZ, RZ, R26 ;  /* 0x000000ffffb57224 */ /* 0x000fe400078e001a */
[----:B------:R-:W-:Y:S01]  /*8bb80*/  IMAD.MOV.U32 R180, RZ, RZ, R27 ;  /* 0x000000ffffb47224 */ /* 0x000fe200078e001b */
[----:B------:R-:W3:Y:S01]  /*8bb90*/  LDL.LU R68, [R1+0x4da0] ;  /* 0x004da00001447983 */ /* 0x000ee20000300800 */
[----:B------:R-:W-:Y:S03]  /*8bba0*/  HMMA.1688.F32.TF32 R24, R240, R90, R248 ;  /* 0x0000005af018723c */ /* 0x000fe600000810f8 */
[----:B------:R-:W3:Y:S04]  /*8bbb0*/  LDL.LU R69, [R1+0x4da4] ;  /* 0x004da40001457983 */ /* 0x000ee80000300800 */
[----:B------:R-:W3:Y:S04]  /*8bbc0*/  LDL.LU R70, [R1+0x4da8] ;  /* 0x004da80001467983 */ /* 0x000ee80000300800 */
[----:B------:R-:W3:Y:S04]  /*8bbd0*/  LDL.LU R71, [R1+0x4dac] ;  /* 0x004dac0001477983 */ /* 0x000ee80000300800 */
[----:B------:R-:W3:Y:S04]  /*8bbe0*/  LDL.LU R64, [R1+0x4d80] ;  /* 0x004d800001407983 */ /* 0x000ee80000300800 */
[----:B------:R-:W3:Y:S04]  /*8bbf0*/  LDL.LU R65, [R1+0x4d84] ;  /* 0x004d840001417983 */ /* 0x000ee80000300800 */
[----:B------:R-:W3:Y:S04]  /*8bc00*/  LDL.LU R66, [R1+0x4d88] ;  /* 0x004d880001427983 */ /* 0x000ee80000300800 */
[----:B------:R-:W3:Y:S01]  /*8bc10*/  LDL.LU R67, [R1+0x4d8c] ;  /* 0x004d8c0001437983 */ /* 0x000ee20000300800 */
[----:B------:R-:W-:-:S02]  /*8bc20*/  IMAD.MOV.U32 R153, RZ, RZ, R20 ;  /* 0x000000ffff997224 */ /* 0x000fc400078e0014 */
[----:B------:R-:W-:Y:S02]  /*8bc30*/  IMAD.MOV.U32 R152, RZ, RZ, R21 ;  /* 0x000000ffff987224 */ /* 0x000fe400078e0015 */
[----:B------:R-:W-:Y:S02]  /*8bc40*/  IMAD.MOV.U32 R20, RZ, RZ, R14 ;  /* 0x000000ffff147224 */ /* 0x000fe400078e000e */
[----:B------:R-:W-:Y:S02]  /*8bc50*/  IMAD.MOV.U32 R193, RZ, RZ, R24 ;  /* 0x000000ffffc17224 */ /* 0x000fe400078e0018 */
[----:B------:R-:W-:Y:S01]  /*8bc60*/  IMAD.MOV.U32 R192, RZ, RZ, R25 ;  /* 0x000000ffffc07224 */ /* 0x000fe200078e0019 */
[----:B------:R-:W3:Y:S01]  /*8bc70*/  LDL.LU R24, [R1+0x4d60] ;  /* 0x004d600001187983 */ /* 0x000ee20000300800 */
[----:B------:R-:W-:-:S03]  /*8bc80*/  IMAD.MOV.U32 R197, RZ, RZ, R26 ;  /* 0x000000ffffc57224 */ /* 0x000fc600078e001a */
[----:B------:R-:W3:Y:S01]  /*8bc90*/  LDL.LU R25, [R1+0x4d64] ;  /* 0x004d640001197983 */ /* 0x000ee20000300800 */
[----:B------:R-:W-:-:S03]  /*8bca0*/  IMAD.MOV.U32 R196, RZ, RZ, R27 ;  /* 0x000000ffffc47224 */ /* 0x000fc600078e001b */
[----:B------:R-:W3:Y:S04]  /*8bcb0*/  LDL.LU R26, [R1+0x4d68] ;  /* 0x004d6800011a7983 */ /* 0x000ee80000300800 */
[----:B------:R-:W3:Y:S01]  /*8bcc0*/  LDL.LU R27, [R1+0x4d6c] ;  /* 0x004d6c00011b7983 */ /* 0x000ee20000300800 */
        /* <DEDUP_REMOVED lines=14> */
[----:B----4-:R-:W-:Y:S02]  /*8bdb0*/  IMAD.MOV.U32 R250, RZ, RZ, R10 ;  /* 0x000000fffffa7224 */ /* 0x010fe400078e000a */
[----:B---3--:R-:W-:-:S02]  /*8bdc0*/  IMAD.MOV.U32 R249, RZ, RZ, R7 ;  /* 0x000000fffff97224 */ /* 0x008fc400078e0007 */
[----:B------:R-:W-:Y:S02]  /*8bdd0*/  IMAD.MOV.U32 R248, RZ, RZ, R6 ;  /* 0x000000fffff87224 */ /* 0x000fe400078e0006 */
[----:B------:R-:W2:Y:S04]  /*8bde0*/  LDL.LU R6, [R1+0xad9c] ;  /* 0x00ad9c0001067983 */ /* 0x000ea80000300800 */
[----:B------:R-:W2:Y:S04]  /*8bdf0*/  LDL.LU R7, [R1+0xad98] ;  /* 0x00ad980001077983 */ /* 0x000ea80000300800 */
[----:B------:R-:W3:Y:S04]  /*8be00*/  LDL.LU R10, [R1+0xad94] ;  /* 0x00ad9400010a7983 */ /* 0x000ee80000300800 */
[----:B------:R-:W3:Y:S04]  /*8be10*/  LDL.LU R11, [R1+0xad90] ;  /* 0x00ad9000010b7983 */ /* 0x000ee80000300800 */
[----:B------:R-:W4:Y:S04]  /*8be20*/  LDL.LU R14, [R1+0xad8c] ;  /* 0x00ad8c00010e7983 */ /* 0x000f280000300800 */
[----:B------:R-:W4:Y:S04]  /*8be30*/  LDL.LU R15, [R1+0xad88] ;  /* 0x00ad8800010f7983 */ /* 0x000f280000300800 */
        /* <DEDUP_REMOVED lines=10> */
[----:B------:R-:W-:-:S02]  /*8bee0*/  IMAD.MOV.U32 R216, RZ, RZ, R32 ;  /* 0x000000ffffd87224 */ /* 0x000fc400078e0020 */
[----:B------:R-:W-:Y:S01]  /*8bef0*/  IMAD.MOV.U32 R217, RZ, RZ, R33 ;  /* 0x000000ffffd97224 */ /* 0x000fe200078e0021 */
[----:B------:R-:W3:Y:S01]  /*8bf00*/  LDL.64 R38, [R1+0x98] ;  /* 0x0000980001267983 */ /* 0x000ee20000100a00 */
[----:B------:R-:W-:-:S03]  /*8bf10*/  IMAD.MOV.U32 R32, RZ, RZ, R58 ;  /* 0x000000ffff207224 */ /* 0x000fc600078e003a */
[----:B------:R-:W3:Y:S01]  /*8bf20*/  LDL.LU R58, [R1+0xad5c] ;  /* 0x00ad5c00013a7983 */ /* 0x000ee20000300800 */
[----:B------:R-:W-:Y:S02]  /*8bf30*/  IMAD.MOV.U32 R33, RZ, RZ, R59 ;  /* 0x000000ffff217224 */ /* 0x000fe400078e003b */
[----:B------:R-:W-:Y:S01]  /*8bf40*/  IMAD.MOV.U32 R34, RZ, RZ, R62 ;  /* 0x000000ffff227224 */ /* 0x000fe200078e003e */
[----:B------:R-:W3:Y:S04]  /*8bf50*/  LDL.LU R59, [R1+0xad58] ;  /* 0x00ad5800013b7983 */ /* 0x000ee80000300800 */
[----:B------:R-:W3:Y:S01]  /*8bf60*/  LDL.LU R62, [R1+0xad54] ;  /* 0x00ad5400013e7983 */ /* 0x000ee20000300800 */
[----:B------:R-:W-:-:S03]  /*8bf70*/  IMAD.MOV.U32 R35, RZ, RZ, R63 ;  /* 0x000000ffff237224 */ /* 0x000fc600078e003f */
[----:B------:R-:W3:Y:S04]  /*8bf80*/  LDL.LU R63, [R1+0xad50] ;  /* 0x00ad5000013f7983 */ /* 0x000ee80000300800 */
[----:B------:R-:W3:Y:S01]  /*8bf90*/  LDL.64 R238, [R1+0x78] ;  /* 0x0000780001ee7983 */ /* 0x000ee20000100a00 */
[----:B--2---:R-:W-:-:S15]  /*8bfa0*/  HMMA.1688.F32.TF32 R68, R240, R74, R68 ;  /* 0x0000004af044723c */ /* 0x004fde0000081044 */
[----:B------:R-:W-:-:S04]  /*8bfb0*/  NOP ;  /* 0x0000000000007918 */ /* 0x000fc80000000000 */
[----:B------:R-:W-:Y:S02]  /*8bfc0*/  IMAD.MOV.U32 R157, RZ, RZ, R70 ;  /* 0x000000ffff9d7224 */ /* 0x000fe400078e0046 */
[----:B------:R-:W-:Y:S02]  /*8bfd0*/  IMAD.MOV.U32 R156, RZ, RZ, R71 ;  /* 0x000000ffff9c7224 */ /* 0x000fe400078e0047 */
[----:B------:R-:W2:Y:S02]  /*8bfe0*/  LDL.LU.64 R70, [R1+0xad48] ;  /* 0x00ad480001467983 */ /* 0x000ea40000300a00 */
[----:B--2---:R-:W-:-:S15]  /*8bff0*/  HMMA.1688.F32.TF32 R64, R240, R70, R64 ;  /* 0x00000046f040723c */ /* 0x004fde0000081040 */
[----:B------:R-:W-:-:S04]  /*8c000*/  NOP ;  /* 0x0000000000007918 */ /* 0x000fc80000000000 */
[----:B------:R-:W-:Y:S02]  /*8c010*/  IMAD.MOV.U32 R165, RZ, RZ, R66 ;  /* 0x000000ffffa57224 */ /* 0x000fe400078e0042 */
[----:B------:R-:W-:Y:S02]  /*8c020*/  IMAD.MOV.U32 R164, RZ, RZ, R67 ;  /* 0x000000ffffa47224 */ /* 0x000fe400078e0043 */
[----:B------:R-:W2:Y:S01]  /*8c030*/  LDL.LU.64 R66, [R1+0xad40] ;  /* 0x00ad400001427983 */ /* 0x000ea20000300a00 */
[C---:B---3--:R-:W-:Y:S08]  /*8c040*/  HMMA.1688.F32.TF32 R248, R240.reuse, R62, R248 ;  /* 0x0000003ef0f8723c */ /* 0x048ff000000810f8 */
[----:B------:R-:W-:Y:S01]  /*8c050*/  HMMA.1688.F32.TF32 R20, R240, R58, R20 ;  /* 0x0000003af014723c */ /* 0x000fe20000081014 */
[----:B------:R-:W-:-:S02]  /*8c060*/  IMAD.MOV.U32 R169, RZ, RZ, R64 ;  /* 0x000000ffffa97224 */ /* 0x000fc400078e0040 */
[----:B------:R-:W-:Y:S02]  /*8c070*/  IMAD.MOV.U32 R168, RZ, RZ, R65 ;  /* 0x000000ffffa87224 */ /* 0x000fe400078e0041 */
[----:B------:R-:W3:Y:S03]  /*8c080*/  LDL.LU.64 R64, [R1+0xad38] ;  /* 0x00ad380001407983 */ /* 0x000ee60000300a00 */
[C---:B------:R-:W-:Y:S08]  /*8c090*/  HMMA.1688.F32.TF32 R104, R240.reuse, R54, R104 ;  /* 0x00000036f068723c */ /* 0x040ff00000081068 */
[----:B--2---:R-:W-:-:S15]  /*8c0a0*/  HMMA.1688.F32.TF32 R24, R240, R66, R24 ;  /* 0x00000042f018723c */ /* 0x004fde0000081018 */
[----:B------:R-:W-:-:S04]  /*8c0b0*/  NOP ;  /* 0x0000000000007918 */ /* 0x000fc80000000000 */
[----:B------:R-:W-:Y:S02]  /*8c0c0*/  IMAD.MOV.U32 R173, RZ, RZ, R26 ;  /* 0x000000ffffad7224 */ /* 0x000fe400078e001a */
[----:B------:R-:W-:Y:S02]  /*8c0d0*/  IMAD.MOV.U32 R172, RZ, RZ, R27 ;  /* 0x000000ffffac7224 */ /* 0x000fe400078e001b */
[----:B------:R-:W2:Y:S01]  /*8c0e0*/  LDL.LU.64 R26, [R1+0xad30] ;  /* 0x00ad3000011a7983 */ /* 0x000ea20000300a00 */
[----:B------:R-:W-:Y:S02]  /*8c0f0*/  IMAD.MOV.U32 R177, RZ, RZ, R24 ;  /* 0x000000ffffb17224 */ /* 0x000fe400078e0018 */
[----:B------:R-:W-:Y:S02]  /*8c100*/  IMAD.MOV.U32 R176, RZ, RZ, R25 ;  /* 0x000000ffffb07224 */ /* 0x000fe400078e0019 */
[----:B------:R-:W3:Y:S04]  /*8c110*/  LDL.LU.64 R24, [R1+0xad28] ;  /* 0x00ad280001187983 */ /* 0x000ee80000300a00 */
[----:B------:R-:W-:Y:S04]  /*8c120*/  STL.64 [R1+0x5960], R248 ;  /* 0x005960f801007387 */ /* 0x000fe80000100a00 */
[----:B------:R1:W-:Y:S04]  /*8c130*/  STL.64 [R1+0x5968], R250 ;  /* 0x005968fa01007387 */ /* 0x0003e80000100a00 */
[----:B-1----:R-:W3:Y:S04]  /*8c140*/  LDL.LU.64 R250, [R1+0xad20] ;  /* 0x00ad200001fa7983 */ /* 0x002ee80000300a00 */
[----:B------:R-:W-:Y:S04]  /*8c150*/  STL.64 [R1+0x5950], R20 ;  /* 0x0059501401007387 */ /* 0x000fe80000100a00 */
[----:B------:R1:W-:Y:S04]  /*8c160*/  STL.64 [R1+0x5958], R22 ;  /* 0x0059581601007387 */ /* 0x0003e80000100a00 */
[----:B-1----:R-:W3:Y:S04]  /*8c170*/  LDL.LU.64 R22, [R1+0xad18] ;  /* 0x00ad180001167983 */ /* 0x002ee80000300a00 */
[----:B------:R-:W-:Y:S04]  /*8c180*/  STL.64 [R1+0x5940], R104 ;  /* 0x0059406801007387 */ /* 0x000fe80000100a00 */
[----:B------:R1:W-:Y:S02]  /*8c190*/  STL.64 [R1+0x5948], R106 ;  /* 0x0059486a01007387 */ /* 0x0003e40000100a00 */
[C---:B-1----:R-:W-:Y:S08]  /*8c1a0*/  HMMA.1688.F32.TF32 R104, R240.reuse, R50, R108 ;  /* 0x00000032f068723c */ /* 0x042ff0000008106c */
[C---:B------:R-:W-:Y:S11]  /*8c1b0*/  HMMA.1688.F32.TF32 R108, R240.reuse, R46, R208 ;  /* 0x0000002ef06c723c */ /* 0x040ff600000810d0 */
[----:B------:R-:W-:Y:S04]  /*8c1c0*/  STL.64 [R1+0x5930], R104 ;  /* 0x0059306801007387 */ /* 0x000fe80000100a00 */
[----:B------:R-:W-:Y:S04]  /*8c1d0*/  STL.64 [R1+0x5938], R106 ;  /* 0x0059386a01007387 */ /* 0x000fe80000100a00 */
[----:B------:R-:W-:Y:S04]  /*8c1e0*/  STL.64 [R1+0x5920], R108 ;  /* 0x0059206c01007387 */ /* 0x000fe80000100a00 */
[----:B------:R1:W-:Y:S02]  /*8c1f0*/  STL.64 [R1+0x5928], R110 ;  /* 0x0059286e01007387 */ /* 0x0003e40000100a00 */
[----:B-1----:R-:W-:Y:S01]  /*8c200*/  HMMA.1688.F32.TF32 R108, R240, R18, R116 ;  /* 0x00000012f06c723c */ /* 0x002fe20000081074 */
[----:B------:R-:W-:-:S02]  /*8c210*/  IMAD.MOV.U32 R161, RZ, RZ, R68 ;  /* 0x000000ffffa17224 */ /* 0x000fc400078e0044 */
[----:B------:R-:W-:-:S05]  /*8c220*/  IMAD.MOV.U32 R68, RZ, RZ, R39 ;  /* 0x000000ffff447224 */ /* 0x000fca00078e0027 */
[----:B--2---:R-:W-:-:S15]  /*8c230*/  HMMA.1688.F32.TF32 R104, R240, R26, R112 ;  /* 0x0000001af068723c */ /* 0x004fde0000081070 */
[----:B------:R-:W-:-:S04]  /*8c240*/  NOP ;  /* 0x0000000000007918 */ /* 0x000fc80000000000 */
[----:B------:R-:W-:Y:S04]  /*8c250*/  STL.64 [R1+0x5910], R104 ;  /* 0x0059106801007387 */ /* 0x000fe80000100a00 */
[----:B------:R4:W-:Y:S01]  /*8c260*/  STL.64 [R1+0x5918], R106 ;  /* 0x0059186a01007387 */ /* 0x0009e20000100a00 */
[C---:B---3--:R-:W-:Y:S08]  /*8c270*/  HMMA.1688.F32.TF32 R112, R240.reuse, R22, R204 ;  /* 0x00000016f070723c */ /* 0x048ff000000810cc */
[C---:B----4-:R-:W-:Y:S11]  /*8c280*/  HMMA.1688.F32.TF32 R104, R240.reuse, R14, R120 ;  /* 0x0000000ef068723c */ /* 0x050ff60000081078 */
[----:B------:R-:W-:Y:S04]  /*8c290*/  STL.64 [R1+0x5900], R112 ;  /* 0x0059007001007387 */ /* 0x000fe80000100a00 */
[----:B------:R1:W-:Y:S04]  /*8c2a0*/  STL.64 [R1+0x5908], R114 ;  /* 0x0059087201007387 */ /* 0x0003e80000100a00 */
[----:B------:R-:W-:Y:S04]  /*8c2b0*/  STL.64 [R1+0x58f0], R108 ;  /* 0x0058f06c01007387 */ /* 0x000fe80000100a00 */
[----:B------:R2:W-:Y:S04]  /*8c2c0*/  STL.64 [R1+0x58f8], R110 ;  /* 0x0058f86e01007387 */ /* 0x0005e80000100a00 */
[----:B------:R-:W-:Y:S04]  /*8c2d0*/  STL.64 [R1+0x58e0], R104 ;  /* 0x0058e06801007387 */ /* 0x000fe80000100a00 */
[----:B------:R3:W-:Y:S01]  /*8c2e0*/  STL.64 [R1+0x58e8], R106 ;  /* 0x0058e86a01007387 */ /* 0x0007e20000100a00 */
[C---:B-1----:R-:W-:Y:S08]  /*8c2f0*/  HMMA.1688.F32.TF32 R112, R240.reuse, R10, R124 ;  /* 0x0000000af070723c */ /* 0x042ff0000008107c */
[C---:B--2---:R-:W-:Y:S08]  /*8c300*/  HMMA.1688.F32.TF32 R108, R240.reuse, R6, R128 ;  /* 0x00000006f06c723c */ /* 0x044ff00000081080 */
[----:B---3--:R-:W-:Y:S01]  /*8c310*/  HMMA.1688.F32.TF32 R104, R240, R38, R244 ;  /* 0x00000026f068723c */ /* 0x008fe200000810f4 */
[----:B------:R-:W-:-:S07]  /*8c320*/  IMAD.MOV.U32 R244, RZ, RZ, R38 ;  /* 0x000000fffff47224 */ /* 0x000fce00078e0026 */
[C---:B------:R-:W-:Y:S08]  /*8c330*/  HMMA.1688.F32.TF32 R36, R240.reuse, R250, R32 ;  /* 0x000000faf024723c */ /* 0x040ff00000081020 */
[----:B------:R-:W-:Y:S01]  /*8c340*/  HMMA.1688.F32.TF32 R32, R240, R238, R232 ;  /* 0x000000eef020723c */ /* 0x000fe200000810e8 */
[----:B------:R-:W-:Y:S04]  /*8c350*/  STL.64 [R1+0x58d0], R112 ;  /* 0x0058d07001007387 */ /* 0x000fe80000100a00 */
[----:B------:R-:W-:Y:S04]  /*8c360*/  STL.64 [R1+0x58d8], R114 ;  /* 0x0058d87201007387 */ /* 0x000fe80000100a00 */
[----:B------:R1:W-:Y:S04]  /*8c370*/  STL.64 [R1+0x58c0], R108 ;  /* 0x0058c06c01007387 */ /* 0x0003e80000100a00 */
[----:B------:R2:W-:Y:S04]  /*8c380*/  STL.64 [R1+0x58c8], R110 ;  /* 0x0058c86e01007387 */ /* 0x0005e80000100a00 */
[----:B------:R-:W-:Y:S04]  /*8c390*/  STL.64 [R1+0x58b0], R104 ;  /* 0x0058b06801007387 */ /* 0x000fe80000100a00 */
[----:B------:R-:W-:Y:S04]  /*8c3a0*/  STL.64 [R1+0x58b8], R106 ;  /* 0x0058b86a01007387 */ /* 0x000fe80000100a00 */
[----:B------:R-:W-:Y:S04]  /*8c3b0*/  STL.64 [R1+0xac28], R250 ;  /* 0x00ac28fa01007387 */ /* 0x000fe80000100a00 */
[----:B------:R3:W-:Y:S04]  /*8c3c0*/  STL.64 [R1+0x58a0], R36 ;  /* 0x0058a02401007387 */ /* 0x0007e80000100a00 */
[----:B------:R4:W-:Y:S04]  /*8c3d0*/  STL.64 [R1+0x58a8], R38 ;  /* 0x0058a82601007387 */ /* 0x0009e80000100a00 */
[----:B------:R-:W-:Y:S04]  /*8c3e0*/  STL.64 [R1+0x5890], R32 ;  /* 0x0058902001007387 */ /* 0x000fe80000100a00 */
[----:B------:R1:W-:Y:S04]  /*8c3f0*/  STL.64 [R1+0x5898], R34 ;  /* 0x0058982201007387 */ /* 0x0003e80000100a00 */
[----:B------:R-:W4:Y:S04]  /*8c400*/  LDL.LU R116, [R1+0x47d0] ;  /* 0x0047d00001747983 */ /* 0x000f280000300800 */
[----:B------:R-:W4:Y:S04]  /*8c410*/  LDL.LU R117, [R1+0x47d4] ;  /* 0x0047d40001757983 */ /* 0x000f280000300800 */
[----:B------:R-:W4:Y:S04]  /*8c420*/  LDL.LU R118, [R1+0x47d8] ;  /* 0x0047d80001767983 */ /* 0x000f280000300800 */
[----:B------:R-:W4:Y:S04]  /*8c430*/  LDL.LU R119, [R1+0x47dc] ;  /* 0x0047dc0001777983 */ /* 0x000f280000300800 */
[----:B-1----:R-:W4:Y:S04]  /*8c440*/  LDL.LU R108, [R1+0x48a0] ;  /* 0x0048a000016c7983 */ /* 0x002f280000300800 */
[----:B------:R-:W4:Y:S04]  /*8c450*/  LDL.LU R109, [R1+0x48a4] ;  /* 0x0048a400016d7983 */ /* 0x000f280000300800 */
[----:B--2---:R-:W2:Y:S04]  /*8c460*/  LDL.LU R110, [R1+0x48a8] ;  /* 0x0048a800016e7983 */ /* 0x004ea80000300800 */
[----:B------:R-:W2:Y:S04]  /*8c470*/  LDL.LU R111, [R1+0x48ac] ;  /* 0x0048ac00016f7983 */ /* 0x000ea80000300800 */
[----:B---3--:R-:W3:Y:S04]  /*8c480*/  LDL.LU R36, [R1+0x48e0] ;  /* 0x0048e00001247983 */ /* 0x008ee80000300800 */
[----:B------:R-:W3:Y:S04]  /*8c490*/  LDL.LU R37, [R1+0x48e4] ;  /* 0x0048e40001257983 */ /* 0x000ee80000300800 */
[----:B----4-:R-:W3:Y:S04]  /*8c4a0*/  LDL.LU R38, [R1+0x48e8] ;  /* 0x0048e80001267983 */ /* 0x010ee80000300800 */
[----:B------:R-:W3:Y:S04]  /*8c4b0*/  LDL.LU R39, [R1+0x48ec] ;  /* 0x0048ec0001277983 */ /* 0x000ee80000300800 */
[----:B------:R-:W4:Y:S04]  /*8c4c0*/  LDL.LU R248, [R1+0x48f0] ;  /* 0x0048f00001f87983 */ /* 0x000f280000300800 */
[----:B------:R-:W4:Y:S04]  /*8c4d0*/  LDL.LU R249, [R1+0x48f4] ;  /* 0x0048f40001f97983 */ /* 0x000f280000300800 */
[----:B------:R-:W4:Y:S04]  /*8c4e0*/  LDL.LU R250, [R1+0x48f8] ;  /* 0x0048f80001fa7983 */ /* 0x000f280000300800 */
[----:B------:R-:W4:Y:S04]  /*8c4f0*/  LDL.LU R251, [R1+0x48fc] ;  /* 0x0048fc0001fb7983 */ /* 0x000f280000300800 */
[----:B------:R-:W4:Y:S04]  /*8c500*/  LDL.64 R34, [R1+0x68] ;  /* 0x0000680001227983 */ /* 0x000f280000100a00 */
[----:B------:R-:W3:Y:S04]  /*8c510*/  LDL.64 R234, [R1+0x58] ;  /* 0x0000580001ea7983 */ /* 0x000ee80000100a00 */
[----:B------:R-:W2:Y:S01]  /*8c520*/  LDL.LU R236, [R1+0x48b0] ;  /* 0x0048b00001ec7983 */ /* 0x000ea20000300800 */
[----:B------:R-:W-:-:S03]  /*8c530*/  IMAD.MOV.U32 R246, RZ, RZ, R238 ;  /* 0x000000fffff67224 */ /* 0x000fc600078e00ee */
[----:B------:R-:W2:Y:S01]  /*8c540*/  LDL.LU R237, [R1+0x48b4] ;  /* 0x0048b40001ed7983 */ /* 0x000ea20000300800 */
[----:B------:R-:W-:-:S03]  /*8c550*/  IMAD.MOV.U32 R245, RZ, RZ, R239 ;  /* 0x000000fffff57224 */ /* 0x000fc600078e00ef */
[----:B------:R-:W2:Y:S04]  /*8c560*/  LDL.LU R238, [R1+0x48b8] ;  /* 0x0048b80001ee7983 */ /* 0x000ea80000300800 */
[----:B------:R-:W2:Y:S04]  /*8c570*/  LDL.LU R239, [R1+0x48bc] ;  /* 0x0048bc0001ef7983 */ /* 0x000ea80000300800 */
[----:B------:R-:W2:Y:S04]  /*8c580*/  LDL.64 R106, [R1+0x48] ;  /* 0x00004800016a7983 */ /* 0x000ea80000100a00 */
        /* <DEDUP_REMOVED lines=22> */
[----:B------:R-:W-:-:S03]  /*8c6f0*/  IMAD.MOV.U32 R130, RZ, RZ, R42 ;  /* 0x000000ffff827224 */ /* 0x000fc600078e002a */
[----:B------:R-:W2:Y:S01]  /*8c700*/  LDL.LU R42, [R1+0xad14] ;  /* 0x00ad1400012a7983 */ /* 0x000ea20000300800 */
[----:B------:R-:W-:-:S03]  /*8c710*/  IMAD.MOV.U32 R131, RZ, RZ, R43 ;  /* 0x000000ffff837224 */ /* 0x000fc600078e002b */
[----:B------:R-:W2:Y:S01]  /*8c720*/  LDL.LU R43, [R1+0xad10] ;  /* 0x00ad1000012b7983 */ /* 0x000ea20000300800 */
[C---:B----4-:R-:W-:Y:S08]  /*8c730*/  HMMA.1688.F32.TF32 R248, R240.reuse, R34, R248 ;  /* 0x00000022f0f8723c */ /* 0x050ff000000810f8 */
[----:B---3--:R-:W-:Y:S01]  /*8c740*/  HMMA.1688.F32.TF32 R36, R240, R234, R36 ;  /* 0x000000eaf024723c */ /* 0x008fe20000081024 */
[----:B------:R-:W-:-:S10]  /*8c750*/  IMAD.MOV.U32 R247, RZ, RZ, R35 ;  /* 0x000000fffff77224 */ /* 0x000fd400078e0023 */
[----:B------:R1:W-:Y:S04]  /*8c760*/  STL.64 [R1+0x5880], R248 ;  /* 0x005880f801007387 */ /* 0x0003e80000100a00 */
[----:B------:R-:W-:Y:S01]  /*8c770*/  STL.64 [R1+0x5888], R250 ;  /* 0x005888fa01007387 */ /* 0x000fe20000100a00 */
[----:B-1----:R-:W-:-:S03]  /*8c780*/  IMAD.MOV.U32 R248, RZ, RZ, R34 ;  /* 0x000000fffff87224 */ /* 0x002fc600078e0022 */
[----:B------:R-:W3:Y:S04]  /*8c790*/  LDL.LU.64 R34, [R1+0xad08] ;  /* 0x00ad080001227983 */ /* 0x000ee80000300a00 */
[----:B------:R-:W4:Y:S04]  /*8c7a0*/  LDL.LU.64 R32, [R1+0xad00] ;  /* 0x00ad000001207983 */ /* 0x000f280000300a00 */
[----:B------:R-:W-:Y:S04]  /*8c7b0*/  STL.64 [R1+0x5870], R36 ;  /* 0x0058702401007387 */ /* 0x000fe80000100a00 */
[----:B------:R1:W-:Y:S04]  /*8c7c0*/  STL.64 [R1+0x5878], R38 ;  /* 0x0058782601007387 */ /* 0x0003e80000100a00 */
[----:B-1----:R-:W4:Y:S04]  /*8c7d0*/  LDL.LU.64 R38, [R1+0xacf8] ;  /* 0x00acf80001267983 */ /* 0x002f280000300a00 */
[----:B------:R-:W4:Y:S01]  /*8c7e0*/  LDL.LU.64 R36, [R1+0xacf0] ;  /* 0x00acf00001247983 */ /* 0x000f220000300a00 */
[----:B--2---:R-:W-:Y:S01]  /*8c7f0*/  HMMA.1688.F32.TF32 R236, R240, R106, R236 ;  /* 0x0000006af0ec723c */ /* 0x004fe200000810ec */
[----:B------:R-:W-:-:S02]  /*8c800*/  IMAD.MOV.U32 R250, RZ, RZ, R234 ;  /* 0x000000fffffa7224 */ /* 0x000fc400078e00ea */
[----:B------:R-:W-:Y:S02]  /*8c810*/  IMAD.MOV.U32 R249, RZ, RZ, R235 ;  /* 0x000000fffff97224 */ /* 0x000fe400078e00eb */
[----:B------:R-:W2:Y:S04]  /*8c820*/  LDL.LU.64 R234, [R1+0xace8] ;  /* 0x00ace80001ea7983 */ /* 0x000ea80000300a00 */
[----:B------:R-:W2:Y:S10]  /*8c830*/  LDL.LU.64 R232, [R1+0xace0] ;  /* 0x00ace00001e87983 */ /* 0x000eb40000300a00 */
[----:B------:R-:W-:Y:S04]  /*8c840*/  STL.64 [R1+0x5860], R236 ;  /* 0x005860ec01007387 */ /* 0x000fe80000100a00 */
[----:B------:R1:W-:Y:S04]  /*8c850*/  STL.64 [R1+0x5868], R238 ;  /* 0x005868ee01007387 */ /* 0x0003e80000100a00 */
[----:B-1----:R-:W2:Y:S04]  /*8c860*/  LDL.LU.64 R238, [R1+0xacd8] ;  /* 0x00acd80001ee7983 */ /* 0x002ea80000300a00 */
[----:B------:R-:W2:Y:S01]  /*8c870*/  LDL.LU.64 R236, [R1+0xacd0] ;  /* 0x00acd00001ec7983 */ /* 0x000ea20000300a00 */
[----:B------:R-:W-:-:S02]  /*8c880*/  IMAD.MOV.U32 R21, RZ, RZ, R106 ;  /* 0x000000ffff157224 */ /* 0x000fc400078e006a */
[----:B------:R-:W-:Y:S01]  /*8c890*/  IMAD.MOV.U32 R20, RZ, RZ, R107 ;  /* 0x000000ffff147224 */ /* 0x000fe200078e006b */
[C---:B------:R-:W-:Y:S02]  /*8c8a0*/  LOP3.LUT R228, R3.reuse, 0x40, RZ, 0x3c, !PT ;  /* 0x0000004003e47812 */ /* 0x040fe400078e3cff */
[----:B------:R-:W-:-:S03]  /*8c8b0*/  LOP3.LUT R229, R3, 0x60, RZ, 0x3c, !PT ;  /* 0x0000006003e57812 */ /* 0x000fc600078e3cff */
[----:B------:R-:W-:Y:S04]  /*8c8c0*/  LDS R28, [R228+UR7+0x22000] ;  /* 0x02200007e41c7984 */ /* 0x000fe80008000800 */
[----:B------:R-:W-:Y:S04]  /*8c8d0*/  LDS R30, [R228+UR7+0x23000] ;  /* 0x02300007e41e7984 */ /* 0x000fe80008000800 */
[----:B------:R-:W-:Y:S04]  /*8c8e0*/  LDS R29, [R229+UR7+0x22000] ;  /* 0x02200007e51d7984 */ /* 0x000fe80008000800 */
[----:B------:R-:W2:Y:S01]  /*8c8f0*/  LDS R31, [R229+UR7+0x23000] ;  /* 0x02300007e51f7984 */ /* 0x000ea20008000800 */
[C---:B---3--:R-:W-:Y:S03]  /*8c900*/  HMMA.1688.F32.TF32 R104, R240.reuse, R34, R108 ;  /* 0x00000022f068723c */ /* 0x048fe6000008106c */
[----:B------:R-:W-:Y:S04]  /*8c910*/  STL.64 [R1+0xabb0], R34 ;  /* 0x00abb02201007387 */ /* 0x000fe80000100a00 */
[----:B----4-:R1:W-:Y:S02]  /*8c920*/  STL.64 [R1+0xaba8], R32 ;  /* 0x00aba82001007387 */ /* 0x0103e40000100a00 */
[C---:B-1----:R-:W-:Y:S10]  /*8c930*/  HMMA.1688.F32.TF32 R32, R240.reuse, R38, R208 ;  /* 0x00000026f020723c */ /* 0x042ff400000810d0 */
[----:B------:R-:W-:Y:S04]  /*8c940*/  STL.64 [R1+0x5850], R104 ;  /* 0x0058506801007387 */ /* 0x000fe80000100a00 */
        /* <DEDUP_REMOVED lines=10> */
[----:B--2---:R-:W-:Y:S02]  /*8c9f0*/  HMMA.1688.F32.TF32 R32, R28, R238, R204 ;  /* 0x000000ee1c20723c */ /* 0x004fe400000810cc */
[----:B------:R-:W-:Y:S04]  /*8ca00*/  STL.64 [R1+0xabe0], R238 ;  /* 0x00abe0ee01007387 */ /* 0x000fe80000100a00 */
[----:B------:R-:W-:-:S13]  /*8ca10*/  STL.64 [R1+0xabd8], R236 ;  /* 0x00abd8ec01007387 */ /* 0x000fda0000100a00 */
        /* <DEDUP_REMOVED lines=16> */
[----:B------:R1:W-:Y:S04]  /*8cb20*/  STL.64 [R1+0x5178], R34 ;  /* 0x0051782201007387 */ /* 0x0003e80000100a00 */
[----:B------:R-:W2:Y:S01]  /*8cb30*/  LDL.LU R36, [R1+0x40e0] ;  /* 0x0040e00001247983 */ /* 0x000ea20000300800 */
[----:B-1----:R-:W-:-:S15]  /*8cb40*/  HMMA.1688.F32.TF32 R32, R28, R222, R128 ;  /* 0x000000de1c20723c */ /* 0x002fde0000081080 */
[----:B------:R-:W-:-:S04]  /*8cb50*/  NOP ;  /* 0x0000000000007918 */ /* 0x000fc80000000000 */
[----:B------:R1:W-:Y:S04]  /*8cb60*/  STL.64 [R1+0x5160], R32 ;  /* 0x0051602001007387 */ /* 0x0003e80000100a00 */
[----:B------:R3:W-:Y:S04]  /*8cb70*/  STL.64 [R1+0x5168], R34 ;  /* 0x0051682201007387 */ /* 0x0007e80000100a00 */
[----:B------:R-:W2:Y:S04]  /*8cb80*/  LDL.LU R37, [R1+0x40e4] ;  /* 0x0040e40001257983 */ /* 0x000ea80000300800 */
[----:B------:R-:W2:Y:S04]  /*8cb90*/  LDL.LU R38, [R1+0x40e8] ;  /* 0x0040e80001267983 */ /* 0x000ea80000300800 */
[----:B------:R-:W2:Y:S04]  /*8cba0*/  LDL.LU R39, [R1+0x40ec] ;  /* 0x0040ec0001277983 */ /* 0x000ea80000300800 */
[----:B------:R-:W4:Y:S04]  /*8cbb0*/  LDL.LU R232, [R1+0x4120] ;  /* 0x0041200001e87983 */ /* 0x000f280000300800 */
[----:B------:R-:W4:Y:S04]  /*8cbc0*/  LDL.LU R233, [R1+0x4124] ;  /* 0x0041240001e97983 */ /* 0x000f280000300800 */
        /* <DEDUP_REMOVED lines=60> */
[----:B---3--:R-:W3:Y:S04]  /*8cf90*/  LDL.LU R34, [R1+0x40d8] ;  /* 0x0040d80001227983 */ /* 0x008ee80000300800 */
[----:B------:R-:W3:Y:S04]  /*8cfa0*/  LDL.LU R35, [R1+0x40dc] ;  /* 0x0040dc0001237983 */ /* 0x000ee80000300800 */
[----:B------:R-:W-:Y:S04]  /*8cfb0*/  STL.64 [R1+0xac20], R222 ;  /* 0x00ac20de01007387 */ /* 0x000fe80000100a00 */
[----:B------:R1:W-:Y:S04]  /*8cfc0*/  STL.64 [R1+0xac18], R220 ;  /* 0x00ac18dc01007387 */ /* 0x0003e80000100a00 */
[----:B-1----:R-:W3:Y:S04]  /*8cfd0*/  LDL.LU R220, [R1+0x4380] ;  /* 0x0043800001dc7983 */ /* 0x002ee80000300800 */
[----:B------:R-:W3:Y:S04]  /*8cfe0*/  LDL.LU R221, [R1+0x4384] ;  /* 0x0043840001dd7983 */ /* 0x000ee80000300800 */
[----:B------:R-:W3:Y:S04]  /*8cff0*/  LDL.LU R222, [R1+0x4388] ;  /* 0x0043880001de7983 */ /* 0x000ee80000300800 */
[----:B------:R-:W3:Y:S01]  /*8d000*/  LDL.LU R223, [R1+0x438c] ;  /* 0x00438c0001df7983 */ /* 0x000ee20000300800 */
[C---:B--2---:R-:W-:Y:S08]  /*8d010*/  HMMA.1688.F32.TF32 R104, R28.reuse, R218, R104 ;  /* 0x000000da1c68723c */ /* 0x044ff00000081068 */
[C---:B----4-:R-:W-:Y:S11]  /*8d020*/  HMMA.1688.F32.TF32 R208, R28.reuse, R214, R208 ;  /* 0x000000d61cd0723c */ /* 0x050ff600000810d0 */
[----:B------:R-:W-:Y:S04]  /*8d030*/  STL.64 [R1+0x5150], R104 ;  /* 0x0051506801007387 */ /* 0x000fe80000100a00 */
[----:B------:R1:W-:Y:S04]  /*8d040*/  STL.64 [R1+0x5158], R106 ;  /* 0x0051586a01007387 */ /* 0x0003e80000100a00 */
[----:B-1----:R-:W2:Y:S04]  /*8d050*/  LDL.LU.64 R106, [R1+0xacc8] ;  /* 0x00acc800016a7983 */ /* 0x002ea80000300a00 */
[----:B------:R-:W4:Y:S04]  /*8d060*/  LDL.LU.64 R104, [R1+0xacc0] ;  /* 0x00acc00001687983 */ /* 0x000f280000300a00 */
[----:B------:R-:W-:Y:S04]  /*8d070*/  STL.64 [R1+0xac38], R218 ;  /* 0x00ac38da01007387 */ /* 0x000fe80000100a00 */
[----:B------:R1:W-:Y:S04]  /*8d080*/  STL.64 [R1+0xac30], R216 ;  /* 0x00ac30d801007387 */ /* 0x0003e80000100a00 */
[----:B-1----:R-:W2:Y:S04]  /*8d090*/  LDL.LU R216, [R1+0x4390] ;  /* 0x0043900001d87983 */ /* 0x002ea80000300800 */
[----:B------:R-:W2:Y:S04]  /*8d0a0*/  LDL.LU R217, [R1+0x4394] ;  /* 0x0043940001d97983 */ /* 0x000ea80000300800 */
[----:B------:R-:W2:Y:S04]  /*8d0b0*/  LDL.LU R218, [R1+0x4398] ;  /* 0x0043980001da7983 */ /* 0x000ea80000300800 */
[----:B------:R-:W2:Y:S04]  /*8d0c0*/  LDL.LU R219, [R1+0x439c] ;  /* 0x00439c0001db7983 */ /* 0x000ea80000300800 */
[----:B------:R-:W-:Y:S04]  /*8d0d0*/  STL.64 [R1+0x5140], R208 ;  /* 0x005140d001007387 */ /* 0x000fe80000100a00 */
[----:B------:R1:W-:Y:S04]  /*8d0e0*/  STL.64 [R1+0x5148], R210 ;  /* 0x005148d201007387 */ /* 0x0003e80000100a00 */
[----:B-1----:R-:W2:Y:S04]  /*8d0f0*/  LDL.LU.64 R210, [R1+0xacb8] ;  /* 0x00acb80001d27983 */ /* 0x002ea80000300a00 */
[----:B------:R-:W3:Y:S01]  /*8d100*/  LDL.LU.64 R208, [R1+0xacb0] ;  /* 0x00acb00001d07983 */ /* 0x000ee20000300a00 */
[----:B--2---:R-:W-:-:S15]  /*8d110*/  HMMA.1688.F32.TF32 R204, R28, R210, R204 ;  /* 0x000000d21ccc723c */ /* 0x004fde00000810cc */
[----:B------:R-:W-:-:S04]  /*8d120*/  NOP ;  /* 0x0000000000007918 */ /* 0x000fc80000000000 */
[----:B------:R-:W-:Y:S04]  /*8d130*/  STL.64 [R1+0x5130], R204 ;  /* 0x005130cc01007387 */ /* 0x000fe80000100a00 */
[----:B------:R1:W-:Y:S04]  /*8d140*/  STL.64 [R1+0x5138], R206 ;  /* 0x005138ce01007387 */ /* 0x0003e80000100a00 */
[----:B-1----:R-:W2:Y:S01]  /*8d150*/  LDL.LU.64 R206, [R1+0xaca8] ;  /* 0x00aca80001ce7983 */ /* 0x002ea20000300a00 */
[C---:B------:R-:W-:Y:S08]  /*8d160*/  HMMA.1688.F32.TF32 R112, R28.reuse, R202, R112 ;  /* 0x000000ca1c70723c */ /* 0x040ff00000081070 */
[C---:B------:R-:W-:Y:S08]  /*8d170*/  HMMA.1688.F32.TF32 R116, R28.reuse, R198, R116 ;  /* 0x000000c61c74723c */ /* 0x040ff00000081074 */
[C---:B------:R-:W-:Y:S08]  /*8d180*/  HMMA.1688.F32.TF32 R120, R28.reuse, R194, R120 ;  /* 0x000000c21c78723c */ /* 0x040ff00000081078 */
[C---:B------:R-:W-:Y:S01]  /*8d190*/  HMMA.1688.F32.TF32 R124, R28.reuse, R190, R124 ;  /* 0x000000be1c7c723c */ /* 0x040fe2000008107c */
[----:B------:R-:W4:Y:S07]  /*8d1a0*/  LDL.LU.64 R204, [R1+0xaca0] ;  /* 0x00aca00001cc7983 */ /* 0x000f2e0000300a00 */
[C---:B------:R-:W-:Y:S08]  /*8d1b0*/  HMMA.1688.F32.TF32 R128, R28.reuse, R186, R128 ;  /* 0x000000ba1c80723c */ /* 0x040ff00000081080 */
[C---:B------:R-:W-:Y:S08]  /*8d1c0*/  HMMA.1688.F32.TF32 R216, R28.reuse, R182, R216 ;  /* 0x000000b61cd8723c */ /* 0x040ff000000810d8 */
[C---:B------:R-:W-:Y:S08]  /*8d1d0*/  HMMA.1688.F32.TF32 R224, R28.reuse, R174, R224 ;  /* 0x000000ae1ce0723c */ /* 0x040ff000000810e0 */
[----:B------:R-:W-:Y:S01]  /*8d1e0*/  HMMA.1688.F32.TF32 R40, R28, R158, R40 ;  /* 0x0000009e1c28723c */ /* 0x000fe20000081028 */
[----:B------:R-:W-:-:S07]  /*8d1f0*/  IMAD.MOV.U32 R160, RZ, RZ, R69 ;  /* 0x000000ffffa07224 */ /* 0x000fce00078e0045 */
[C---:B------:R-:W-:Y:S08]  /*8d200*/  HMMA.1688.F32.TF32 R36, R28.reuse, R150, R36 ;  /* 0x000000961c24723c */ /* 0x040ff00000081024 */
[C---:B---3--:R-:W-:Y:S08]  /*8d210*/  HMMA.1688.F32.TF32 R32, R28.reuse, R146, R32 ;  /* 0x000000921c20723c */ /* 0x048ff00000081020 */
[----:B--2---:R-:W-:-:S15]  /*8d220*/  HMMA.1688.F32.TF32 R108, R28, R206, R108 ;  /* 0x000000ce1c6c723c */ /* 0x004fde000008106c */
[----:B------:R-:W-:-:S04]  /*8d230*/  NOP ;  /* 0x0000000000007918 */ /* 0x000fc80000000000 */
[----:B------:R-:W-:Y:S04]  /*8d240*/  STL.64 [R1+0x5120], R108 ;  /* 0x0051206c01007387 */ /* 0x000fe80000100a00 */
[----:B------:R1:W-:Y:S04]  /*8d250*/  STL.64 [R1+0x5128], R110 ;  /* 0x0051286e01007387 */ /* 0x0003e80000100a00 */
[----:B-1----:R-:W2:Y:S04]  /*8d260*/  LDL.LU.64 R110, [R1+0xac98] ;  /* 0x00ac9800016e7983 */ /* 0x002ea80000300a00 */
[----:B------:R-:W3:Y:S04]  /*8d270*/  LDL.LU.64 R108, [R1+0xac90] ;  /* 0x00ac9000016c7983 */ /* 0x000ee80000300a00 */
[----:B------:R-:W-:Y:S04]  /*8d280*/  STL.64 [R1+0x5110], R112 ;  /* 0x0051107001007387 */ /* 0x000fe80000100a00 */
[----:B------:R1:W-:Y:S04]  /*8d290*/  STL.64 [R1+0x5118], R114 ;  /* 0x0051187201007387 */ /* 0x0003e80000100a00 */
[----:B-1----:R-:W2:Y:S04]  /*8d2a0*/  LDL.LU.64 R114, [R1+0xac88] ;  /* 0x00ac880001727983 */ /* 0x002ea80000300a00 */
[----:B------:R-:W2:Y:S04]  /*8d2b0*/  LDL.LU.64 R112, [R1+0xac80] ;  /* 0x00ac800001707983 */ /* 0x000ea80000300a00 */
        /* <DEDUP_REMOVED lines=17> */
[----:B------:R1:W-:Y:S02]  /*8d3d0*/  STL.64 [R1+0x50c8], R218 ;  /* 0x0050c8da01007387 */ /* 0x0003e40000100a00 */
[C---:B-1----:R-:W-:Y:S08]  /*8d3e0*/  HMMA.1688.F32.TF32 R216, R28.reuse, R178, R220 ;  /* 0x000000b21cd8723c */ /* 0x042ff000000810dc */
[C---:B------:R-:W-:Y:S11]  /*8d3f0*/  HMMA.1688.F32.TF32 R220, R28.reuse, R170, R228 ;  /* 0x000000aa1cdc723c */ /* 0x040ff600000810e4 */
[----:B------:R-:W-:Y:S04]  /*8d400*/  STL.64 [R1+0x50b0], R216 ;  /* 0x0050b0d801007387 */ /* 0x000fe80000100a00 */
[----:B------:R1:W-:Y:S04]  /*8d410*/  STL.64 [R1+0x50b8], R218 ;  /* 0x0050b8da01007387 */ /* 0x0003e80000100a00 */
[----:B------:R-:W-:Y:S04]  /*8d420*/  STL.64 [R1+0x50a0], R224 ;  /* 0x0050a0e001007387 */ /* 0x000fe80000100a00 */
[----:B------:R-:W-:Y:S04]  /*8d430*/  STL.64 [R1+0x50a8], R226 ;  /* 0x0050a8e201007387 */ /* 0x000fe80000100a00 */
[----:B------:R-:W-:Y:S04]  /*8d440*/  STL.64 [R1+0xaba0], R166 ;  /* 0x00aba0a601007387 */ /* 0x000fe80000100a00 */
[----:B------:R-:W-:Y:S04]  /*8d450*/  STL.64 [R1+0x5090], R220 ;  /* 0x005090dc01007387 */ /* 0x000fe80000100a00 */
[----:B------:R-:W-:Y:S04]  /*8d460*/  STL.64 [R1+0x5098], R222 ;  /* 0x005098de01007387 */ /* 0x000fe80000100a00 */
[----:B------:R4:W-:Y:S01]  /*8d470*/  STL.64 [R1+0xab98], R164 ;  /* 0x00ab98a401007387 */ /* 0x0009e20000100a00 */
[C---:B-1----:R-:W-:Y:S08]  /*8d480*/  HMMA.1688.F32.TF32 R216, R28.reuse, R166, R232 ;  /* 0x000000a61cd8723c */ /* 0x042ff000000810e8 */
        /* <DEDUP_REMOVED lines=16> */
[----:B------:R-:W-:Y:S04]  /*8d590*/  STL.64 [R1+0xab60], R150 ;  /* 0x00ab609601007387 */ /* 0x000fe80000100a00 */
[----:B------:R-:W-:Y:S04]  /*8d5a0*/  STL.64 [R1+0xab58], R148 ;  /* 0x00ab589401007387 */ /* 0x000fe80000100a00 */
[----:B------:R1:W-:Y:S04]  /*8d5b0*/  STL.64 [R1+0x5040], R36 ;  /* 0x0050402401007387 */ /* 0x0003e80000100a00 */
[----:B------:R1:W-:Y:S04]  /*8d5c0*/  STL.64 [R1+0x5048], R38 ;  /* 0x0050482601007387 */ /* 0x0003e80000100a00 */
[----:B------:R-:W2:Y:S04]  /*8d5d0*/  LDL.LU R236, [R1+0x4060] ;  /* 0x0040600001ec7983 */ /* 0x000ea80000300800 */
[----:B------:R1:W-:Y:S04]  /*8d5e0*/  STL.64 [R1+0x5030], R32 ;  /* 0x0050302001007387 */ /* 0x0003e80000100a00 */
[----:B------:R1:W-:Y:S04]  /*8d5f0*/  STL.64 [R1+0x5038], R34 ;  /* 0x0050382201007387 */ /* 0x0003e80000100a00 */
        /* <DEDUP_REMOVED lines=25> */
[----:B----4-:R-:W4:Y:S04]  /*8d790*/  LDL.LU R42, [R1+0x4058] ;  /* 0x00405800012a7983 */ /* 0x010f280000300800 */
        /* <DEDUP_REMOVED lines=13> */
[----:B------:R-:W-:Y:S04]  /*8d870*/  STL.64 [R1+0xab50], R146 ;  /* 0x00ab509201007387 */ /* 0x000fe80000100a00 */
[----:B------:R2:W-:Y:S04]  /*8d880*/  STL.64 [R1+0xab48], R144 ;  /* 0x00ab489001007387 */ /* 0x0005e80000100a00 */
[----:B------:R-:W-:Y:S04]  /*8d890*/  STL.64 [R1+0xab40], R142 ;  /* 0x00ab408e01007387 */ /* 0x000fe80000100a00 */
[----:B------:R1:W-:Y:S01]  /*8d8a0*/  STL.64 [R1+0xab38], R140 ;  /* 0x00ab388c01007387 */ /* 0x0003e20000100a00 */
[C---:B--2---:R-:W-:Y:S08]  /*8d8b0*/  HMMA.1688.F32.TF32 R144, R28.reuse, R142, R216 ;  /* 0x0000008e1c90723c */ /* 0x044ff000000810d8 */
[C---:B-1----:R-:W-:Y:S11]  /*8d8c0*/  HMMA.1688.F32.TF32 R140, R28.reuse, R138, R220 ;  /* 0x0000008a1c8c723c */ /* 0x042ff600000810dc */
[----:B------:R-:W-:Y:S04]  /*8d8d0*/  STL.64 [R1+0x5020], R144 ;  /* 0x0050209001007387 */ /* 0x000fe80000100a00 */
[----:B------:R-:W-:Y:S04]  /*8d8e0*/  STL.64 [R1+0x5028], R146 ;  /* 0x0050289201007387 */ /* 0x000fe80000100a00 */
[----:B------:R-:W-:Y:S04]  /*8d8f0*/  STL.64 [R1+0xab30], R138 ;  /* 0x00ab308a01007387 */ /* 0x000fe80000100a00 */
[----:B------:R3:W-:Y:S04]  /*8d900*/  STL.64 [R1+0xab28], R136 ;  /* 0x00ab288801007387 */ /* 0x0007e80000100a00 */
[----:B------:R-:W-:Y:S04]  /*8d910*/  STL.64 [R1+0x5010], R140 ;  /* 0x0050108c01007387 */ /* 0x000fe80000100a00 */
[----:B------:R-:W-:Y:S04]  /*8d920*/  STL.64 [R1+0x5018], R142 ;  /* 0x0050188e01007387 */ /* 0x000fe80000100a00 */
[----:B------:R-:W-:Y:S04]  /*8d930*/  STL.64 [R1+0xab20], R134 ;  /* 0x00ab208601007387 */ /* 0x000fe80000100a00 */
[----:B------:R1:W-:Y:S01]  /*8d940*/  STL.64 [R1+0xab18], R132 ;  /* 0x00ab188401007387 */ /* 0x0003e20000100a00 */
[C---:B---3--:R-:W-:Y:S08]  /*8d950*/  HMMA.1688.F32.TF32 R136, R28.reuse, R134, R224 ;  /* 0x000000861c88723c */ /* 0x048ff000000810e0 */
[C---:B-1----:R-:W-:Y:S08]  /*8d960*/  HMMA.1688.F32.TF32 R132, R28.reuse, R130, R228 ;  /* 0x000000821c84723c */ /* 0x042ff000000810e4 */
[C---:B----4-:R-:W-:Y:S03]  /*8d970*/  HMMA.1688.F32.TF32 R40, R28.reuse, R118, R40 ;  /* 0x000000761c28723c */ /* 0x050fe60000081028 */
        /* <DEDUP_REMOVED lines=8> */
[C---:B-1----:R-:W-:Y:S08]  /*8da00*/  HMMA.1688.F32.TF32 R128, R28.reuse, R126, R232 ;  /* 0x0000007e1c80723c */ /* 0x042ff000000810e8 */
[C---:B--2---:R-:W-:Y:S08]  /*8da10*/  HMMA.1688.F32.TF32 R124, R28.reuse, R122, R236 ;  /* 0x0000007a1c7c723c */ /* 0x044ff000000810ec */
[C---:B------:R-:W-:Y:S08]  /*8da20*/  HMMA.1688.F32.TF32 R36, R28.reuse, R110, R36 ;  /* 0x0000006e1c24723c */ /* 0x040ff00000081024 */
        /* <DEDUP_REMOVED lines=13> */
[----:B------:R-:W-:Y:S01]  /*8db00*/  STL.64 [R1+0xaac8], R112 ;  /* 0x00aac87001007387 */ /* 0x000fe20000100a00 */
[----:B------:R-:W-:Y:S01]  /*8db10*/  IMAD.MOV.U32 R251, RZ, RZ, R68 ;  /* 0x000000fffffb7224 */ /* 0x000fe200078e0044 */
[----:B------:R-:W-:-:S02]  /*8db20*/  LOP3.LUT R69, R3, 0x20, RZ, 0x3c, !PT ;  /* 0x0000002003457812 */ /* 0x000fc400078e3cff */
[----:B------:R-:W-:Y:S04]  /*8db30*/  LDS R240, [R3+UR7+0x22080] ;  /* 0x0220800703f07984 */ /* 0x000fe80008000800 */
[----:B------:R-:W-:Y:S04]  /*8db40*/  LDS R242, [R3+UR7+0x23080] ;  /* 0x0230800703f27984 */ /* 0x000fe80008000800 */
[----:B------:R-:W-:Y:S04]  /*8db50*/  LDS R241, [R69+UR7+0x22080] ;  /* 0x0220800745f17984 */ /* 0x000fe80008000800 */
[----:B------:R-:W1:Y:S04]  /*8db60*/  LDS R243, [R69+UR7+0x23080] ;  /* 0x0230800745f37984 */ /* 0x000e680008000800 */
[----:B------:R-:W-:Y:S04]  /*8db70*/  STL.64 [R1+0x4fb0], R40 ;  /* 0x004fb02801007387 */ /* 0x000fe80000100a00 */
[----:B------:R-:W-:Y:S04]  /*8db80*/  STL.64 [R1+0x4fb8], R42 ;  /* 0x004fb82a01007387 */ /* 0x000fe80000100a00 */
[----:B------:R2:W-:Y:S04]  /*8db90*/  STL.64 [R1+0x4fa0], R36 ;  /* 0x004fa02401007387 */ /* 0x0005e80000100a00 */
[----:B------:R3:W-:Y:S04]  /*8dba0*/  STL.64 [R1+0x4fa8], R38 ;  /* 0x004fa82601007387 */ /* 0x0007e80000100a00 */
[----:B--2---:R-:W2:Y:S04]  /*8dbb0*/  LDL.LU R36, [R1+0x37e0] ;  /* 0x0037e00001247983 */ /* 0x004ea80000300800 */
[----:B------:R4:W-:Y:S04]  /*8dbc0*/  STL.64 [R1+0x5830], R32 ;  /* 0x0058302001007387 */ /* 0x0009e80000100a00 */
[----:B------:R1:W-:Y:S04]  /*8dbd0*/  STL.64 [R1+0x5838], R34 ;  /* 0x0058382201007387 */ /* 0x0003e80000100a00 */
[----:B------:R-:W2:Y:S04]  /*8dbe0*/  LDL.LU R37, [R1+0x37e4] ;  /* 0x0037e40001257983 */ /* 0x000ea80000300800 */
[----:B---3--:R-:W2:Y:S04]  /*8dbf0*/  LDL.LU R38, [R1+0x37e8] ;  /* 0x0037e80001267983 */ /* 0x008ea80000300800 */
[----:B------:R-:W2:Y:S04]  /*8dc00*/  LDL.LU R39, [R1+0x37ec] ;  /* 0x0037ec0001277983 */ /* 0x000ea80000300800 */
        /* <DEDUP_REMOVED lines=76> */
[----:B----4-:R-:W4:Y:S04]  /*8e0d0*/  LDL.LU R32, [R1+0x37c0] ;  /* 0x0037c00001207983 */ /* 0x010f280000300800 */
[----:B------:R-:W4:Y:S04]  /*8e0e0*/  LDL.LU R33, [R1+0x37c4] ;  /* 0x0037c40001217983 */ /* 0x000f280000300800 */
[----:B-1----:R-:W4:Y:S04]  /*8e0f0*/  LDL.LU R34, [R1+0x37c8] ;  /* 0x0037c80001227983 */ /* 0x002f280000300800 */
[----:B------:R-:W4:Y:S01]  /*8e100*/  LDL.LU R35, [R1+0x37cc] ;  /* 0x0037cc0001237983 */ /* 0x000f220000300800 */
[C---:B--2---:R-:W-:Y:S08]  /*8e110*/  HMMA.1688.F32.TF32 R112, R28.reuse, R102, R120 ;  /* 0x000000661c70723c */ /* 0x044ff00000081078 */
[C---:B------:R-:W-:Y:S08]  /*8e120*/  HMMA.1688.F32.TF32 R120, R28.reuse, R98, R124 ;  /* 0x000000621c78723c */ /* 0x040ff0000008107c */
[C---:B---3--:R-:W-:Y:S03]  /*8e130*/  HMMA.1688.F32.TF32 R116, R28.reuse, R94, R128 ;  /* 0x0000005e1c74723c */ /* 0x048fe60000081080 */
        /* <DEDUP_REMOVED lines=27> */
[C---:B--2---:R-:W-:Y:S11]  /*8e2f0*/  HMMA.1688.F32.TF32 R64, R28.reuse, R62, R160 ;  /* 0x0000003e1c40723c */ /* 0x044ff600000810a0 */
        /* <DEDUP_REMOVED lines=21> */
[C---:B------:R-:W-:Y:S08]  /*8e450*/  HMMA.1688.F32.TF32 R40, R28.reuse, R14, R40 ;  /* 0x0000000e1c28723c */ /* 0x040ff00000081028 */
[C---:B------:R-:W-:Y:S08]  /*8e460*/  HMMA.1688.F32.TF32 R36, R28.reuse, R10, R36 ;  /* 0x0000000a1c24723c */ /* 0x040ff00000081024 */
[C---:B----4-:R-:W-:Y:S01]  /*8e470*/  HMMA.1688.F32.TF32 R32, R28.reuse, R6, R32 ;  /* 0x000000061c20723c */ /* 0x050fe20000081020 */
[----:B------:R-:W-:Y:S04]  /*8e480*/  STL.64 [R1+0x5750], R52 ;  /* 0x0057503401007387 */ /* 0x000fe80000100a00 */
[----:B------:R1:W-:Y:S04]  /*8e490*/  STL.64 [R1+0x5758], R54 ;  /* 0x0057583601007387 */ /* 0x0003e80000100a00 */
[----:B------:R-:W-:Y:S04]  /*8e4a0*/  STL.64 [R1+0x5740], R48 ;  /* 0x0057403001007387 */ /* 0x000fe80000100a00 */
[----:B------:R2:W-:Y:S01]  /*8e4b0*/  STL.64 [R1+0x5748], R50 ;  /* 0x0057483201007387 */ /* 0x0005e20000100a00 */
[C---:B-1----:R-:W-:Y:S08]  /*8e4c0*/  HMMA.1688.F32.TF32 R52, R28.reuse, R22, R232 ;  /* 0x000000161c34723c */ /* 0x042ff000000810e8 */
[----:B--2---:R-:W-:Y:S01]  /*8e4d0*/  HMMA.1688.F32.TF32 R48, R28, R18, R236 ;  /* 0x000000121c30723c */ /* 0x004fe200000810ec */
[----:B------:R1:W-:Y:S04]  /*8e4e0*/  STL.64 [R1+0x5730], R56 ;  /* 0x0057303801007387 */ /* 0x0003e80000100a00 */
[----:B------:R2:W-:Y:S06]  /*8e4f0*/  STL.64 [R1+0x5738], R58 ;  /* 0x0057383a01007387 */ /* 0x0005ec0000100a00 */
[----:B------:R3:W-:Y:S04]  /*8e500*/  STL.64 [R1+0x5720], R52 ;  /* 0x0057203401007387 */ /* 0x0007e80000100a00 */
[----:B------:R4:W-:Y:S04]  /*8e510*/  STL.64 [R1+0x5728], R54 ;  /* 0x0057283601007387 */ /* 0x0009e80000100a00 */
[----:B------:R1:W-:Y:S04]  /*8e520*/  STL.64 [R1+0x5710], R48 ;  /* 0x0057103001007387 */ /* 0x0003e80000100a00 */
[----:B------:R1:W-:Y:S04]  /*8e530*/  STL.64 [R1+0x5718], R50 ;  /* 0x0057183201007387 */ /* 0x0003e80000100a00 */
[----:B------:R-:W-:Y:S04]  /*8e540*/  STL.64 [R1+0x5700], R40 ;  /* 0x0057002801007387 */ /* 0x000fe80000100a00 */
[----:B------:R-:W-:Y:S04]  /*8e550*/  STL.64 [R1+0x5708], R42 ;  /* 0x0057082a01007387 */ /* 0x000fe80000100a00 */
[----:B------:R-:W4:Y:S04]  /*8e560*/  LDL.LU R164, [R1+0x3550] ;  /* 0x0035500001a47983 */ /* 0x000f280000300800 */
[----:B------:R-:W-:Y:S04]  /*8e570*/  STL.64 [R1+0x56f0], R36 ;  /* 0x0056f02401007387 */ /* 0x000fe80000100a00 */
[----:B------:R-:W-:Y:S04]  /*8e580*/  STL.64 [R1+0x56f8], R38 ;  /* 0x0056f82601007387 */ /* 0x000fe80000100a00 */
[----:B------:R1:W-:Y:S04]  /*8e590*/  STL.64 [R1+0x56e0], R32 ;  /* 0x0056e02001007387 */ /* 0x0003e80000100a00 */
[----:B------:R1:W-:Y:S04]  /*8e5a0*/  STL.64 [R1+0x56e8], R34 ;  /* 0x0056e82201007387 */ /* 0x0003e80000100a00 */
        /* <DEDUP_REMOVED lines=77> */
[----:B------:R-:W3:Y:S01]  /*8ea80*/  LDL.LU R234, [R1+0x36c8] ;  /* 0x0036c80001ea7983 */ /* 0x000ee20000300800 */
[----:B------:R-:W-:-:S03]  /*8ea90*/  IMAD.MOV.U32 R38, RZ, RZ, R250 ;  /* 0x000000ffff267224 */ /* 0x000fc600078e00fa */
[----:B------:R-:W3:Y:S01]  /*8eaa0*/  LDL.LU R235, [R1+0x36cc] ;  /* 0x0036cc0001eb7983 */ /* 0x000ee20000300800 */
[----:B------:R-:W-:-:S03]  /*8eab0*/  IMAD.MOV.U32 R250, RZ, RZ, R244 ;  /* 0x000000fffffa7224 */ /* 0x000fc600078e00f4 */
[----:B------:R-:W3:Y:S04]  /*8eac0*/  LDL.LU R60, [R1+0x3650] ;  /* 0x00365000013c7983 */ /* 0x000ee80000300800 */
[----:B------:R-:W4:Y:S04]  /*8ead0*/  LDL.LU R61, [R1+0x3654] ;  /* 0x00365400013d7983 */ /* 0x000f280000300800 */
[----:B------:R-:W4:Y:S04]  /*8eae0*/  LDL.LU R62, [R1+0x3658] ;  /* 0x00365800013e7983 */ /* 0x000f280000300800 */
[----:B------:R-:W4:Y:S04]  /*8eaf0*/  LDL.LU R63, [R1+0x365c] ;  /* 0x00365c00013f7983 */ /* 0x000f280000300800 */
[----:B------:R-:W4:Y:S04]  /*8eb00*/  LDL.LU R120, [R1+0x3610] ;  /* 0x0036100001787983 */ /* 0x000f280000300800 */
        /* <DEDUP_REMOVED lines=24> */
[----:B--2---:R-:W-:Y:S03]  /*8ec90*/  HMMA.1688.F32.TF32 R248, R28, R250, R216 ;  /* 0x000000fa1cf8723c */ /* 0x004fe600000810d8 */
[----:B------:R-:W2:Y:S04]  /*8eca0*/  LDL.LU.64 R218, [R1+0xac38] ;  /* 0x00ac380001da7983 */ /* 0x000ea80000300a00 */
[----:B------:R-:W2:-:S12]  /*8ecb0*/  LDL.LU.64 R216, [R1+0xac30] ;  /* 0x00ac300001d87983 */ /* 0x000e980000300a00 */
[----:B------:R-:W-:Y:S04]  /*8ecc0*/  STL.64 [R1+0x56d0], R248 ;  /* 0x0056d0f801007387 */ /* 0x000fe80000100a00 */
[----:B------:R1:W-:Y:S04]  /*8ecd0*/  STL.64 [R1+0x56d8], R250 ;  /* 0x0056d8fa01007387 */ /* 0x0003e80000100a00 */
[----:B-1----:R-:W2:Y:S01]  /*8ece0*/  LDL.LU.64 R250, [R1+0xac28] ;  /* 0x00ac280001fa7983 */ /* 0x002ea20000300a00 */
[C---:B---3--:R-:W-:Y:S08]  /*8ecf0*/  HMMA.1688.F32.TF32 R228, R28.reuse, R230, R224 ;  /* 0x000000e61ce4723c */ /* 0x048ff000000810e0 */
[C---:B------:R-:W-:Y:S08]  /*8ed00*/  HMMA.1688.F32.TF32 R236, R28.reuse, R238, R232 ;  /* 0x000000ee1cec723c */ /* 0x040ff000000810e8 */
[C---:B------:R-:W-:Y:S08]  /*8ed10*/  HMMA.1688.F32.TF32 R36, R28.reuse, R38, R40 ;  /* 0x000000261c24723c */ /* 0x040ff00000081028 */
[----:B--2---:R-:W-:-:S15]  /*8ed20*/  HMMA.1688.F32.TF32 R220, R28, R250, R220 ;  /* 0x000000fa1cdc723c */ /* 0x004fde00000810dc */
[----:B------:R-:W-:-:S04]  /*8ed30*/  NOP ;  /* 0x0000000000007918 */ /* 0x000fc80000000000 */
[----:B------:R-:W-:Y:S04]  /*8ed40*/  STL.64 [R1+0x56c0], R220 ;  /* 0x0056c0dc01007387 */ /* 0x000fe80000100a00 */
[----:B------:R1:W-:Y:S04]  /*8ed50*/  STL.64 [R1+0x56c8], R222 ;  /* 0x0056c8de01007387 */ /* 0x0003e80000100a00 */
[----:B-1----:R-:W2:Y:S04]  /*8ed60*/  LDL.LU.64 R222, [R1+0xac20] ;  /* 0x00ac200001de7983 */ /* 0x002ea80000300a00 */
[----:B------:R-:W3:Y:S04]  /*8ed70*/  LDL.LU.64 R220, [R1+0xac18] ;  /* 0x00ac180001dc7983 */ /* 0x000ee80000300a00 */
[----:B------:R-:W-:Y:S04]  /*8ed80*/  STL.64 [R1+0xaa70], R250 ;  /* 0x00aa70fa01007387 */ /* 0x000fe80000100a00 */
[----:B------:R-:W2:Y:S04]  /*8ed90*/  LDL.LU.64 R226, [R1+0xac10] ;  /* 0x00ac100001e27983 */ /* 0x000ea80000300a00 */
[----:B------:R-:W2:Y:S04]  /*8eda0*/  LDL.LU.64 R224, [R1+0xac08] ;  /* 0x00ac080001e07983 */ /* 0x000ea80000300a00 */
[----:B------:R-:W-:Y:S04]  /*8edb0*/  STL.64 [R1+0x56b0], R228 ;  /* 0x0056b0e401007387 */ /* 0x000fe80000100a00 */
[----:B------:R1:W-:Y:S04]  /*8edc0*/  STL.64 [R1+0x56b8], R230 ;  /* 0x0056b8e601007387 */ /* 0x0003e80000100a00 */
[----:B-1----:R-:W2:Y:S04]  /*8edd0*/  LDL.LU.64 R230, [R1+0xac00] ;  /* 0x00ac000001e67983 */ /* 0x002ea80000300a00 */
[----:B------:R-:W2:Y:S04]  /*8ede0*/  LDL.LU.64 R228, [R1+0xabf8] ;  /* 0x00abf80001e47983 */ /* 0x000ea80000300a00 */
[----:B------:R-:W2:Y:S04]  /*8edf0*/  LDL.LU.64 R234, [R1+0xabf0] ;  /* 0x00abf00001ea7983 */ /* 0x000ea80000300a00 */
[----:B------:R-:W2:Y:S04]  /*8ee00*/  LDL.LU.64 R232, [R1+0xabe8] ;  /* 0x00abe80001e87983 */ /* 0x000ea80000300a00 */
[----:B------:R-:W-:Y:S04]  /*8ee10*/  STL.64 [R1+0x56a0], R236 ;  /* 0x0056a0ec01007387 */ /* 0x000fe80000100a00 */
[----:B------:R1:W-:Y:S01]  /*8ee20*/  STL.64 [R1+0x56a8], R238 ;  /* 0x0056a8ee01007387 */ /* 0x0003e20000100a00 */
[----:B------:R-:W-:-:S02]  /*8ee30*/  IMAD.MOV.U32 R250, RZ, RZ, R21 ;  /* 0x000000fffffa7224 */ /* 0x000fc400078e0015 */
[----:B------:R-:W-:Y:S01]  /*8ee40*/  IMAD.MOV.U32 R251, RZ, RZ, R20 ;  /* 0x000000fffffb7224 */ /* 0x000fe200078e0014 */
[----:B-1----:R-:W2:Y:S04]  /*8ee50*/  LDL.LU.64 R238, [R1+0xabe0] ;  /* 0x00abe00001ee7983 */ /* 0x002ea80000300a00 */
[----:B------:R-:W2:Y:S04]  /*8ee60*/  LDL.LU.64 R236, [R1+0xabd8] ;  /* 0x00abd80001ec7983 */ /* 0x000ea80000300a00 */
[----:B------:R-:W2:Y:S04]  /*8ee70*/  LDL.LU.64 R42, [R1+0xabd0] ;  /* 0x00abd000012a7983 */ /* 0x000ea80000300a00 */
[----:B------:R-:W2:Y:S04]  /*8ee80*/  LDL.LU.64 R40, [R1+0xabc8] ;  /* 0x00abc80001287983 */ /* 0x000ea80000300a00 */
[----:B------:R-:W-:Y:S04]  /*8ee90*/  STL.64 [R1+0x5690], R36 ;  /* 0x0056902401007387 */ /* 0x000fe80000100a00 */
[----:B------:R1:W-:Y:S01]  /*8eea0*/  STL.64 [R1+0x5698], R38 ;  /* 0x0056982601007387 */ /* 0x0003e20000100a00 */
[C---:B------:R-:W-:Y:S03]  /*8eeb0*/  HMMA.1688.F32.TF32 R248, R28.reuse, R250, R32 ;  /* 0x000000fa1cf8723c */ /* 0x040fe60000081020 */
[----:B-1----:R-:W2:Y:S04]  /*8eec0*/  LDL.LU.64 R38, [R1+0xabc0] ;  /* 0x00abc00001267983 */ /* 0x002ea80000300a00 */
[----:B------:R-:W3:Y:S04]  /*8eed0*/  LDL.LU.64 R36, [R1+0xabb8] ;  /* 0x00abb80001247983 */ /* 0x000ee80000300a00 */
[----:B------:R-:W4:Y:S04]  /*8eee0*/  LDL.LU.64 R34, [R1+0xabb0] ;  /* 0x00abb00001227983 */ /* 0x000f280000300a00 */
[----:B------:R-:W3:Y:S04]  /*8eef0*/  LDL.LU.64 R32, [R1+0xaba8] ;  /* 0x00aba80001207983 */ /* 0x000ee80000300a00 */
[----:B------:R-:W-:Y:S04]  /*8ef00*/  STL.64 [R1+0x5680], R248 ;  /* 0x005680f801007387 */ /* 0x000fe80000100a00 */
[----:B------:R4:W-:Y:S01]  /*8ef10*/  STL.64 [R1+0x5688], R250 ;  /* 0x005688fa01007387 */ /* 0x0009e20000100a00 */
[C---:B--2---:R-:W-:Y:S08]  /*8ef20*/  HMMA.1688.F32.TF32 R52, R28.reuse, R38, R52 ;  /* 0x000000261c34723c */ /* 0x044ff00000081034 */
[C---:B----4-:R-:W-:Y:S08]  /*8ef30*/  HMMA.1688.F32.TF32 R248, R28.reuse, R34, R48 ;  /* 0x000000221cf8723c */ /* 0x050ff00000081030 */
[----:B------:R-:W-:Y:S08]  /*8ef40*/  HMMA.1688.F32.TF32 R48, R28, R42, R56 ;  /* 0x0000002a1c30723c */ /* 0x000ff00000081038 */
[C---:B------:R-:W-:Y:S03]  /*8ef50*/  HMMA.1688.F32.TF32 R28, R240.reuse, R238, R60 ;  /* 0x000000eef01c723c */ /* 0x040fe6000008103c */
[----:B------:R-:W-:Y:S04]  /*8ef60*/  STL.64 [R1+0x5670], R248 ;  /* 0x005670f801007387 */ /* 0x000fe80000100a00 */
[----:B------:R-:W-:Y:S04]  /*8ef70*/  STL.64 [R1+0x5678], R250 ;  /* 0x005678fa01007387 */ /* 0x000fe80000100a00 */
        /* <DEDUP_REMOVED lines=8> */
[C---:B----4-:R-:W-:Y:S03]  /*8f000*/  HMMA.1688.F32.TF32 R28, R240.reuse, R226, R116 ;  /* 0x000000e2f01c723c */ /* 0x050fe60000081074 */
        /* <DEDUP_REMOVED lines=11> */
[----:B---3--:R-:W-:Y:S03]  /*8f0c0*/  STL.64 [R1+0xaa60], R220 ;  /* 0x00aa60dc01007387 */ /* 0x008fe60000100a00 */
[C---:B------:R-:W-:Y:S03]  /*8f0d0*/  HMMA.1688.F32.TF32 R48, R240.reuse, R214, R128 ;  /* 0x000000d6f030723c */ /* 0x040fe60000081080 */
[----:B------:R-:W-:Y:S04]  /*8f0e0*/  STL.64 [R1+0x4f40], R28 ;  /* 0x004f401c01007387 */ /* 0x000fe80000100a00 */
[----:B------:R1:W-:Y:S02]  /*8f0f0*/  STL.64 [R1+0x4f48], R30 ;  /* 0x004f481e01007387 */ /* 0x0003e40000100a00 */
[C---:B-1----:R-:W-:Y:S02]  /*8f100*/  HMMA.1688.F32.TF32 R28, R240.reuse, R210, R132 ;  /* 0x000000d2f01c723c */ /* 0x042fe40000081084 */
[----:B------:R-:W-:Y:S04]  /*8f110*/  STL.64 [R1+0x4f30], R52 ;  /* 0x004f303401007387 */ /* 0x000fe80000100a00 */
[----:B------:R1:W-:Y:S04]  /*8f120*/  STL.64 [R1+0x4f38], R54 ;  /* 0x004f383601007387 */ /* 0x0003e80000100a00 */
[----:B------:R-:W-:Y:S04]  /*8f130*/  STL.64 [R1+0x4f20], R48 ;  /* 0x004f203001007387 */ /* 0x000fe80000100a00 */
[----:B------:R2:W-:Y:S01]  /*8f140*/  STL.64 [R1+0x4f28], R50 ;  /* 0x004f283201007387 */ /* 0x0005e20000100a00 */
[C---:B-1----:R-:W-:Y:S08]  /*8f150*/  HMMA.1688.F32.TF32 R52, R240.reuse, R206, R136 ;  /* 0x000000cef034723c */ /* 0x042ff00000081088 */
[C---:B--2---:R-:W-:Y:S01]  /*8f160*/  HMMA.1688.F32.TF32 R48, R240.reuse, R202, R140 ;  /* 0x000000caf030723c */ /* 0x044fe2000008108c */
[----:B------:R-:W-:Y:S04]  /*8f170*/  STL.64 [R1+0x4f10], R28 ;  /* 0x004f101c01007387 */ /* 0x000fe80000100a00 */
[----:B------:R1:W-:Y:S03]  /*8f180*/  STL.64 [R1+0x4f18], R30 ;  /* 0x004f181e01007387 */ /* 0x0003e60000100a00 */
[C---:B-1----:R-:W-:Y:S03]  /*8f190*/  HMMA.1688.F32.TF32 R28, R240.reuse, R198, R144 ;  /* 0x000000c6f01c723c */ /* 0x042fe60000081090 */
        /* <DEDUP_REMOVED lines=19> */
[----:B------:R-:W-:Y:S04]  /*8f2d0*/  STL.64 [R1+0x4ea8], R54 ;  /* 0x004ea83601007387 */ /* 0x000fe80000100a00 */
[----:B------:R-:W2:Y:S04]  /*8f2e0*/  LDL.LU R64, [R1+0x33a0] ;  /* 0x0033a00001407983 */ /* 0x000ea80000300800 */
[----:B------:R1:W-:Y:S04]  /*8f2f0*/  STL.64 [R1+0x4e90], R48 ;  /* 0x004e903001007387 */ /* 0x0003e80000100a00 */
[----:B------:R3:W-:Y:S04]  /*8f300*/  STL.64 [R1+0x4e98], R50 ;  /* 0x004e983201007387 */ /* 0x0007e80000100a00 */
        /* <DEDUP_REMOVED lines=13> */
[----:B-1----:R-:W2:Y:S04]  /*8f3e0*/  LDL.LU R48, [R1+0x33e0] ;  /* 0x0033e00001307983 */ /* 0x002ea80000300800 */
[----:B------:R-:W2:Y:S04]  /*8f3f0*/  LDL.LU R49, [R1+0x33e4] ;  /* 0x0033e40001317983 */ /* 0x000ea80000300800 */
[----:B---3--:R-:W2:Y:S04]  /*8f400*/  LDL.LU R50, [R1+0x33e8] ;  /* 0x0033e80001327983 */ /* 0x008ea80000300800 */
[----:B------:R-:W2:Y:S04]  /*8f410*/  LDL.LU R51, [R1+0x33ec] ;  /* 0x0033ec0001337983 */ /* 0x000ea80000300800 */
[----:B------:R-:W3:Y:S04]  /*8f420*/  LDL.LU R248, [R1+0x33f0] ;  /* 0x0033f00001f87983 */ /* 0x000ee80000300800 */
[----:B------:R-:W3:Y:S04]  /*8f430*/  LDL.LU R249, [R1+0x33f4] ;  /* 0x0033f40001f97983 */ /* 0x000ee80000300800 */
[----:B------:R-:W3:Y:S04]  /*8f440*/  LDL.LU R250, [R1+0x33f8] ;  /* 0x0033f80001fa7983 */ /* 0x000ee80000300800 */
[----:B------:R-:W3:Y:S04]  /*8f450*/  LDL.LU R251, [R1+0x33fc] ;  /* 0x0033fc0001fb7983 */ /* 0x000ee80000300800 */
[----:B----4-:R-:W4:Y:S04]  /*8f460*/  LDL.LU R28, [R1+0x3420] ;  /* 0x00342000011c7983 */ /* 0x010f280000300800 */
        /* <DEDUP_REMOVED lines=75> */
[----:B--2---:R-:W-:-:S15]  /*8f920*/  HMMA.1688.F32.TF32 R164, R240, R170, R164 ;  /* 0x000000aaf0a4723c */ /* 0x004fde00000810a4 */
[----:B------:R-:W-:-:S04]  /*8f930*/  NOP ;  /* 0x0000000000007918 */ /* 0x000fc80000000000 */
        /* <DEDUP_REMOVED lines=8> */
[----:B-1----:R-:W3:Y:S04]  /*8f9c0*/  LDL.LU.64 R162, [R1+0xab90] ;  /* 0x00ab900001a27983 */ /* 0x002ee80000300a00 */
[----:B------:R-:W2:Y:S01]  /*8f9d0*/  LDL.LU.64 R160, [R1+0xab88] ;  /* 0x00ab880001a07983 */ /* 0x000ea20000300a00 */
[----:B---3--:R-:W-:-:S15]  /*8f9e0*/  HMMA.1688.F32.TF32 R156, R240, R162, R156 ;  /* 0x000000a2f09c723c */ /* 0x008fde000008109c */
        /* <DEDUP_REMOVED lines=16> */
[----:B------:R-:W4:Y:S04]  /*8faf0*/  LDL.LU.64 R148, [R1+0xab58] ;  /* 0x00ab580001947983 */ /* 0x000f280000300a00 */
[----:B------:R-:W-:Y:S04]  /*8fb00*/  STL.64 [R1+0xaa48], R154 ;  /* 0x00aa489a01007387 */ /* 0x000fe80000100a00 */
[----:B--2---:R1:W-:Y:S04]  /*8fb10*/  STL.64 [R1+0xaa40], R152 ;  /* 0x00aa409801007387 */ /* 0x0043e80000100a00 */
[----:B-1----:R-:W2:Y:S04]  /*8fb20*/  LDL.LU R152, [R1+0x3430] ;  /* 0x0034300001987983 */ /* 0x002ea80000300800 */
[----:B------:R-:W2:Y:S04]  /*8fb30*/  LDL.LU R153, [R1+0x3434] ;  /* 0x0034340001997983 */ /* 0x000ea80000300800 */
[----:B------:R-:W2:Y:S04]  /*8fb40*/  LDL.LU R154, [R1+0x3438] ;  /* 0x00343800019a7983 */ /* 0x000ea80000300800 */
[----:B------:R-:W2:Y:S01]  /*8fb50*/  LDL.LU R155, [R1+0x343c] ;  /* 0x00343c00019b7983 */ /* 0x000ea20000300800 */
        /* <DEDUP_REMOVED lines=52> */
[----:B-1----:R-:W2:Y:S04]  /*8fea0*/  LDL.LU.64 R114, [R1+0xaad0] ;  /* 0x00aad00001727983 */ /* 0x002ea80000300a00 */
[----:B------:R-:W3:Y:S01]  /*8feb0*/  LDL.LU.64 R112, [R1+0xaac8] ;  /* 0x00aac80001707983 */ /* 0x000ee20000300a00 */
[C---:B------:R-:W-:Y:S08]  /*8fec0*/  HMMA.1688.F32.TF32 R224, R240.reuse, R102, R224 ;  /* 0x00000066f0e0723c */ /* 0x040ff000000810e0 */
[C---:B------:R-:W-:Y:S08]  /*8fed0*/  HMMA.1688.F32.TF32 R52, R240.reuse, R90, R52 ;  /* 0x0000005af034723c */ /* 0x040ff00000081034 */
[----:B--2---:R-:W-:-:S15]  /*8fee0*/  HMMA.1688.F32.TF32 R152, R240, R114, R152 ;  /* 0x00000072f098723c */ /* 0x004fde0000081098 */
[----:B------:R-:W-:-:S04]  /*8fef0*/  NOP ;  /* 0x0000000000007918 */ /* 0x000fc80000000000 */
[----:B------:R-:W-:Y:S04]  /*8ff00*/  STL.64 [R1+0x4d90], R152 ;  /* 0x004d909801007387 */ /* 0x000fe80000100a00 */
[----:B------:R4:W-:Y:S02]  /*8ff10*/  STL.64 [R1+0x4d98], R154 ;  /* 0x004d989a01007387 */ /* 0x0009e40000100a00 */
[C---:B----4-:R-:W-:Y:S02]  /*8ff20*/  HMMA.1688.F32.TF32 R152, R240.reuse, R110, R28 ;  /* 0x0000006ef098723c */ /* 0x050fe4000008101c */
[----:B------:R-:W-:Y:S04]  /*8ff30*/  LDS R28, [R228+UR7+0x22080] ;  /* 0x02208007e41c7984 */ /* 0x000fe80008000800 */
[----:B------:R-:W-:Y:S04]  /*8ff40*/  LDS R30, [R228+UR7+0x23080] ;  /* 0x02308007e41e7984 */ /* 0x000fe80008000800 */
[----:B------:R-:W-:Y:S04]  /*8ff50*/  LDS R29, [R229+UR7+0x22080] ;  /* 0x02208007e51d7984 */ /* 0x000fe80008000800 */
[----:B------:R-:W1:Y:S05]  /*8ff60*/  LDS R31, [R229+UR7+0x23080] ;  /* 0x02308007e51f7984 */ /* 0x000e6a0008000800 */
[----:B------:R-:W-:Y:S04]  /*8ff70*/  STL.64 [R1+0x4d80], R152 ;  /* 0x004d809801007387 */ /* 0x000fe80000100a00 */
[----:B------:R2:W-:Y:S02]  /*8ff80*/  STL.64 [R1+0x4d88], R154 ;  /* 0x004d889a01007387 */ /* 0x0005e40000100a00 */
[C---:B--2---:R-:W-:Y:S08]  /*8ff90*/  HMMA.1688.F32.TF32 R152, R240.reuse, R106, R220 ;  /* 0x0000006af098723c */ /* 0x044ff000000810dc */
[C---:B------:R-:W-:Y:S11]  /*8ffa0*/  HMMA.1688.F32.TF32 R220, R240.reuse, R98, R248 ;  /* 0x00000062f0dc723c */ /* 0x040ff600000810f8 */
[----:B------:R-:W-:Y:S04]  /*8ffb0*/  STL.64 [R1+0x5650], R152 ;  /* 0x0056509801007387 */ /* 0x000fe80000100a00 */
[----:B------:R2:W-:Y:S02]  /*8ffc0*/  STL.64 [R1+0x5658], R154 ;  /* 0x0056589a01007387 */ /* 0x0005e40000100a00 */
[C---:B--2---:R-:W-:Y:S08]  /*8ffd0*/  HMMA.1688.F32.TF32 R152, R240.reuse, R94, R48 ;  /* 0x0000005ef098723c */ /* 0x044ff00000081030 */
[C---:B------:R-:W-:Y:S01]  /*8ffe0*/  HMMA.1688.F32.TF32 R48, R240.reuse, R86, R56 ;  /* 0x00000056f030723c */ /* 0x040fe20000081038 */
        /* <DEDUP_REMOVED lines=8> */
[----:B------:R2:W-:Y:S04]  /*90070*/  STL.64 [R1+0x5618], R54 ;  /* 0x0056183601007387 */ /* 0x0005e80000100a00 */
[----:B------:R-:W-:Y:S04]  /*90080*/  STL.64 [R1+0x5600], R48 ;  /* 0x0056003001007387 */ /* 0x000fe80000100a00 */
[----:B------:R4:W-:Y:S01]  /*90090*/  STL.64 [R1+0x5608], R50 ;  /* 0x0056083201007387 */ /* 0x0009e20000100a00 */
[C---:B--2---:R-:W-:Y:S08]  /*900a0*/  HMMA.1688.F32.TF32 R52, R240.reuse, R78, R64 ;  /* 0x0000004ef034723c */ /* 0x044ff00000081040 */
[C---:B----4-:R-:W-:Y:S01]  /*900b0*/  HMMA.1688.F32.TF32 R48, R240.reuse, R74, R244 ;  /* 0x0000004af030723c */ /* 0x050fe200000810f4 */
[----:B------:R2:W-:Y:S04]  /*900c0*/  STL.64 [R1+0x55f0], R56 ;  /* 0x0055f03801007387 */ /* 0x0005e80000100a00 */
[----:B------:R4:W-:Y:S04]  /*900d0*/  STL.64 [R1+0x55f8], R58 ;  /* 0x0055f83a01007387 */ /* 0x0009e80000100a00 */
[----:B------:R-:W3:Y:S04]  /*900e0*/  LDL.LU R60, [R1+0x3350] ;  /* 0x00335000013c7983 */ /* 0x000ee80000300800 */
[----:B------:R1:W-:Y:S04]  /*900f0*/  STL.64 [R1+0x55e0], R52 ;  /* 0x0055e03401007387 */ /* 0x0003e80000100a00 */
[----:B------:R1:W-:Y:S04]  /*90100*/  STL.64 [R1+0x55e8], R54 ;  /* 0x0055e83601007387 */ /* 0x0003e80000100a00 */
[----:B------:R1:W-:Y:S04]  /*90110*/  STL.64 [R1+0x55d0], R48 ;  /* 0x0055d03001007387 */ /* 0x0003e80000100a00 */
[----:B------:R1:W-:Y:S04]  /*90120*/  STL.64 [R1+0x55d8], R50 ;  /* 0x0055d83201007387 */ /* 0x0003e80000100a00 */
        /* <DEDUP_REMOVED lines=8> */
[----:B------:R-:W2:Y:S04]  /*901b0*/  LDL.LU R57, [R1+0x3344] ;  /* 0x0033440001397983 */ /* 0x000ea80000300800 */
[----:B----4-:R-:W2:Y:S04]  /*901c0*/  LDL.LU R58, [R1+0x3348] ;  /* 0x00334800013a7983 */ /* 0x010ea80000300800 */
[----:B------:R-:W2:Y:S04]  /*901d0*/  LDL.LU R59, [R1+0x334c] ;  /* 0x00334c00013b7983 */ /* 0x000ea80000300800 */
[----:B-1----:R-:W4:Y:S04]  /*901e0*/  LDL.LU R52, [R1+0x3330] ;  /* 0x0033300001347983 */ /* 0x002f280000300800 */
        /* <DEDUP_REMOVED lines=43> */
[----:B-1----:R-:W4:Y:S04]  /*904a0*/  LDL.LU.64 R58, [R1+0xaaa0] ;  /* 0x00aaa000013a7983 */ /* 0x002f280000300a00 */
[----:B------:R-:W2:Y:S04]  /*904b0*/  LDL.LU.64 R56, [R1+0xaa98] ;  /* 0x00aa980001387983 */ /* 0x000ea80000300a00 */
[----:B------:R-:W-:Y:S04]  /*904c0*/  STL.64 [R1+0xaa38], R62 ;  /* 0x00aa383e01007387 */ /* 0x000fe80000100a00 */
[----:B---3--:R1:W-:Y:S04]  /*904d0*/  STL.64 [R1+0xaa30], R60 ;  /* 0x00aa303c01007387 */ /* 0x0083e80000100a00 */
[----:B-1----:R-:W3:Y:S04]  /*904e0*/  LDL.LU R60, [R1+0x32f0] ;  /* 0x0032f000013c7983 */ /* 0x002ee80000300800 */
[----:B------:R-:W3:Y:S04]  /*904f0*/  LDL.LU R61, [R1+0x32f4] ;  /* 0x0032f400013d7983 */ /* 0x000ee80000300800 */
[----:B------:R-:W3:Y:S04]  /*90500*/  LDL.LU R62, [R1+0x32f8] ;  /* 0x0032f800013e7983 */ /* 0x000ee80000300800 */
[----:B------:R-:W3:Y:S01]  /*90510*/  LDL.LU R63, [R1+0x32fc] ;  /* 0x0032fc00013f7983 */ /* 0x000ee20000300800 */
[----:B----4-:R-:W-:-:S15]  /*90520*/  HMMA.1688.F32.TF32 R52, R240, R58, R52 ;  /* 0x0000003af034723c */ /* 0x010fde0000081034 */
[----:B------:R-:W-:-:S04]  /*90530*/  NOP ;  /* 0x0000000000007918 */ /* 0x000fc80000000000 */
[----:B------:R-:W-:Y:S04]  /*90540*/  STL.64 [R1+0x5590], R52 ;  /* 0x0055903401007387 */ /* 0x000fe80000100a00 */
[----:B------:R1:W-:Y:S04]  /*90550*/  STL.64 [R1+0x5598], R54 ;  /* 0x0055983601007387 */ /* 0x0003e80000100a00 */
[----:B-1----:R-:W4:Y:S04]  /*90560*/  LDL.LU.64 R54, [R1+0xaa90] ;  /* 0x00aa900001367983 */ /* 0x002f280000300a00 */
[----:B------:R-:W3:Y:S04]  /*90570*/  LDL.LU.64 R52, [R1+0xaa88] ;  /* 0x00aa880001347983 */ /* 0x000ee80000300a00 */
[----:B------:R-:W-:Y:S04]  /*90580*/  STL.64 [R1+0xaa28], R58 ;  /* 0x00aa283a01007387 */ /* 0x000fe80000100a00 */
[----:B--2---:R1:W-:Y:S04]  /*90590*/  STL.64 [R1+0xaa20], R56 ;  /* 0x00aa203801007387 */ /* 0x0043e80000100a00 */
[----:B-1----:R-:W2:Y:S04]  /*905a0*/  LDL.LU R56, [R1+0x3300] ;  /* 0x0033000001387983 */ /* 0x002ea80000300800 */
[----:B------:R-:W2:Y:S04]  /*905b0*/  LDL.LU R57, [R1+0x3304] ;  /* 0x0033040001397983 */ /* 0x000ea80000300800 */
[----:B------:R-:W2:Y:S04]  /*905c0*/  LDL.LU R58, [R1+0x3308] ;  /* 0x00330800013a7983 */ /* 0x000ea80000300800 */
[----:B------:R-:W2:Y:S01]  /*905d0*/  LDL.LU R59, [R1+0x330c] ;  /* 0x00330c00013b7983 */ /* 0x000ea20000300800 */
[----:B----4-:R-:W-:-:S15]  /*905e0*/  HMMA.1688.F32.TF32 R48, R240, R54, R48 ;  /* 0x00000036f030723c */ /* 0x010fde0000081030 */
        /* <DEDUP_REMOVED lines=10> */
[----:B------:R-:W3:Y:S04]  /*90690*/  LDL.LU R55, [R1+0x331c] ;  /* 0x00331c0001377983 */ /* 0x000ee80000300800 */
[----:B----4-:R-:W-:Y:S01]  /*906a0*/  STL.64 [R1+0xaa08], R50 ;  /* 0x00aa083201007387 */ /* 0x010fe20000100a00 */
[C---:B---3--:R-:W-:Y:S03]  /*906b0*/  HMMA.1688.F32.TF32 R52, R240.reuse, R50, R52 ;  /* 0x00000032f034723c */ /* 0x048fe60000081034 */
[----:B--2---:R1:W-:Y:S05]  /*906c0*/  STL.64 [R1+0xaa00], R48 ;  /* 0x00aa003001007387 */ /* 0x0043ea0000100a00 */
[C---:B-1----:R-:W-:Y:S11]  /*906d0*/  HMMA.1688.F32.TF32 R48, R240.reuse, R46, R56 ;  /* 0x0000002ef030723c */ /* 0x042ff60000081038 */
        /* <DEDUP_REMOVED lines=11> */
[C---:B-1----:R-:W-:Y:S08]  /*90790*/  HMMA.1688.F32.TF32 R44, R240.reuse, R22, R152 ;  /* 0x00000016f02c723c */ /* 0x042ff00000081098 */
[C---:B------:R-:W-:Y:S01]  /*907a0*/  HMMA.1688.F32.TF32 R24, R240.reuse, R18, R220 ;  /* 0x00000012f018723c */ /* 0x040fe200000810dc */
[----:B------:R-:W-:Y:S10]  /*907b0*/  STL.64 [R1+0xa9c8], R18 ;  /* 0x00a9c81201007387 */ /* 0x000ff40000100a00 */
[----:B------:R-:W-:Y:S04]  /*907c0*/  STL.64 [R1+0x5540], R44 ;  /* 0x0055402c01007387 */ /* 0x000fe80000100a00 */
[----:B------:R-:W-:Y:S04]  /*907d0*/  STL.64 [R1+0x5548], R46 ;  /* 0x0055482e01007387 */ /* 0x000fe80000100a00 */
[----:B------:R1:W-:Y:S02]  /*907e0*/  STL.64 [R1+0xa9c0], R16 ;  /* 0x00a9c01001007387 */ /* 0x0003e40000100a00 */
[C---:B-1----:R-:W-:Y:S02]  /*907f0*/  HMMA.1688.F32.TF32 R16, R240.reuse, R14, R224 ;  /* 0x0000000ef010723c */ /* 0x042fe400000810e0 */
[----:B------:R-:W-:Y:S04]  /*90800*/  STL.64 [R1+0x5530], R24 ;  /* 0x0055301801007387 */ /* 0x000fe80000100a00 */
[----:B------:R-:W-:Y:S04]  /*90810*/  STL.64 [R1+0x5538], R26 ;  /* 0x0055381a01007387 */ /* 0x000fe80000100a00 */
[----:B------:R-:W-:Y:S04]  /*90820*/  STL.64 [R1+0xa9b8], R14 ;  /* 0x00a9b80e01007387 */ /* 0x000fe80000100a00 */
[----:B------:R1:W-:Y:S02]  /*90830*/  STL.64 [R1+0xa9b0], R12 ;  /* 0x00a9b00c01007387 */ /* 0x0003e40000100a00 */
[C---:B-1----:R-:W-:Y:S03]  /*90840*/  HMMA.1688.F32.TF32 R12, R240.reuse, R10, R248 ;  /* 0x0000000af00c723c */ /* 0x042fe600000810f8 */
[----:B------:R-:W-:Y:S04]  /*90850*/  STL.64 [R1+0x5520], R16 ;  /* 0x0055201001007387 */ /* 0x000fe80000100a00 */
[----:B------:R-:W-:Y:S04]  /*90860*/  STL.64 [R1+0x5528], R18 ;  /* 0x0055281201007387 */ /* 0x000fe80000100a00 */
[----:B------:R-:W-:Y:S04]  /*90870*/  STL.64 [R1+0xa9a8], R10 ;  /* 0x00a9a80a01007387 */ /* 0x000fe80000100a00 */
[----:B------:R1:W-:Y:S02]  /*90880*/  STL.64 [R1+0xa9a0], R8 ;  /* 0x00a9a00801007387 */ /* 0x0003e40000100a00 */
[C---:B-1----:R-:W-:Y:S02]  /*90890*/  HMMA.1688.F32.TF32 R8, R240.reuse, R6, R244 ;  /* 0x00000006f008723c */ /* 0x042fe400000810f4 */
[----:B------:R-:W-:Y:S04]  /*908a0*/  STL.64 [R1+0x5510], R12 ;  /* 0x0055100c01007387 */ /* 0x000fe80000100a00 */
[----:B------:R-:W-:Y:S04]  /*908b0*/  STL.64 [R1+0x5518], R14 ;  /* 0x0055180e01007387 */ /* 0x000fe80000100a00 */
[----:B------:R-:W2:Y:S09]  /*908c0*/  LDL.LU R60, [R1+0x1a90] ;  /* 0x001a9000013c7983 */ /* 0x000eb20000300800 */
        /* <DEDUP_REMOVED lines=17> */
[----:B------:R-:W3:Y:S04]  /*909e0*/  LDL.64 R250, [R1+0x98] ;  /* 0x0000980001fa7983 */ /* 0x000ee80000100a00 */
[----:B------:R-:W2:Y:S04]  /*909f0*/  LDL.64 R14, [R1+0x78] ;  /* 0x00007800010e7983 */ /* 0x000ea80000100a00 */
[----:B------:R-:W2:Y:S04]  /*90a00*/  LDL.LU R16, [R1+0x3170] ;  /* 0x0031700001107983 */ /* 0x000ea80000300800 */
[----:B------:R-:W2:Y:S04]  /*90a10*/  LDL.LU R17, [R1+0x3174] ;  /* 0x0031740001117983 */ /* 0x000ea80000300800 */
[----:B------:R-:W2:Y:S04]  /*90a20*/  LDL.LU R18, [R1+0x3178] ;  /* 0x0031780001127983 */ /* 0x000ea80000300800 */
[----:B------:R-:W2:Y:S04]  /*90a30*/  LDL.LU R19, [R1+0x317c] ;  /* 0x00317c0001137983 */ /* 0x000ea80000300800 */
[----:B------:R-:W2:Y:S04]  /*90a40*/  LDL.64 R26, [R1+0x68] ;  /* 0x00006800011a7983 */ /* 0x000ea80000100a00 */
[----:B------:R-:W4:Y:S04]  /*90a50*/  LDL.64 R50, [R1+0x58] ;  /* 0x0000580001327983 */ /* 0x000f280000100a00 */
[----:B------:R-:W2:Y:S04]  /*90a60*/  LDL.LU R52, [R1+0x1aa0] ;  /* 0x001aa00001347983 */ /* 0x000ea80000300800 */
[----:B------:R-:W4:Y:S04]  /*90a70*/  LDL.LU R53, [R1+0x1aa4] ;  /* 0x001aa40001357983 */ /* 0x000f280000300800 */
[----:B------:R-:W4:Y:S04]  /*90a80*/  LDL.LU R54, [R1+0x1aa8] ;  /* 0x001aa80001367983 */ /* 0x000f280000300800 */
[----:B------:R-:W4:Y:S04]  /*90a90*/  LDL.LU R55, [R1+0x1aac] ;  /* 0x001aac0001377983 */ /* 0x000f280000300800 */
[----:B------:R-:W4:Y:S04]  /*90aa0*/  LDL.64 R58, [R1+0x48] ;  /* 0x00004800013a7983 */ /* 0x000f280000100a00 */
        /* <DEDUP_REMOVED lines=14> */
[----:B-1----:R-:W4:Y:S04]  /*90b90*/  LDL.LU R4, [R1+0x3260] ;  /* 0x0032600001047983 */ /* 0x002f280000300800 */
[----:B------:R-:W4:Y:S04]  /*90ba0*/  LDL.LU R5, [R1+0x3264] ;  /* 0x0032640001057983 */ /* 0x000f280000300800 */
[----:B------:R-:W4:Y:S04]  /*90bb0*/  LDL.LU R6, [R1+0x3268] ;  /* 0x0032680001067983 */ /* 0x000f280000300800 */
[----:B------:R-:W4:Y:S01]  /*90bc0*/  LDL.LU R7, [R1+0x326c] ;  /* 0x00326c0001077983 */ /* 0x000f220000300800 */
[----:B---3--:R-:W-:Y:S01]  /*90bd0*/  HMMA.1688.F32.TF32 R244, R240, R250, R244 ;  /* 0x000000faf0f4723c */ /* 0x008fe200000810f4 */
[----:B------:R-:W-:-:S15]  /*90be0*/  IMAD.MOV.U32 R68, RZ, RZ, R251 ;  /* 0x000000ffff447224 */ /* 0x000fde00078e00fb */
[----:B------:R-:W-:-:S03]  /*90bf0*/  NOP ;  /* 0x0000000000007918 */ /* 0x000fc60000000000 */
[----:B------:R1:W-:Y:S04]  /*90c00*/  STL.64 [R1+0x54f0], R244 ;  /* 0x0054f0f401007387 */ /* 0x0003e80000100a00 */
[----:B------:R-:W-:Y:S01]  /*90c10*/  STL.64 [R1+0x54f8], R246 ;  /* 0x0054f8f601007387 */ /* 0x000fe20000100a00 */
[----:B-1----:R-:W-:-:S03]  /*90c20*/  IMAD.MOV.U32 R244, RZ, RZ, R250 ;  /* 0x000000fffff47224 */ /* 0x002fc600078e00fa */
[----:B------:R-:W4:Y:S01]  /*90c30*/  LDL.LU.64 R250, [R1+0xaa70] ;  /* 0x00aa700001fa7983 */ /* 0x000f220000300a00 */
[----:B--2---:R-:W-:Y:S02]  /*90c40*/  IMAD.MOV.U32 R21, RZ, RZ, R14 ;  /* 0x000000ffff157224 */ /* 0x004fe400078e000e */
[----:B------:R-:W-:Y:S01]  /*90c50*/  IMAD.MOV.U32 R20, RZ, RZ, R15 ;  /* 0x000000ffff147224 */ /* 0x000fe200078e000f */
[----:B----4-:R-:W-:Y:S01]  /*90c60*/  HMMA.1688.F32.TF32 R4, R240, R250, R4 ;  /* 0x000000faf004723c */ /* 0x010fe20000081004 */
[----:B------:R-:W-:-:S15]  /*90c70*/  STL.64 [R1+0xa968], R250 ;  /* 0x00a968fa01007387 */ /* 0x000fde0000100a00 */
[----:B------:R-:W-:-:S03]  /*90c80*/  NOP ;  /* 0x0000000000007918 */ /* 0x000fc60000000000 */
[----:B------:R-:W-:Y:S04]  /*90c90*/  STL.64 [R1+0x54e0], R4 ;  /* 0x0054e00401007387 */ /* 0x000fe80000100a00 */
[----:B------:R1:W-:Y:S02]  /*90ca0*/  STL.64 [R1+0x54e8], R6 ;  /* 0x0054e80601007387 */ /* 0x0003e40000100a00 */
[C---:B-1----:R-:W-:Y:S08]  /*90cb0*/  HMMA.1688.F32.TF32 R4, R240.reuse, R14, R8 ;  /* 0x0000000ef004723c */ /* 0x042ff00000081008 */
[C---:B------:R-:W-:Y:S08]  /*90cc0*/  HMMA.1688.F32.TF32 R8, R240.reuse, R26, R16 ;  /* 0x0000001af008723c */ /* 0x040ff00000081010 */
[C---:B------:R-:W-:Y:S03]  /*90cd0*/  HMMA.1688.F32.TF32 R12, R240.reuse, R58, R52 ;  /* 0x0000003af00c723c */ /* 0x040fe60000081034 */
[----:B------:R-:W-:Y:S04]  /*90ce0*/  STL.64 [R1+0x54d0], R4 ;  /* 0x0054d00401007387 */ /* 0x000fe80000100a00 */
[----:B------:R-:W-:Y:S04]  /*90cf0*/  STL.64 [R1+0x54d8], R6 ;  /* 0x0054d80601007387 */ /* 0x000fe80000100a00 */
[----:B------:R-:W-:Y:S04]  /*90d00*/  STL.64 [R1+0xa9d8], R22 ;  /* 0x00a9d81601007387 */ /* 0x000fe80000100a00 */
[----:B------:R-:W-:Y:S04]  /*90d10*/  STL.64 [R1+0xa9d0], R20 ;  /* 0x00a9d01401007387 */ /* 0x000fe80000100a00 */
[----:B------:R-:W-:Y:S04]  /*90d20*/  STL.64 [R1+0x54c0], R8 ;  /* 0x0054c00801007387 */ /* 0x000fe80000100a00 */
[----:B------:R1:W-:Y:S02]  /*90d30*/  STL.64 [R1+0x54c8], R10 ;  /* 0x0054c80a01007387 */ /* 0x0003e40000100a00 */
[----:B-1----:R-:W-:-:S15]  /*90d40*/  HMMA.1688.F32.TF32 R8, R240, R50, R44 ;  /* 0x00000032f008723c */ /* 0x002fde000008102c */
[----:B------:R-:W-:-:S04]  /*90d50*/  NOP ;  /* 0x0000000000007918 */ /* 0x000fc80000000000 */
        /* <DEDUP_REMOVED lines=20> */
[----:B-1----:R-:W-:Y:S01]  /*90ea0*/  HMMA.1688.F32.TF32 R12, R28, R238, R224 ;  /* 0x000000ee1c0c723c */ /* 0x002fe200000810e0 */
[----:B------:R-:W-:-:S02]  /*90eb0*/  IMAD.MOV.U32 R9, RZ, RZ, R58 ;  /* 0x000000ffff097224 */ /* 0x000fc400078e003a */
[----:B------:R-:W-:-:S15]  /*90ec0*/  IMAD.MOV.U32 R8, RZ, RZ, R59 ;  /* 0x000000ffff087224 */ /* 0x000fde00078e003b */
[----:B------:R-:W-:Y:S01]  /*90ed0*/  NOP ;  /* 0x0000000000007918 */ /* 0x000fe20000000000 */
        /* <DEDUP_REMOVED lines=63> */
[----:B------:R-:W3:Y:S01]  /*912d0*/  LDL.LU R48, [R1+0xd40] ;  /* 0x000d400001307983 */ /* 0x000ee20000300800 */
[----:B------:R-:W-:-:S03]  /*912e0*/  IMAD.MOV.U32 R7, RZ, RZ, R50 ;  /* 0x000000ffff077224 */ /* 0x000fc600078e0032 */
[----:B------:R-:W3:Y:S01]  /*912f0*/  LDL.LU R49, [R1+0xd44] ;  /* 0x000d440001317983 */ /* 0x000ee20000300800 */
[----:B------:R-:W-:-:S03]  /*91300*/  IMAD.MOV.U32 R6, RZ, RZ, R51 ;  /* 0x000000ffff067224 */ /* 0x000fc600078e0033 */
[----:B------:R-:W3:Y:S04]  /*91310*/  LDL.LU R50, [R1+0xd48] ;  /* 0x000d480001327983 */ /* 0x000ee80000300800 */
[----:B------:R-:W3:Y:S04]  /*91320*/  LDL.LU R51, [R1+0xd4c] ;  /* 0x000d4c0001337983 */ /* 0x000ee80000300800 */
[----:B------:R-:W3:Y:S04]  /*91330*/  LDL.LU R152, [R1+0xd00] ;  /* 0x000d000001987983 */ /* 0x000ee80000300800 */
[----:B------:R-:W3:Y:S04]  /*91340*/  LDL.LU R153, [R1+0xd04] ;  /* 0x000d040001997983 */ /* 0x000ee80000300800 */
[----:B------:R-:W3:Y:S04]  /*91350*/  LDL.LU R154, [R1+0xd08] ;  /* 0x000d0800019a7983 */ /* 0x000ee80000300800 */
        /* <DEDUP_REMOVED lines=8> */
[----:B----4-:R-:W-:-:S15]  /*913e0*/  HMMA.1688.F32.TF32 R220, R28, R234, R220 ;  /* 0x000000ea1cdc723c */ /* 0x010fde00000810dc */
[----:B------:R-:W-:-:S04]  /*913f0*/  NOP ;  /* 0x0000000000007918 */ /* 0x000fc80000000000 */
[----:B------:R-:W-:Y:S04]  /*91400*/  STL.64 [R1+0x4d50], R220 ;  /* 0x004d50dc01007387 */ /* 0x000fe80000100a00 */
[----:B------:R1:W-:Y:S04]  /*91410*/  STL.64 [R1+0x4d58], R222 ;  /* 0x004d58de01007387 */ /* 0x0003e80000100a00 */
[----:B-1----:R-:W3:Y:S04]  /*91420*/  LDL.LU.64 R222, [R1+0xaa68] ;  /* 0x00aa680001de7983 */ /* 0x002ee80000300a00 */
[----:B------:R-:W2:Y:S04]  /*91430*/  LDL.LU.64 R220, [R1+0xaa60] ;  /* 0x00aa600001dc7983 */ /* 0x000ea80000300a00 */
[----:B------:R-:W-:Y:S04]  /*91440*/  STL.64 [R1+0x4d40], R224 ;  /* 0x004d40e001007387 */ /* 0x000fe80000100a00 */
[----:B------:R1:W-:Y:S04]  /*91450*/  STL.64 [R1+0x4d48], R226 ;  /* 0x004d48e201007387 */ /* 0x0003e80000100a00 */
[----:B-1----:R-:W4:Y:S04]  /*91460*/  LDL.LU.64 R226, [R1+0xaa58] ;  /* 0x00aa580001e27983 */ /* 0x002f280000300a00 */
[----:B------:R-:W2:Y:S04]  /*91470*/  LDL.LU.64 R224, [R1+0xaa50] ;  /* 0x00aa500001e07983 */ /* 0x000ea80000300a00 */
[----:B------:R-:W-:Y:S04]  /*91480*/  STL.64 [R1+0xa940], R230 ;  /* 0x00a940e601007387 */ /* 0x000fe80000100a00 */
[----:B------:R1:W-:Y:S04]  /*91490*/  STL.64 [R1+0xa938], R228 ;  /* 0x00a938e401007387 */ /* 0x0003e80000100a00 */
[----:B-1----:R-:W3:Y:S04]  /*914a0*/  LDL.LU R228, [R1+0x19f0] ;  /* 0x0019f00001e47983 */ /* 0x002ee80000300800 */
[----:B------:R-:W3:Y:S04]  /*914b0*/  LDL.LU R229, [R1+0x19f4] ;  /* 0x0019f40001e57983 */ /* 0x000ee80000300800 */
[----:B------:R-:W3:Y:S04]  /*914c0*/  LDL.LU R230, [R1+0x19f8] ;  /* 0x0019f80001e67983 */ /* 0x000ee80000300800 */
[----:B------:R-:W3:Y:S01]  /*914d0*/  LDL.LU R231, [R1+0x19fc] ;  /* 0x0019fc0001e77983 */ /* 0x000ee20000300800 */
[C---:B------:R-:W-:Y:S08]  /*914e0*/  HMMA.1688.F32.TF32 R40, R28.reuse, R218, R40 ;  /* 0x000000da1c28723c */ /* 0x040ff00000081028 */
[C---:B------:R-:W-:Y:S01]  /*914f0*/  HMMA.1688.F32.TF32 R16, R28.reuse, R190, R16 ;  /* 0x000000be1c10723c */ /* 0x040fe20000081010 */
[----:B----4-:R-:W-:Y:S04]  /*91500*/  STL.64 [R1+0xa930], R226 ;  /* 0x00a930e201007387 */ /* 0x010fe80000100a00 */
[----:B--2---:R1:W-:Y:S03]  /*91510*/  STL.64 [R1+0xa928], R224 ;  /* 0x00a928e001007387 */ /* 0x0043e60000100a00 */
[C---:B---3--:R-:W-:Y:S08]  /*91520*/  HMMA.1688.F32.TF32 R228, R28.reuse, R226, R228 ;  /* 0x000000e21ce4723c */ /* 0x048ff000000810e4 */
[C---:B-1----:R-:W-:Y:S11]  /*91530*/  HMMA.1688.F32.TF32 R224, R28.reuse, R222, R236 ;  /* 0x000000de1ce0723c */ /* 0x042ff600000810ec */
        /* <DEDUP_REMOVED lines=12> */
[----:B------:R1:W-:Y:S02]  /*91600*/  STL.64 [R1+0xa8f8], R212 ;  /* 0x00a8f8d401007387 */ /* 0x0003e40000100a00 */
[C---:B-1----:R-:W-:Y:S08]  /*91610*/  HMMA.1688.F32.TF32 R212, R28.reuse, R210, R36 ;  /* 0x000000d21cd4723c */ /* 0x042ff00000081024 */
[C---:B------:R-:W-:Y:S03]  /*91620*/  HMMA.1688.F32.TF32 R36, R28.reuse, R202, R20 ;  /* 0x000000ca1c24723c */ /* 0x040fe60000081014 */
[----:B------:R-:W-:Y:S04]  /*91630*/  STL.64 [R1+0x4d00], R40 ;  /* 0x004d002801007387 */ /* 0x000fe80000100a00 */
[----:B------:R1:W-:Y:S01]  /*91640*/  STL.64 [R1+0x4d08], R42 ;  /* 0x004d082a01007387 */ /* 0x0003e20000100a00 */
[C---:B------:R-:W-:Y:S08]  /*91650*/  HMMA.1688.F32.TF32 R20, R28.reuse, R194, R12 ;  /* 0x000000c21c14723c */ /* 0x040ff0000008100c */
[C---:B-1----:R-:W-:Y:S08]  /*91660*/  HMMA.1688.F32.TF32 R40, R28.reuse, R206, R32 ;  /* 0x000000ce1c28723c */ /* 0x042ff00000081020 */
        /* <DEDUP_REMOVED lines=29> */
[----:B------:R-:W-:Y:S04]  /*91840*/  STL.64 [R1+0x4c58], R22 ;  /* 0x004c581601007387 */ /* 0x000fe80000100a00 */
[----:B------:R-:W2:Y:S04]  /*91850*/  LDL.LU R60, [R1+0x17f0] ;  /* 0x0017f000013c7983 */ /* 0x000ea80000300800 */
[----:B------:R-:W-:Y:S04]  /*91860*/  STL.64 [R1+0x4c40], R16 ;  /* 0x004c401001007387 */ /* 0x000fe80000100a00 */
[----:B------:R-:W-:Y:S04]  /*91870*/  STL.64 [R1+0x4c48], R18 ;  /* 0x004c481201007387 */ /* 0x000fe80000100a00 */
        /* <DEDUP_REMOVED lines=99> */
[----:B-1----:R-:W4:Y:S04]  /*91eb0*/  LDL.LU R156, [R1+0xce0] ;  /* 0x000ce000019c7983 */ /* 0x002f280000300800 */
[----:B------:R-:W4:Y:S04]  /*91ec0*/  LDL.LU R157, [R1+0xce4] ;  /* 0x000ce400019d7983 */ /* 0x000f280000300800 */
[----:B------:R-:W4:Y:S04]  /*91ed0*/  LDL.LU R158, [R1+0xce8] ;  /* 0x000ce800019e7983 */ /* 0x000f280000300800 */
[----:B------:R-:W4:Y:S01]  /*91ee0*/  LDL.LU R159, [R1+0xcec] ;  /* 0x000cec00019f7983 */ /* 0x000f220000300800 */
[C---:B------:R-:W-:Y:S08]  /*91ef0*/  HMMA.1688.F32.TF32 R36, R28.reuse, R114, R36 ;  /* 0x000000721c24723c */ /* 0x040ff00000081024 */
[C---:B---3--:R-:W-:Y:S01]  /*91f00*/  HMMA.1688.F32.TF32 R32, R28.reuse, R110, R32 ;  /* 0x0000006e1c20723c */ /* 0x048fe20000081020 */
[----:B--2---:R-:W-:Y:S07]  /*91f10*/  STL.64 [R1+0xa8d0], R154 ;  /* 0x00a8d09a01007387 */ /* 0x004fee0000100a00 */
[C---:B----4-:R-:W-:Y:S01]  /*91f20*/  HMMA.1688.F32.TF32 R156, R28.reuse, R154, R156 ;  /* 0x0000009a1c9c723c */ /* 0x050fe2000008109c */
[----:B------:R1:W-:Y:S07]  /*91f30*/  STL.64 [R1+0xa8c8], R152 ;  /* 0x00a8c89801007387 */ /* 0x0003ee0000100a00 */
[C---:B-1----:R-:W-:Y:S11]  /*91f40*/  HMMA.1688.F32.TF32 R152, R28.reuse, R146, R212 ;  /* 0x000000921c98723c */ /* 0x042ff600000810d4 */
[----:B------:R-:W-:Y:S04]  /*91f50*/  STL.64 [R1+0x4c10], R156 ;  /* 0x004c109c01007387 */ /* 0x000fe80000100a00 */
[----:B------:R1:W-:Y:S02]  /*91f60*/  STL.64 [R1+0x4c18], R158 ;  /* 0x004c189e01007387 */ /* 0x0003e40000100a00 */
[C---:B-1----:R-:W-:Y:S08]  /*91f70*/  HMMA.1688.F32.TF32 R156, R28.reuse, R150, R160 ;  /* 0x000000961c9c723c */ /* 0x042ff000000810a0 */
[C---:B------:R-:W-:Y:S11]  /*91f80*/  HMMA.1688.F32.TF32 R160, R28.reuse, R142, R216 ;  /* 0x0000008e1ca0723c */ /* 0x040ff600000810d8 */
        /* <DEDUP_REMOVED lines=14> */
[C---:B--2---:R-:W-:Y:S08]  /*92070*/  HMMA.1688.F32.TF32 R152, R28.reuse, R122, R40 ;  /* 0x0000007a1c98723c */ /* 0x044ff00000081028 */
[----:B------:R-:W-:Y:S01]  /*92080*/  HMMA.1688.F32.TF32 R40, R28, R118, R240 ;  /* 0x000000761c28723c */ /* 0x000fe200000810f0 */
[----:B------:R-:W-:Y:S04]  /*92090*/  STL.64 [R1+0x4bb0], R160 ;  /* 0x004bb0a001007387 */ /* 0x000fe80000100a00 */
[----:B------:R-:W-:Y:S01]  /*920a0*/  STL.64 [R1+0x4bb8], R162 ;  /* 0x004bb8a201007387 */ /* 0x000fe20000100a00 */
[----:B------:R-:W-:-:S02]  /*920b0*/  IMAD.MOV.U32 R219, RZ, RZ, R8 ;  /* 0x000000ffffdb7224 */ /* 0x000fc400078e0008 */
[----:B------:R-:W-:Y:S01]  /*920c0*/  IMAD.MOV.U32 R218, RZ, RZ, R9 ;  /* 0x000000ffffda7224 */ /* 0x000fe200078e0009 */
[----:B------:R-:W-:Y:S04]  /*920d0*/  LDS R240, [R3+UR7+0x22100] ;  /* 0x0221000703f07984 */ /* 0x000fe80008000800 */
[----:B------:R-:W-:Y:S04]  /*920e0*/  LDS R242, [R3+UR7+0x23100] ;  /* 0x0231000703f27984 */ /* 0x000fe80008000800 */
[----:B------:R-:W-:Y:S04]  /*920f0*/  LDS R241, [R69+UR7+0x22100] ;  /* 0x0221000745f17984 */ /* 0x000fe80008000800 */
[----:B------:R-:W1:Y:S04]  /*92100*/  LDS R243, [R69+UR7+0x23100] ;  /* 0x0231000745f37984 */ /* 0x000e680008000800 */
        /* <DEDUP_REMOVED lines=9> */
[----:B------:R3:W-:Y:S01]  /*921a0*/  STL.64 [R1+0x4b68], R34 ;  /* 0x004b682201007387 */ /* 0x0007e20000100a00 */
[C---:B--2---:R-:W-:Y:S08]  /*921b0*/  HMMA.1688.F32.TF32 R36, R28.reuse, R106, R20 ;  /* 0x0000006a1c24723c */ /* 0x044ff00000081014 */
[C---:B------:R-:W-:Y:S08]  /*921c0*/  HMMA.1688.F32.TF32 R20, R28.reuse, R102, R248 ;  /* 0x000000661c14723c */ /* 0x040ff000000810f8 */
[C---:B---3--:R-:W-:Y:S08]  /*921d0*/  HMMA.1688.F32.TF32 R32, R28.reuse, R98, R12 ;  /* 0x000000621c20723c */ /* 0x048ff0000008100c */
[C---:B------:R-:W-:Y:S08]  /*921e0*/  HMMA.1688.F32.TF32 R12, R28.reuse, R94, R16 ;  /* 0x0000005e1c0c723c */ /* 0x040ff00000081010 */
[C---:B------:R-:W-:Y:S01]  /*921f0*/  HMMA.1688.F32.TF32 R16, R28.reuse, R86, R44 ;  /* 0x000000561c10723c */ /* 0x040fe2000008102c */
        /* <DEDUP_REMOVED lines=8> */
[C---:B--2---:R-:W-:Y:S08]  /*92280*/  HMMA.1688.F32.TF32 R20, R28.reuse, R90, R24 ;  /* 0x0000005a1c14723c */ /* 0x044ff00000081018 */
[C---:B---3--:R-:W-:Y:S11]  /*92290*/  HMMA.1688.F32.TF32 R12, R28.reuse, R82, R48 ;  /* 0x000000521c0c723c */ /* 0x048ff60000081030 */
[----:B------:R-:W-:Y:S04]  /*922a0*/  STL.64 [R1+0x5430], R20 ;  /* 0x0054301401007387 */ /* 0x000fe80000100a00 */
[----:B------:R2:W-:Y:S04]  /*922b0*/  STL.64 [R1+0x5438], R22 ;  /* 0x0054381601007387 */ /* 0x0005e80000100a00 */
[----:B------:R-:W-:Y:S04]  /*922c0*/  STL.64 [R1+0x5420], R16 ;  /* 0x0054201001007387 */ /* 0x000fe80000100a00 */
[----:B------:R3:W-:Y:S04]  /*922d0*/  STL.64 [R1+0x5428], R18 ;  /* 0x0054281201007387 */ /* 0x0007e80000100a00 */
[----:B------:R-:W-:Y:S04]  /*922e0*/  STL.64 [R1+0x5410], R12 ;  /* 0x0054100c01007387 */ /* 0x000fe80000100a00 */
[----:B------:R4:W-:Y:S01]  /*922f0*/  STL.64 [R1+0x5418], R14 ;  /* 0x0054180e01007387 */ /* 0x0009e20000100a00 */
[C---:B--2---:R-:W-:Y:S08]  /*92300*/  HMMA.1688.F32.TF32 R20, R28.reuse, R78, R52 ;  /* 0x0000004e1c14723c */ /* 0x044ff00000081034 */
[C---:B---3--:R-:W-:Y:S08]  /*92310*/  HMMA.1688.F32.TF32 R16, R28.reuse, R74, R56 ;  /* 0x0000004a1c10723c */ /* 0x048ff00000081038 */
[----:B----4-:R-:W-:Y:S03]  /*92320*/  HMMA.1688.F32.TF32 R12, R28, R70, R60 ;  /* 0x000000461c0c723c */ /* 0x010fe6000008103c */
        /* <DEDUP_REMOVED lines=129> */
[----:B-1----:R-:W4:Y:S04]  /*92b40*/  LDL.LU.64 R26, [R1+0xa9e8] ;  /* 0x00a9e800011a7983 */ /* 0x002f280000300a00 */
[----:B------:R-:W3:Y:S01]  /*92b50*/  LDL.LU.64 R24, [R1+0xa9e0] ;  /* 0x00a9e00001187983 */ /* 0x000ee20000300a00 */
[----:B----4-:R-:W-:-:S15]  /*92b60*/  HMMA.1688.F32.TF32 R20, R28, R26, R20 ;  /* 0x0000001a1c14723c */ /* 0x010fde0000081014 */
[----:B------:R-:W-:-:S04]  /*92b70*/  NOP ;  /* 0x0000000000007918 */ /* 0x000fc80000000000 */
[----:B------:R-:W-:Y:S04]  /*92b80*/  STL.64 [R1+0x5370], R20 ;  /* 0x0053701401007387 */ /* 0x000fe80000100a00 */
[----:B------:R1:W-:Y:S04]  /*92b90*/  STL.64 [R1+0x5378], R22 ;  /* 0x0053781601007387 */ /* 0x0003e80000100a00 */
[----:B-1----:R-:W4:Y:S04]  /*92ba0*/  LDL.LU.64 R22, [R1+0xa9d8] ;  /* 0x00a9d80001167983 */ /* 0x002f280000300a00 */
[----:B------:R-:W2:Y:S01]  /*92bb0*/  LDL.LU.64 R20, [R1+0xa9d0] ;  /* 0x00a9d00001147983 */ /* 0x000ea20000300a00 */
        /* <DEDUP_REMOVED lines=24> */
[----:B------:R-:W-:-:S07]  /*92d40*/  IMAD.MOV.U32 R251, RZ, RZ, R68 ;  /* 0x000000fffffb7224 */ /* 0x000fce00078e0044 */
[C---:B------:R-:W-:Y:S08]  /*92d50*/  HMMA.1688.F32.TF32 R248, R28.reuse, R250, R40 ;  /* 0x000000fa1cf8723c */ /* 0x040ff00000081028 */
        /* <DEDUP_REMOVED lines=11> */
[----:B------:R-:W2:Y:S04]  /*92e10*/  LDL.LU R7, [R1+0x16fc] ;  /* 0x0016fc0001077983 */ /* 0x000ea80000300800 */
[----:B------:R-:W2:Y:S04]  /*92e20*/  LDL.LU.64 R42, [R1+0xa978] ;  /* 0x00a97800012a7983 */ /* 0x000ea80000300a00 */
[----:B------:R-:W2:Y:S04]  /*92e30*/  LDL.LU.64 R40, [R1+0xa970] ;  /* 0x00a9700001287983 */ /* 0x000ea80000300a00 */
[----:B------:R-:W-:Y:S04]  /*92e40*/  STL.64 [R1+0x5310], R248 ;  /* 0x005310f801007387 */ /* 0x000fe80000100a00 */
[----:B------:R1:W-:Y:S04]  /*92e50*/  STL.64 [R1+0x5318], R250 ;  /* 0x005318fa01007387 */ /* 0x0003e80000100a00 */
[----:B-1----:R-:W2:Y:S02]  /*92e60*/  LDL.LU.64 R250, [R1+0xa968] ;  /* 0x00a9680001fa7983 */ /* 0x002ea40000300a00 */
[----:B--2---:R-:W-:-:S15]  /*92e70*/  HMMA.1688.F32.TF32 R36, R28, R250, R36 ;  /* 0x000000fa1c24723c */ /* 0x004fde0000081024 */
[----:B------:R-:W-:-:S04]  /*92e80*/  NOP ;  /* 0x0000000000007918 */ /* 0x000fc80000000000 */
[----:B------:R-:W-:Y:S04]  /*92e90*/  STL.64 [R1+0x5300], R36 ;  /* 0x0053002401007387 */ /* 0x000fe80000100a00 */
[----:B------:R1:W-:Y:S04]  /*92ea0*/  STL.64 [R1+0x5308], R38 ;  /* 0x0053082601007387 */ /* 0x0003e80000100a00 */
[----:B-1----:R-:W2:Y:S04]  /*92eb0*/  LDL.LU.64 R38, [R1+0xa960] ;  /* 0x00a9600001267983 */ /* 0x002ea80000300a00 */
[----:B------:R-:W2:Y:S04]  /*92ec0*/  LDL.LU.64 R36, [R1+0xa958] ;  /* 0x00a9580001247983 */ /* 0x000ea80000300a00 */
[----:B------:R1:W-:Y:S02]  /*92ed0*/  STL.64 [R1+0xa8a0], R250 ;  /* 0x00a8a0fa01007387 */ /* 0x0003e40000100a00 */
[----:B-1----:R-:W-:-:S02]  /*92ee0*/  IMAD.MOV.U32 R250, RZ, RZ, R21 ;  /* 0x000000fffffa7224 */ /* 0x002fc400078e0015 */
[----:B------:R-:W-:-:S07]  /*92ef0*/  IMAD.MOV.U32 R251, RZ, RZ, R20 ;  /* 0x000000fffffb7224 */ /* 0x000fce00078e0014 */
[C---:B------:R-:W-:Y:S01]  /*92f00*/  HMMA.1688.F32.TF32 R248, R28.reuse, R250, R32 ;  /* 0x000000fa1cf8723c */ /* 0x040fe20000081020 */
[----:B------:R-:W2:Y:S04]  /*92f10*/  LDL.LU.64 R34, [R1+0xa950] ;  /* 0x00a9500001227983 */ /* 0x000ea80000300a00 */
[----:B------:R-:W3:Y:S03]  /*92f20*/  LDL.LU.64 R32, [R1+0xa948] ;  /* 0x00a9480001207983 */ /* 0x000ee60000300a00 */
[C---:B------:R-:W-:Y:S08]  /*92f30*/  HMMA.1688.F32.TF32 R4, R28.reuse, R154, R4 ;  /* 0x0000009a1c04723c */ /* 0x040ff00000081004 */
[C---:B------:R-:W-:Y:S08]  /*92f40*/  HMMA.1688.F32.TF32 R156, R28.reuse, R162, R156 ;  /* 0x000000a21c9c723c */ /* 0x040ff0000008109c */
[C---:B------:R-:W-:Y:S01]  /*92f50*/  HMMA.1688.F32.TF32 R152, R28.reuse, R218, R212 ;  /* 0x000000da1c98723c */ /* 0x040fe200000810d4 */
[----:B------:R-:W-:Y:S04]  /*92f60*/  STL.64 [R1+0x52f0], R248 ;  /* 0x0052f0f801007387 */ /* 0x000fe80000100a00 */
[----:B------:R-:W-:Y:S04]  /*92f70*/  STL.64 [R1+0x52f8], R250 ;  /* 0x0052f8fa01007387 */ /* 0x000fe80000100a00 */
[----:B------:R-:W-:Y:S04]  /*92f80*/  STL.64 [R1+0x52e0], R4 ;  /* 0x0052e00401007387 */ /* 0x000fe80000100a00 */
[----:B------:R2:W-:Y:S04]  /*92f90*/  STL.64 [R1+0x52e8], R6 ;  /* 0x0052e80601007387 */ /* 0x0005e80000100a00 */
[----:B------:R-:W-:Y:S04]  /*92fa0*/  STL.64 [R1+0x52d0], R156 ;  /* 0x0052d09c01007387 */ /* 0x000fe80000100a00 */
[----:B------:R-:W-:Y:S01]  /*92fb0*/  STL.64 [R1+0x52d8], R158 ;  /* 0x0052d89e01007387 */ /* 0x000fe20000100a00 */
[C---:B--2---:R-:W-:Y:S03]  /*92fc0*/  HMMA.1688.F32.TF32 R4, R28.reuse, R34, R220 ;  /* 0x000000221c04723c */ /* 0x044fe600000810dc */
[----:B------:R-:W-:Y:S04]  /*92fd0*/  STL.64 [R1+0xa868], R34 ;  /* 0x00a8682201007387 */ /* 0x000fe80000100a00 */
[----:B------:R-:W-:Y:S04]  /*92fe0*/  STL.64 [R1+0x52c0], R152 ;  /* 0x0052c09801007387 */ /* 0x000fe80000100a00 */
[----:B------:R-:W-:Y:S04]  /*92ff0*/  STL.64 [R1+0x52c8], R154 ;  /* 0x0052c89a01007387 */ /* 0x000fe80000100a00 */
[----:B---3--:R-:W-:Y:S04]  /*93000*/  STL.64 [R1+0xa860], R32 ;  /* 0x00a8602001007387 */ /* 0x008fe80000100a00 */
        /* <DEDUP_REMOVED lines=13> */
[----:B----4-:R-:W-:-:S15]  /*930e0*/  HMMA.1688.F32.TF32 R4, R240, R238, R244 ;  /* 0x000000eef004723c */ /* 0x010fde00000810f4 */
        /* <DEDUP_REMOVED lines=68> */
[----:B--2---:R-:W-:-:S15]  /*93530*/  HMMA.1688.F32.TF32 R228, R240, R234, R228 ;  /* 0x000000eaf0e4723c */ /* 0x004fde00000810e4 */
[----:B------:R-:W-:-:S04]  /*93540*/  NOP ;  /* 0x0000000000007918 */ /* 0x000fc80000000000 */
[----:B------:R-:W-:Y:S04]  /*93550*/  STL.64 [R1+0x4b30], R228 ;  /* 0x004b30e401007387 */ /* 0x000fe80000100a00 */
[----:B------:R1:W-:Y:S04]  /*93560*/  STL.64 [R1+0x4b38], R230 ;  /* 0x004b38e601007387 */ /* 0x0003e80000100a00 */
[----:B-1----:R-:W4:Y:S04]  /*93570*/  LDL.LU.64 R230, [R1+0xa940] ;  /* 0x00a9400001e67983 */ /* 0x002f280000300a00 */
[----:B------:R-:W2:Y:S04]  /*93580*/  LDL.LU.64 R228, [R1+0xa938] ;  /* 0x00a9380001e47983 */ /* 0x000ea80000300a00 */
[----:B------:R-:W-:Y:S04]  /*93590*/  STL.64 [R1+0xa8b0], R234 ;  /* 0x00a8b0ea01007387 */ /* 0x000fe80000100a00 */
[----:B------:R1:W-:Y:S04]  /*935a0*/  STL.64 [R1+0xa8a8], R232 ;  /* 0x00a8a8e801007387 */ /* 0x0003e80000100a00 */
        /* <DEDUP_REMOVED lines=26> */
[----:B-1----:R-:W2:Y:S04]  /*93750*/  LDL.LU.64 R214, [R1+0xa900] ;  /* 0x00a9000001d67983 */ /* 0x002ea80000300a00 */
[----:B------:R-:W4:Y:S01]  /*93760*/  LDL.LU.64 R212, [R1+0xa8f8] ;  /* 0x00a8f80001d47983 */ /* 0x000f220000300a00 */
[C---:B---3--:R-:W-:Y:S08]  /*93770*/  HMMA.1688.F32.TF32 R236, R240.reuse, R210, R236 ;  /* 0x000000d2f0ec723c */ /* 0x048ff000000810ec */
[C---:B------:R-:W-:Y:S08]  /*93780*/  HMMA.1688.F32.TF32 R36, R240.reuse, R198, R36 ;  /* 0x000000c6f024723c */ /* 0x040ff00000081024 */
[C---:B------:R-:W-:Y:S08]  /*93790*/  HMMA.1688.F32.TF32 R4, R240.reuse, R186, R4 ;  /* 0x000000baf004723c */ /* 0x040ff00000081004 */
[----:B--2---:R-:W-:-:S15]  /*937a0*/  HMMA.1688.F32.TF32 R232, R240, R214, R232 ;  /* 0x000000d6f0e8723c */ /* 0x004fde00000810e8 */
[----:B------:R-:W-:-:S04]  /*937b0*/  NOP ;  /* 0x0000000000007918 */ /* 0x000fc80000000000 */
[----:B------:R-:W-:Y:S04]  /*937c0*/  STL.64 [R1+0x4ae0], R232 ;  /* 0x004ae0e801007387 */ /* 0x000fe80000100a00 */
[----:B------:R1:W-:Y:S02]  /*937d0*/  STL.64 [R1+0x4ae8], R234 ;  /* 0x004ae8ea01007387 */ /* 0x0003e40000100a00 */
        /* <DEDUP_REMOVED lines=31> */
[----:B------:R-:W-:Y:S02]  /*939d0*/  STL.64 [R1+0xa810], R176 ;  /* 0x00a810b001007387 */ /* 0x000fe40000100a00 */
[C---:B------:R-:W-:Y:S11]  /*939e0*/  HMMA.1688.F32.TF32 R28, R240.reuse, R170, R244 ;  /* 0x000000aaf01c723c */ /* 0x040ff600000810f4 */
[----:B------:R-:W-:Y:S04]  /*939f0*/  STL.64 [R1+0x4a50], R4 ;  /* 0x004a500401007387 */ /* 0x000fe80000100a00 */
[----:B------:R1:W-:Y:S02]  /*93a00*/  STL.64 [R1+0x4a58], R6 ;  /* 0x004a580601007387 */ /* 0x0003e40000100a00 */
[----:B-1----:R-:W-:Y:S02]  /*93a10*/  HMMA.1688.F32.TF32 R4, R240, R174, R160 ;  /* 0x000000aef004723c */ /* 0x002fe400000810a0 */
[----:B------:R-:W-:Y:S04]  /*93a20*/  STL.64 [R1+0xa808], R174 ;  /* 0x00a808ae01007387 */ /* 0x000fe80000100a00 */
[----:B------:R-:W-:-:S13]  /*93a30*/  STL.64 [R1+0xa800], R172 ;  /* 0x00a800ac01007387 */ /* 0x000fda0000100a00 */
[----:B------:R1:W-:Y:S04]  /*93a40*/  STL.64 [R1+0x4a40], R4 ;  /* 0x004a400401007387 */ /* 0x0003e80000100a00 */
[----:B------:R2:W-:Y:S04]  /*93a50*/  STL.64 [R1+0x4a48], R6 ;  /* 0x004a480601007387 */ /* 0x0005e80000100a00 */
[----:B-1----:R-:W3:Y:S04]  /*93a60*/  LDL.LU R4, [R1+0x1660] ;  /* 0x0016600001047983 */ /* 0x002ee80000300800 */
[----:B------:R1:W-:Y:S04]  /*93a70*/  STL.64 [R1+0x4a30], R28 ;  /* 0x004a301c01007387 */ /* 0x0003e80000100a00 */
[----:B------:R1:W-:Y:S04]  /*93a80*/  STL.64 [R1+0x4a38], R30 ;  /* 0x004a381e01007387 */ /* 0x0003e80000100a00 */
[----:B------:R-:W3:Y:S04]  /*93a90*/  LDL.LU R5, [R1+0x1664] ;  /* 0x0016640001057983 */ /* 0x000ee80000300800 */
[----:B--2---:R-:W3:Y:S04]  /*93aa0*/  LDL.LU R6, [R1+0x1668] ;  /* 0x0016680001067983 */ /* 0x004ee80000300800 */
        /* <DEDUP_REMOVED lines=79> */
[----:B-1----:R-:W3:Y:S04]  /*93fa0*/  LDL.LU.64 R162, [R1+0xa8f0] ;  /* 0x00a8f00001a27983 */ /* 0x002ee80000300a00 */
[----:B------:R-:W2:Y:S04]  /*93fb0*/  LDL.LU.64 R160, [R1+0xa8e8] ;  /* 0x00a8e80001a07983 */ /* 0x000ea80000300a00 */
[----:B------:R-:W-:Y:S04]  /*93fc0*/  STL.64 [R1+0xa7e8], R166 ;  /* 0x00a7e8a601007387 */ /* 0x000fe80000100a00 */
[----:B------:R1:W-:Y:S04]  /*93fd0*/  STL.64 [R1+0xa7e0], R164 ;  /* 0x00a7e0a401007387 */ /* 0x0003e80000100a00 */
        /* <DEDUP_REMOVED lines=30> */
[C---:B-1----:R-:W-:Y:S08]  /*941c0*/  HMMA.1688.F32.TF32 R160, R240.reuse, R146, R168 ;  /* 0x00000092f0a0723c */ /* 0x042ff000000810a8 */
[C---:B------:R-:W-:Y:S01]  /*941d0*/  HMMA.1688.F32.TF32 R168, R240.reuse, R142, R172 ;  /* 0x0000008ef0a8723c */ /* 0x040fe200000810ac */
[----:B------:R-:W-:Y:S04]  /*941e0*/  STL.64 [R1+0x49e0], R164 ;  /* 0x0049e0a401007387 */ /* 0x000fe80000100a00 */
[----:B------:R1:W-:Y:S03]  /*941f0*/  STL.64 [R1+0x49e8], R166 ;  /* 0x0049e8a601007387 */ /* 0x0003e60000100a00 */
[C---:B-1----:R-:W-:Y:S03]  /*94200*/  HMMA.1688.F32.TF32 R164, R240.reuse, R138, R176 ;  /* 0x0000008af0a4723c */ /* 0x042fe600000810b0 */
        /* <DEDUP_REMOVED lines=23> */
[----:B------:R-:W-:Y:S04]  /*94380*/  STL.64 [R1+0x4950], R164 ;  /* 0x004950a401007387 */ /* 0x000fe80000100a00 */
[----:B------:R-:W-:Y:S04]  /*94390*/  STL.64 [R1+0x4958], R166 ;  /* 0x004958a601007387 */ /* 0x000fe80000100a00 */
[----:B------:R-:W-:Y:S04]  /*943a0*/  LDS R28, [R228+UR7+0x22100] ;  /* 0x02210007e41c7984 */ /* 0x000fe80008000800 */
[----:B------:R-:W-:Y:S04]  /*943b0*/  LDS R30, [R228+UR7+0x23100] ;  /* 0x02310007e41e7984 */ /* 0x000fe80008000800 */
[----:B------:R-:W-:Y:S04]  /*943c0*/  LDS R29, [R229+UR7+0x22100] ;  /* 0x02210007e51d7984 */ /* 0x000fe80008000800 */
[----:B------:R-:W1:Y:S04]  /*943d0*/  LDS R31, [R229+UR7+0x23100] ;  /* 0x02310007e51f7984 */ /* 0x000e680008000800 */
        /* <DEDUP_REMOVED lines=8> */
[C---:B--2---:R-:W-:Y:S08]  /*94460*/  HMMA.1688.F32.TF32 R40, R240.reuse, R94, R248 ;  /* 0x0000005ef028723c */ /* 0x044ff000000810f8 */
[C---:B-1----:R-:W-:Y:S08]  /*94470*/  HMMA.1688.F32.TF32 R36, R240.reuse, R90, R4 ;  /* 0x0000005af024723c */ /* 0x042ff00000081004 */
[C---:B---3--:R-:W-:Y:S03]  /*94480*/  HMMA.1688.F32.TF32 R32, R240.reuse, R86, R244 ;  /* 0x00000056f020723c */ /* 0x048fe600000810f4 */
        /* <DEDUP_REMOVED lines=62> */
[C---:B--2---:R-:W-:Y:S08]  /*94870*/  HMMA.1688.F32.TF32 R164, R240.reuse, R78, R176 ;  /* 0x0000004ef0a4723c */ /* 0x044ff000000810b0 */
[C---:B---3--:R-:W-:Y:S08]  /*94880*/  HMMA.1688.F32.TF32 R168, R240.reuse, R82, R172 ;  /* 0x00000052f0a8723c */ /* 0x048ff000000810ac */
        /* <DEDUP_REMOVED lines=19> */
[----:B------:R1:W-:Y:S01]  /*949c0*/  STL.64 [R1+0xa798], R60 ;  /* 0x00a7983c01007387 */ /* 0x0003e20000100a00 */
[C---:B------:R-:W-:Y:S08]  /*949d0*/  HMMA.1688.F32.TF32 R40, R240.reuse, R50, R40 ;  /* 0x00000032f028723c */ /* 0x040ff00000081028 */
[C---:B-1----:R-:W-:Y:S01]  /*949e0*/  HMMA.1688.F32.TF32 R60, R240.reuse, R58, R232 ;  /* 0x0000003af03c723c */ /* 0x042fe200000810e8 */
[----:B------:R-:W-:Y:S04]  /*949f0*/  STL.64 [R1+0x51e0], R64 ;  /* 0x0051e04001007387 */ /* 0x000fe80000100a00 */
[----:B------:R-:W-:Y:S04]  /*94a00*/  STL.64 [R1+0x51e8], R66 ;  /* 0x0051e84201007387 */ /* 0x000fe80000100a00 */
[----:B------:R-:W-:Y:S04]  /*94a10*/  STL.64 [R1+0xa790], R58 ;  /* 0x00a7903a01007387 */ /* 0x000fe80000100a00 */
[----:B------:R1:W-:Y:S01]  /*94a20*/  STL.64 [R1+0xa788], R56 ;  /* 0x00a7883801007387 */ /* 0x0003e20000100a00 */
[C---:B------:R-:W-:Y:S08]  /*94a30*/  HMMA.1688.F32.TF32 R36, R240.reuse, R46, R36 ;  /* 0x0000002ef024723c */ /* 0x040ff00000081024 */
        /* <DEDUP_REMOVED lines=20> */
[----:B------:R2:W-:Y:S01]  /*94b80*/  STL.64 [R1+0xa7b8], R22 ;  /* 0x00a7b81601007387 */ /* 0x0005e20000100a00 */
[C---:B-1----:R-:W-:Y:S08]  /*94b90*/  HMMA.1688.F32.TF32 R24, R240.reuse, R22, R248 ;  /* 0x00000016f018723c */ /* 0x042ff000000810f8 */
[C---:B--2---:R-:W-:Y:S08]  /*94ba0*/  HMMA.1688.F32.TF32 R20, R240.reuse, R18, R4 ;  /* 0x00000012f014723c */ /* 0x044ff00000081004 */
[C---:B------:R-:W-:Y:S03]  /*94bb0*/  HMMA.1688.F32.TF32 R4, R240.reuse, R14, R244 ;  /* 0x0000000ef004723c */ /* 0x040fe600000810f4 */
        /* <DEDUP_REMOVED lines=58> */
[----:B----4-:R-:W3:Y:S04]  /*94f60*/  LDL.LU R4, [R1+0x1560] ;  /* 0x0015600001047983 */ /* 0x010ee80000300800 */
[----:B------:R-:W3:Y:S04]  /*94f70*/  LDL.LU R5, [R1+0x1564] ;  /* 0x0015640001057983 */ /* 0x000ee80000300800 */
[----:B------:R-:W3:Y:S04]  /*94f80*/  LDL.LU R6, [R1+0x1568] ;  /* 0x0015680001067983 */ /* 0x000ee80000300800 */
[----:B------:R-:W3:Y:S04]  /*94f90*/  LDL.LU R7, [R1+0x156c] ;  /* 0x00156c0001077983 */ /* 0x000ee80000300800 */
[----:B------:R-:W4:Y:S04]  /*94fa0*/  LDL.LU R232, [R1+0x1550] ;  /* 0x0015500001e87983 */ /* 0x000f280000300800 */
[----:B------:R-:W4:Y:S04]  /*94fb0*/  LDL.LU R233, [R1+0x1554] ;  /* 0x0015540001e97983 */ /* 0x000f280000300800 */
[----:B------:R-:W4:Y:S04]  /*94fc0*/  LDL.LU R234, [R1+0x1558] ;  /* 0x0015580001ea7983 */ /* 0x000f280000300800 */
[----:B------:R-:W4:Y:S04]  /*94fd0*/  LDL.LU R235, [R1+0x155c] ;  /* 0x00155c0001eb7983 */ /* 0x000f280000300800 */
[----:B------:R-:W2:Y:S04]  /*94fe0*/  LDL.64 R250, [R1+0x98] ;  /* 0x0000980001fa7983 */ /* 0x000ea80000100a00 */
[----:B------:R-:W2:Y:S04]  /*94ff0*/  LDL.64 R38, [R1+0x78] ;  /* 0x0000780001267983 */ /* 0x000ea80000100a00 */
[----:B------:R-:W2:Y:S04]  /*95000*/  LDL.LU R24, [R1+0x1510] ;  /* 0x0015100001187983 */ /* 0x000ea80000300800 */
[----:B------:R-:W2:Y:S04]  /*95010*/  LDL.LU R25, [R1+0x1514] ;  /* 0x0015140001197983 */ /* 0x000ea80000300800 */
[----:B------:R-:W2:Y:S04]  /*95020*/  LDL.LU R26, [R1+0x1518] ;  /* 0x00151800011a7983 */ /* 0x000ea80000300800 */
[----:B------:R-:W4:Y:S04]  /*95030*/  LDL.LU R27, [R1+0x151c] ;  /* 0x00151c00011b7983 */ /* 0x000f280000300800 */
[----:B------:R-:W4:Y:S04]  /*95040*/  LDL.64 R34, [R1+0x68] ;  /* 0x0000680001227983 */ /* 0x000f280000100a00 */
[----:B------:R-:W4:Y:S04]  /*95050*/  LDL.64 R50, [R1+0x58] ;  /* 0x0000580001327983 */ /* 0x000f280000100a00 */
[----:B------:R-:W4:Y:S04]  /*95060*/  LDL.LU R52, [R1+0x14f0] ;  /* 0x0014f00001347983 */ /* 0x000f280000300800 */
        /* <DEDUP_REMOVED lines=20> */
[----:B---3--:R-:W-:-:S15]  /*951b0*/  HMMA.1688.F32.TF32 R4, R240, R10, R4 ;  /* 0x0000000af004723c */ /* 0x008fde0000081004 */
[----:B------:R-:W-:-:S04]  /*951c0*/  NOP ;  /* 0x0000000000007918 */ /* 0x000fc80000000000 */
[----:B------:R-:W-:Y:S04]  /*951d0*/  STL.64 [R1+0x48d0], R4 ;  /* 0x0048d00401007387 */ /* 0x000fe80000100a00 */
[----:B------:R1:W-:Y:S04]  /*951e0*/  STL.64 [R1+0x48d8], R6 ;  /* 0x0048d80601007387 */ /* 0x0003e80000100a00 */
[----:B-1----:R-:W4:Y:S01]  /*951f0*/  LDL.LU.64 R6, [R1+0xa8c0] ;  /* 0x00a8c00001067983 */ /* 0x002f220000300a00 */
[C---:B--2---:R-:W-:Y:S03]  /*95200*/  HMMA.1688.F32.TF32 R20, R240.reuse, R250, R20 ;  /* 0x000000faf014723c */ /* 0x044fe60000081014 */
[----:B------:R-:W2:Y:S05]  /*95210*/  LDL.LU.64 R4, [R1+0xa8b8] ;  /* 0x00a8b80001047983 */ /* 0x000eaa0000300a00 */
[----:B----4-:R-:W-:-:S15]  /*95220*/  HMMA.1688.F32.TF32 R232, R240, R6, R232 ;  /* 0x00000006f0e8723c */ /* 0x010fde00000810e8 */
[----:B------:R-:W-:-:S04]  /*95230*/  NOP ;  /* 0x0000000000007918 */ /* 0x000fc80000000000 */
[----:B------:R-:W-:Y:S04]  /*95240*/  STL.64 [R1+0x48c0], R232 ;  /* 0x0048c0e801007387 */ /* 0x000fe80000100a00 */
[----:B------:R1:W-:Y:S04]  /*95250*/  STL.64 [R1+0x48c8], R234 ;  /* 0x0048c8ea01007387 */ /* 0x0003e80000100a00 */
[----:B-1----:R-:W3:Y:S04]  /*95260*/  LDL.LU.64 R234, [R1+0xa8b0] ;  /* 0x00a8b00001ea7983 */ /* 0x002ee80000300a00 */
[----:B------:R-:W4:Y:S04]  /*95270*/  LDL.LU.64 R232, [R1+0xa8a8] ;  /* 0x00a8a80001e87983 */ /* 0x000f280000300a00 */
[----:B------:R1:W-:Y:S04]  /*95280*/  STL.64 [R1+0x48b0], R20 ;  /* 0x0048b01401007387 */ /* 0x0003e80000100a00 */
[----:B------:R2:W-:Y:S01]  /*95290*/  STL.64 [R1+0x48b8], R22 ;  /* 0x0048b81601007387 */ /* 0x0005e20000100a00 */
[----:B-1----:R-:W-:-:S02]  /*952a0*/  IMAD.MOV.U32 R21, RZ, RZ, R250 ;  /* 0x000000ffff157224 */ /* 0x002fc400078e00fa */
[----:B------:R-:W-:Y:S02]  /*952b0*/  IMAD.MOV.U32 R20, RZ, RZ, R251 ;  /* 0x000000ffff147224 */ /* 0x000fe400078e00fb */
[----:B------:R-:W3:Y:S01]  /*952c0*/  LDL.LU.64 R250, [R1+0xa8a0] ;  /* 0x00a8a00001fa7983 */ /* 0x000ee20000300a00 */
[C---:B------:R-:W-:Y:S08]  /*952d0*/  HMMA.1688.F32.TF32 R40, R240.reuse, R38, R40 ;  /* 0x00000026f028723c */ /* 0x040ff00000081028 */
[----:B------:R-:W-:Y:S01]  /*952e0*/  HMMA.1688.F32.TF32 R24, R240, R34, R24 ;  /* 0x00000022f018723c */ /* 0x000fe20000081018 */
[----:B--2---:R-:W-:-:S02]  /*952f0*/  IMAD.MOV.U32 R23, RZ, RZ, R38 ;  /* 0x000000ffff177224 */ /* 0x004fc400078e0026 */
[----:B------:R-:W-:-:S05]  /*95300*/  IMAD.MOV.U32 R22, RZ, RZ, R39 ;  /* 0x000000ffff167224 */ /* 0x000fca00078e0027 */
[----:B---3--:R-:W-:-:S15]  /*95310*/  HMMA.1688.F32.TF32 R236, R240, R250, R236 ;  /* 0x000000faf0ec723c */ /* 0x008fde00000810ec */
        /* <DEDUP_REMOVED lines=9> */
[----:B------:R-:W2:Y:S04]  /*953b0*/  LDL.LU.64 R38, [R1+0xa878] ;  /* 0x00a8780001267983 */ /* 0x000ea80000300a00 */
[----:B------:R-:W3:Y:S04]  /*953c0*/  LDL.LU.64 R36, [R1+0xa870] ;  /* 0x00a8700001247983 */ /* 0x000ee80000300a00 */
[----:B------:R1:W-:Y:S04]  /*953d0*/  STL.64 [R1+0x4880], R24 ;  /* 0x0048801801007387 */ /* 0x0003e80000100a00 */
[----:B------:R4:W-:Y:S01]  /*953e0*/  STL.64 [R1+0x4888], R26 ;  /* 0x0048881a01007387 */ /* 0x0009e20000100a00 */
[----:B-1----:R-:W-:-:S02]  /*953f0*/  IMAD.MOV.U32 R25, RZ, RZ, R34 ;  /* 0x000000ffff197224 */ /* 0x002fc400078e0022 */
[----:B------:R-:W-:Y:S02]  /*95400*/  IMAD.MOV.U32 R24, RZ, RZ, R35 ;  /* 0x000000ffff187224 */ /* 0x000fe400078e0023 */
[----:B------:R-:W3:Y:S01]  /*95410*/  LDL.LU.64 R34, [R1+0xa868] ;  /* 0x00a8680001227983 */ /* 0x000ee20000300a00 */
[----:B------:R-:W-:Y:S01]  /*95420*/  HMMA.1688.F32.TF32 R44, R240, R50, R44 ;  /* 0x00000032f02c723c */ /* 0x000fe2000008102c */
[----:B----4-:R-:W-:Y:S02]  /*95430*/  IMAD.MOV.U32 R27, RZ, RZ, R50 ;  /* 0x000000ffff1b7224 */ /* 0x010fe400078e0032 */
[----:B------:R-:W-:-:S05]  /*95440*/  IMAD.MOV.U32 R26, RZ, RZ, R51 ;  /* 0x000000ffff1a7224 */ /* 0x000fca00078e0033 */
[----:B------:R-:W-:Y:S01]  /*95450*/  HMMA.1688.F32.TF32 R48, R240, R58, R52 ;  /* 0x0000003af030723c */ /* 0x000fe20000081034 */
[----:B------:R-:W4:Y:S10]  /*95460*/  LDL.LU.64 R32, [R1+0xa860] ;  /* 0x00a8600001207983 */ /* 0x000f340000300a00 */
[----:B------:R1:W-:Y:S04]  /*95470*/  STL.64 [R1+0x4870], R44 ;  /* 0x0048702c01007387 */ /* 0x0003e80000100a00 */
[----:B------:R-:W-:Y:S04]  /*95480*/  STL.64 [R1+0x4878], R46 ;  /* 0x0048782e01007387 */ /* 0x000fe80000100a00 */
[----:B------:R-:W-:Y:S04]  /*95490*/  STL.64 [R1+0x4860], R48 ;  /* 0x0048603001007387 */ /* 0x000fe80000100a00 */
[----:B------:R3:W-:Y:S01]  /*954a0*/  STL.64 [R1+0x4868], R50 ;  /* 0x0048683201007387 */ /* 0x0007e20000100a00 */
[----:B-1----:R-:W-:-:S02]  /*954b0*/  IMAD.MOV.U32 R45, RZ, RZ, R58 ;  /* 0x000000ffff2d7224 */ /* 0x002fc400078e003a */
[----:B------:R-:W-:Y:S02]  /*954c0*/  IMAD.MOV.U32 R44, RZ, RZ, R59 ;  /* 0x000000ffff2c7224 */ /* 0x000fe400078e003b */
[C---:B--2---:R-:W-:Y:S08]  /*954d0*/  HMMA.1688.F32.TF32 R56, R240.reuse, R38, R64 ;  /* 0x00000026f038723c */ /* 0x044ff00000081040 */
[C---:B---3--:R-:W-:Y:S08]  /*954e0*/  HMMA.1688.F32.TF32 R48, R240.reuse, R34, R60 ;  /* 0x00000022f030723c */ /* 0x048ff0000008103c */
[----:B------:R-:W-:Y:S11]  /*954f0*/  HMMA.1688.F32.TF32 R52, R240, R42, R72 ;  /* 0x0000002af034723c */ /* 0x000ff60000081048 */
        /* <DEDUP_REMOVED lines=159> */
[----:B----4-:R-:W-:Y:S01]  /*95ef0*/  HMMA.1688.F32.TF32 R240, R28, R162, R240 ;  /* 0x000000a21cf0723c */ /* 0x010fe200000810f0 */
[----:B------:R-:W-:Y:S04]  /*95f00*/  STL.64 [R1+0xa740], R162 ;  /* 0x00a740a201007387 */ /* 0x000fe80000100a00 */
[----:B--2---:R-:W-:-:S14]  /*95f10*/  STL.64 [R1+0xa738], R160 ;  /* 0x00a738a001007387 */ /* 0x004fdc0000100a00 */
        /* <DEDUP_REMOVED lines=32> */
[----:B------:R-:W2:-:S15]  /*96120*/  LDL.LU R244, [R1+0x1460] ;  /* 0x0014600001f47983 */ /* 0x000e9e0000300800 */
[----:B------:R-:W-:Y:S02]  /*96130*/  NOP ;  /* 0x0000000000007918 */ /* 0x000fe40000000000 */
        /* <DEDUP_REMOVED lines=62> */
[----:B------:R4:W-:Y:S02]  /*96520*/  STL.64 [R1+0xa6a8], R124 ;  /* 0x00a6a87c01007387 */ /* 0x0009e40000100a00 */
[C---:B----4-:R-:W-:Y:S02]  /*96530*/  HMMA.1688.F32.TF32 R124, R28.reuse, R122, R152 ;  /* 0x0000007a1c7c723c */ /* 0x050fe40000081098 */
        /* <DEDUP_REMOVED lines=14> */
[----:B-1----:R-:W-:Y:S01]  /*96620*/  HMMA.1688.F32.TF32 R112, R28, R110, R240 ;  /* 0x0000006e1c70723c */ /* 0x002fe200000810f0 */
[----:B------:R-:W-:-:S02]  /*96630*/  IMAD.MOV.U32 R123, RZ, RZ, R20 ;  /* 0x000000ffff7b7224 */ /* 0x000fc400078e0014 */
[----:B------:R-:W-:Y:S01]  /*96640*/  IMAD.MOV.U32 R122, RZ, RZ, R21 ;  /* 0x000000ffff7a7224 */ /* 0x000fe200078e0015 */
        /* <DEDUP_REMOVED lines=12> */
[----:B------:R-:W-:Y:S04]  /*96710*/  LDS R240, [R3+UR7+0x22180] ;  /* 0x0221800703f07984 */ /* 0x000fe80008000800 */
[----:B------:R-:W-:Y:S04]  /*96720*/  LDS R242, [R3+UR7+0x23180] ;  /* 0x0231800703f27984 */ /* 0x000fe80008000800 */
[----:B------:R-:W-:Y:S01]  /*96730*/  LDS R241, [R69+UR7+0x22180] ;  /* 0x0221800745f17984 */ /* 0x000fe20008000800 */
[C---:B---3--:R-:W-:Y:S08]  /*96740*/  HMMA.1688.F32.TF32 R108, R28.reuse, R106, R48 ;  /* 0x0000006a1c6c723c */ /* 0x048ff00000081030 */
[C---:B------:R-:W-:Y:S01]  /*96750*/  HMMA.1688.F32.TF32 R48, R28.reuse, R102, R52 ;  /* 0x000000661c30723c */ /* 0x040fe20000081034 */
[----:B------:R-:W-:Y:S04]  /*96760*/  STL.64 [R1+0x4610], R112 ;  /* 0x0046107001007387 */ /* 0x000fe80000100a00 */
[----:B------:R-:W-:Y:S04]  /*96770*/  STL.64 [R1+0x4618], R114 ;  /* 0x0046187201007387 */ /* 0x000fe80000100a00 */
[----:B------:R-:W-:Y:S01]  /*96780*/  STL.64 [R1+0xa660], R102 ;  /* 0x00a6606601007387 */ /* 0x000fe20000100a00 */
[C---:B------:R-:W-:Y:S03]  /*96790*/  HMMA.1688.F32.TF32 R52, R28.reuse, R98, R56 ;  /* 0x000000621c34723c */ /* 0x040fe60000081038 */
[----:B------:R-:W1:Y:S04]  /*967a0*/  LDS R243, [R69+UR7+0x23180] ;  /* 0x0231800745f37984 */ /* 0x000e680008000800 */
[----:B------:R-:W-:Y:S04]  /*967b0*/  STL.64 [R1+0x4830], R108 ;  /* 0x0048306c01007387 */ /* 0x000fe80000100a00 */
[----:B------:R-:W-:Y:S04]  /*967c0*/  STL.64 [R1+0x4838], R110 ;  /* 0x0048386e01007387 */ /* 0x000fe80000100a00 */
[----:B------:R-:W-:Y:S04]  /*967d0*/  STL.64 [R1+0xa658], R100 ;  /* 0x00a6586401007387 */ /* 0x000fe80000100a00 */
[----:B------:R-:W-:Y:S04]  /*967e0*/  STL.64 [R1+0x4600], R48 ;  /* 0x0046003001007387 */ /* 0x000fe80000100a00 */
[----:B------:R2:W-:Y:S02]  /*967f0*/  STL.64 [R1+0x4608], R50 ;  /* 0x0046083201007387 */ /* 0x0005e40000100a00 */
[C---:B--2---:R-:W-:Y:S08]  /*96800*/  HMMA.1688.F32.TF32 R48, R28.reuse, R94, R60 ;  /* 0x0000005e1c30723c */ /* 0x044ff0000008103c */
[C---:B------:R-:W-:Y:S01]  /*96810*/  HMMA.1688.F32.TF32 R56, R28.reuse, R90, R64 ;  /* 0x0000005a1c38723c */ /* 0x040fe20000081040 */
[----:B------:R-:W-:Y:S04]  /*96820*/  STL.64 [R1+0x45f0], R52 ;  /* 0x0045f03401007387 */ /* 0x000fe80000100a00 */
[----:B------:R2:W-:Y:S03]  /*96830*/  STL.64 [R1+0x45f8], R54 ;  /* 0x0045f83601007387 */ /* 0x0005e60000100a00 */
[C---:B--2---:R-:W-:Y:S03]  /*96840*/  HMMA.1688.F32.TF32 R52, R28.reuse, R86, R72 ;  /* 0x000000561c34723c */ /* 0x044fe60000081048 */
[----:B------:R-:W-:Y:S04]  /*96850*/  STL.64 [R1+0x45e0], R48 ;  /* 0x0045e03001007387 */ /* 0x000fe80000100a00 */
[----:B------:R2:W-:Y:S02]  /*96860*/  STL.64 [R1+0x45e8], R50 ;  /* 0x0045e83201007387 */ /* 0x0005e40000100a00 */
[C---:B--2---:R-:W-:Y:S02]  /*96870*/  HMMA.1688.F32.TF32 R48, R28.reuse, R82, R244 ;  /* 0x000000521c30723c */ /* 0x044fe400000810f4 */
        /* <DEDUP_REMOVED lines=86> */
[----:B--2---:R-:W-:-:S15]  /*96de0*/  HMMA.1688.F32.TF32 R72, R28, R78, R72 ;  /* 0x0000004e1c48723c */ /* 0x004fde0000081048 */
[----:B------:R-:W-:-:S04]  /*96df0*/  NOP ;  /* 0x0000000000007918 */ /* 0x000fc80000000000 */
[----:B------:R-:W-:Y:S04]  /*96e00*/  STL.64 [R1+0x45a0], R72 ;  /* 0x0045a04801007387 */ /* 0x000fe80000100a00 */
[----:B------:R1:W-:Y:S04]  /*96e10*/  STL.64 [R1+0x45a8], R74 ;  /* 0x0045a84a01007387 */ /* 0x0003e80000100a00 */
[----:B-1----:R-:W2:Y:S01]  /*96e20*/  LDL.LU.64 R74, [R1+0xa7c8] ;  /* 0x00a7c800014a7983 */ /* 0x002ea20000300a00 */
[C---:B---3--:R-:W-:Y:S03]  /*96e30*/  HMMA.1688.F32.TF32 R64, R28.reuse, R70, R64 ;  /* 0x000000461c40723c */ /* 0x048fe60000081040 */
[----:B------:R-:W3:Y:S05]  /*96e40*/  LDL.LU.64 R72, [R1+0xa7c0] ;  /* 0x00a7c00001487983 */ /* 0x000eea0000300a00 */
[----:B--2---:R-:W-:-:S15]  /*96e50*/  HMMA.1688.F32.TF32 R20, R28, R74, R20 ;  /* 0x0000004a1c14723c */ /* 0x004fde0000081014 */
[----:B------:R-:W-:-:S04]  /*96e60*/  NOP ;  /* 0x0000000000007918 */ /* 0x000fc80000000000 */
[----:B------:R-:W-:Y:S04]  /*96e70*/  STL.64 [R1+0x4590], R20 ;  /* 0x0045901401007387 */ /* 0x000fe80000100a00 */
[----:B------:R1:W-:Y:S04]  /*96e80*/  STL.64 [R1+0x4598], R22 ;  /* 0x0045981601007387 */ /* 0x0003e80000100a00 */
[----:B-1----:R-:W2:Y:S04]  /*96e90*/  LDL.LU.64 R22, [R1+0xa7b8] ;  /* 0x00a7b80001167983 */ /* 0x002ea80000300a00 */
        /* <DEDUP_REMOVED lines=54> */
[----:B-1----:R-:W4:Y:S04]  /*97200*/  LDL.LU R44, [R1+0x13c0] ;  /* 0x0013c000012c7983 */ /* 0x002f280000300800 */
[----:B------:R-:W4:Y:S04]  /*97210*/  LDL.LU R45, [R1+0x13c4] ;  /* 0x0013c400012d7983 */ /* 0x000f280000300800 */
[----:B------:R-:W4:Y:S04]  /*97220*/  LDL.LU R46, [R1+0x13c8] ;  /* 0x0013c800012e7983 */ /* 0x000f280000300800 */
[----:B------:R-:W4:Y:S02]  /*97230*/  LDL.LU R47, [R1+0x13cc] ;  /* 0x0013cc00012f7983 */ /* 0x000f240000300800 */
[----:B----4-:R-:W-:-:S15]  /*97240*/  HMMA.1688.F32.TF32 R44, R28, R26, R44 ;  /* 0x0000001a1c2c723c */ /* 0x010fde000008102c */
[----:B------:R-:W-:-:S04]  /*97250*/  NOP ;  /* 0x0000000000007918 */ /* 0x000fc80000000000 */
[----:B------:R-:W-:Y:S04]  /*97260*/  STL.64 [R1+0x4510], R44 ;  /* 0x0045102c01007387 */ /* 0x000fe80000100a00 */
[----:B------:R3:W-:Y:S02]  /*97270*/  STL.64 [R1+0x4518], R46 ;  /* 0x0045182e01007387 */ /* 0x0007e40000100a00 */
[C---:B---3--:R-:W-:Y:S08]  /*97280*/  HMMA.1688.F32.TF32 R44, R28.reuse, R22, R48 ;  /* 0x000000161c2c723c */ /* 0x048ff00000081030 */
[C---:B------:R-:W-:Y:S08]  /*97290*/  HMMA.1688.F32.TF32 R48, R28.reuse, R18, R52 ;  /* 0x000000121c30723c */ /* 0x040ff00000081034 */
[C---:B------:R-:W-:Y:S03]  /*972a0*/  HMMA.1688.F32.TF32 R52, R28.reuse, R10, R108 ;  /* 0x0000000a1c34723c */ /* 0x040fe6000008106c */
[----:B------:R-:W-:Y:S04]  /*972b0*/  STL.64 [R1+0x4500], R44 ;  /* 0x0045002c01007387 */ /* 0x000fe80000100a00 */
[----:B------:R1:W-:Y:S04]  /*972c0*/  STL.64 [R1+0x4508], R46 ;  /* 0x0045082e01007387 */ /* 0x0003e80000100a00 */
[----:B------:R-:W-:Y:S04]  /*972d0*/  STL.64 [R1+0x44f0], R48 ;  /* 0x0044f03001007387 */ /* 0x000fe80000100a00 */
[----:B------:R2:W-:Y:S01]  /*972e0*/  STL.64 [R1+0x44f8], R50 ;  /* 0x0044f83201007387 */ /* 0x0005e20000100a00 */
[C---:B-1----:R-:W-:Y:S08]  /*972f0*/  HMMA.1688.F32.TF32 R44, R28.reuse, R14, R100 ;  /* 0x0000000e1c2c723c */ /* 0x042ff00000081064 */
[C---:B--2---:R-:W-:Y:S11]  /*97300*/  HMMA.1688.F32.TF32 R48, R28.reuse, R6, R112 ;  /* 0x000000061c30723c */ /* 0x044ff60000081070 */
        /* <DEDUP_REMOVED lines=28> */
[----:B------:R1:W-:Y:S04]  /*974d0*/  STL.64 [R1+0x4450], R44 ;  /* 0x0044502c01007387 */ /* 0x0003e80000100a00 */
[----:B------:R2:W-:Y:S04]  /*974e0*/  STL.64 [R1+0x4458], R46 ;  /* 0x0044582e01007387 */ /* 0x0005e80000100a00 */
[----:B------:R-:W3:Y:S04]  /*974f0*/  LDL.LU R160, [R1+0x6d0] ;  /* 0x0006d00001a07983 */ /* 0x000ee80000300800 */
[----:B------:R-:W-:Y:S04]  /*97500*/  STL.64 [R1+0x4440], R32 ;  /* 0x0044402001007387 */ /* 0x000fe80000100a00 */
[----:B------:R-:W-:Y:S04]  /*97510*/  STL.64 [R1+0x4448], R34 ;  /* 0x0044482201007387 */ /* 0x000fe80000100a00 */
[----:B------:R-:W3:Y:S04]  /*97520*/  LDL.LU R161, [R1+0x6d4] ;  /* 0x0006d40001a17983 */ /* 0x000ee80000300800 */
[----:B------:R-:W3:Y:S04]  /*97530*/  LDL.LU R162, [R1+0x6d8] ;  /* 0x0006d80001a27983 */ /* 0x000ee80000300800 */
[----:B------:R-:W3:Y:S04]  /*97540*/  LDL.LU R163, [R1+0x6dc] ;  /* 0x0006dc0001a37983 */ /* 0x000ee80000300800 */
[----:B------:R-:W4:Y:S04]  /*97550*/  LDL.LU R156, [R1+0x6e0] ;  /* 0x0006e000019c7983 */ /* 0x000f280000300800 */
[----:B------:R-:W4:Y:S04]  /*97560*/  LDL.LU R157, [R1+0x6e4] ;  /* 0x0006e400019d7983 */ /* 0x000f280000300800 */
[----:B------:R-:W4:Y:S04]  /*97570*/  LDL.LU R158, [R1+0x6e8] ;  /* 0x0006e800019e7983 */ /* 0x000f280000300800 */
[----:B------:R-:W4:Y:S04]  /*97580*/  LDL.LU R159, [R1+0x6ec] ;  /* 0x0006ec00019f7983 */ /* 0x000f280000300800 */
        /* <DEDUP_REMOVED lines=69> */
[----:B------:R-:W-:Y:S04]  /*979e0*/  STL.64 [R1+0xa5e8], R36 ;  /* 0x00a5e82401007387 */ /* 0x000fe80000100a00 */
[----:B------:R-:W-:Y:S04]  /*979f0*/  STL.64 [R1+0xa600], R42 ;  /* 0x00a6002a01007387 */ /* 0x000fe80000100a00 */
[----:B------:R-:W-:Y:S01]  /*97a00*/  STL.64 [R1+0xa5f8], R40 ;  /* 0x00a5f82801007387 */ /* 0x000fe20000100a00 */
        /* <DEDUP_REMOVED lines=9> */
[C---:B--2---:R-:W-:Y:S08]  /*97aa0*/  HMMA.1688.F32.TF32 R28, R240.reuse, R234, R52 ;  /* 0x000000eaf01c723c */ /* 0x044ff00000081034 */
[C---:B------:R-:W-:Y:S01]  /*97ab0*/  HMMA.1688.F32.TF32 R36, R240.reuse, R230, R100 ;  /* 0x000000e6f024723c */ /* 0x040fe20000081064 */
[----:B------:R-:W-:Y:S04]  /*97ac0*/  STL.64 [R1+0xa620], R234 ;  /* 0x00a620ea01007387 */ /* 0x000fe80000100a00 */
[----:B------:R-:W-:Y:S03]  /*97ad0*/  STL.64 [R1+0xa618], R232 ;  /* 0x00a618e801007387 */ /* 0x000fe60000100a00 */
        /* <DEDUP_REMOVED lines=22> */
[C---:B----4-:R-:W-:Y:S01]  /*97c40*/  HMMA.1688.F32.TF32 R36, R240.reuse, R202, R132 ;  /* 0x000000caf024723c */ /* 0x050fe20000081084 */
        /* <DEDUP_REMOVED lines=24> */
[----:B------:R1:W-:Y:S04]  /*97dd0*/  STL.64 [R1+0x4330], R36 ;  /* 0x0043302401007387 */ /* 0x0003e80000100a00 */
[----:B------:R2:W-:Y:S04]  /*97de0*/  STL.64 [R1+0x4338], R38 ;  /* 0x0043382601007387 */ /* 0x0005e80000100a00 */
[----:B------:R-:W3:Y:S04]  /*97df0*/  LDL.LU R52, [R1+0x1240] ;  /* 0x0012400001347983 */ /* 0x000ee80000300800 */
[----:B------:R-:W-:Y:S04]  /*97e00*/  STL.64 [R1+0x4310], R32 ;  /* 0x0043102001007387 */ /* 0x000fe80000100a00 */
[----:B------:R-:W-:Y:S04]  /*97e10*/  STL.64 [R1+0x4318], R34 ;  /* 0x0043182201007387 */ /* 0x000fe80000100a00 */
        /* <DEDUP_REMOVED lines=191> */
[----:B-1----:R-:W4:Y:S01]  /*98a10*/  LDL.LU.64 R110, [R1+0xa670] ;  /* 0x00a67000016e7983 */ /* 0x002f220000300a00 */
[C---:B------:R-:W-:Y:S03]  /*98a20*/  HMMA.1688.F32.TF32 R100, R240.reuse, R106, R100 ;  /* 0x0000006af064723c */ /* 0x040fe60000081064 */
[----:B------:R-:W3:Y:S05]  /*98a30*/  LDL.LU.64 R108, [R1+0xa668] ;  /* 0x00a66800016c7983 */ /* 0x000eea0000300a00 */
[----:B----4-:R-:W-:-:S15]  /*98a40*/  HMMA.1688.F32.TF32 R28, R240, R110, R28 ;  /* 0x0000006ef01c723c */ /* 0x010fde000008101c */
[----:B------:R-:W-:-:S04]  /*98a50*/  NOP ;  /* 0x0000000000007918 */ /* 0x000fc80000000000 */
[----:B------:R-:W-:Y:S04]  /*98a60*/  STL.64 [R1+0x40f0], R28 ;  /* 0x0040f01c01007387 */ /* 0x000fe80000100a00 */
[----:B------:R-:W-:Y:S04]  /*98a70*/  STL.64 [R1+0x40f8], R30 ;  /* 0x0040f81e01007387 */ /* 0x000fe80000100a00 */
[----:B------:R-:W-:Y:S04]  /*98a80*/  STL.64 [R1+0x40e0], R100 ;  /* 0x0040e06401007387 */ /* 0x000fe80000100a00 */
[----:B------:R1:W-:Y:S01]  /*98a90*/  STL.64 [R1+0x40e8], R102 ;  /* 0x0040e86601007387 */ /* 0x0003e20000100a00 */
[C---:B------:R-:W-:Y:S03]  /*98aa0*/  HMMA.1688.F32.TF32 R232, R240.reuse, R94, R232 ;  /* 0x0000005ef0e8723c */ /* 0x040fe600000810e8 */
[----:B------:R-:W-:Y:S04]  /*98ab0*/  LDS R28, [R228+UR7+0x22180] ;  /* 0x02218007e41c7984 */ /* 0x000fe80008000800 */
[----:B------:R-:W-:Y:S04]  /*98ac0*/  LDS R30, [R228+UR7+0x23180] ;  /* 0x02318007e41e7984 */ /* 0x000fe80008000800 */
[----:B------:R-:W-:Y:S04]  /*98ad0*/  LDS R29, [R229+UR7+0x22180] ;  /* 0x02218007e51d7984 */ /* 0x000fe80008000800 */
[----:B------:R-:W4:Y:S04]  /*98ae0*/  LDS R31, [R229+UR7+0x23180] ;  /* 0x02318007e51f7984 */ /* 0x000f280008000800 */
[----:B-1----:R-:W2:Y:S04]  /*98af0*/  LDL.LU.64 R102, [R1+0xa660] ;  /* 0x00a6600001667983 */ /* 0x002ea80000300a00 */
[----:B------:R-:W3:Y:S01]  /*98b00*/  LDL.LU.64 R100, [R1+0xa658] ;  /* 0x00a6580001647983 */ /* 0x000ee20000300a00 */
[----:B--2---:R-:W-:-:S15]  /*98b10*/  HMMA.1688.F32.TF32 R204, R240, R102, R204 ;  /* 0x00000066f0cc723c */ /* 0x004fde00000810cc */
[----:B------:R-:W-:-:S04]  /*98b20*/  NOP ;  /* 0x0000000000007918 */ /* 0x000fc80000000000 */
[----:B------:R-:W-:Y:S04]  /*98b30*/  STL.64 [R1+0x40d0], R204 ;  /* 0x0040d0cc01007387 */ /* 0x000fe80000100a00 */
[----:B------:R1:W-:Y:S02]  /*98b40*/  STL.64 [R1+0x40d8], R206 ;  /* 0x0040d8ce01007387 */ /* 0x0003e40000100a00 */
[C---:B-1----:R-:W-:Y:S08]  /*98b50*/  HMMA.1688.F32.TF32 R204, R240.reuse, R98, R208 ;  /* 0x00000062f0cc723c */ /* 0x042ff000000810d0 */
[C---:B------:R-:W-:Y:S11]  /*98b60*/  HMMA.1688.F32.TF32 R208, R240.reuse, R90, R236 ;  /* 0x0000005af0d0723c */ /* 0x040ff600000810ec */
[----:B------:R-:W-:Y:S04]  /*98b70*/  STL.64 [R1+0x40c0], R204 ;  /* 0x0040c0cc01007387 */ /* 0x000fe80000100a00 */
[----:B------:R1:W-:Y:S02]  /*98b80*/  STL.64 [R1+0x40c8], R206 ;  /* 0x0040c8ce01007387 */ /* 0x0003e40000100a00 */
[C---:B-1----:R-:W-:Y:S08]  /*98b90*/  HMMA.1688.F32.TF32 R204, R240.reuse, R86, R40 ;  /* 0x00000056f0cc723c */ /* 0x042ff00000081028 */
[C---:B------:R-:W-:Y:S08]  /*98ba0*/  HMMA.1688.F32.TF32 R40, R240.reuse, R82, R36 ;  /* 0x00000052f028723c */ /* 0x040ff00000081024 */
        /* <DEDUP_REMOVED lines=17> */
[----:B------:R1:W-:Y:S04]  /*98cc0*/  STL.64 [R1+0x4030], R40 ;  /* 0x0040302801007387 */ /* 0x0003e80000100a00 */
[----:B------:R2:W-:Y:S04]  /*98cd0*/  STL.64 [R1+0x4038], R42 ;  /* 0x0040382a01007387 */ /* 0x0005e80000100a00 */
[----:B-1----:R-:W3:Y:S04]  /*98ce0*/  LDL.LU R40, [R1+0x1190] ;  /* 0x0011900001287983 */ /* 0x002ee80000300800 */
[----:B------:R1:W-:Y:S04]  /*98cf0*/  STL.64 [R1+0x4000], R36 ;  /* 0x0040002401007387 */ /* 0x0003e80000100a00 */
[----:B------:R1:W-:Y:S04]  /*98d00*/  STL.64 [R1+0x4008], R38 ;  /* 0x0040082601007387 */ /* 0x0003e80000100a00 */
[----:B------:R-:W-:Y:S04]  /*98d10*/  STL.64 [R1+0x3ff0], R32 ;  /* 0x003ff02001007387 */ /* 0x000fe80000100a00 */
        /* <DEDUP_REMOVED lines=36> */
[----:B------:R-:W3:Y:S04]  /*98f60*/  LDL.64 R34, [R1+0x98] ;  /* 0x0000980001227983 */ /* 0x000ee80000100a00 */
        /* <DEDUP_REMOVED lines=27> */
[----:B------:R-:W2:Y:S04]  /*99120*/  LDL.LU.64 R44, [R1+0xa628] ;  /* 0x00a62800012c7983 */ /* 0x000ea80000300a00 */
[----:B------:R-:W-:Y:S04]  /*99130*/  STL.64 [R1+0xa5a0], R50 ;  /* 0x00a5a03201007387 */ /* 0x000fe80000100a00 */
[----:B----4-:R1:W-:Y:S04]  /*99140*/  STL.64 [R1+0xa598], R48 ;  /* 0x00a5983001007387 */ /* 0x0103e80000100a00 */
[----:B-1----:R-:W4:Y:S04]  /*99150*/  LDL.LU R48, [R1+0x11f0] ;  /* 0x0011f00001307983 */ /* 0x002f280000300800 */
[----:B------:R-:W4:Y:S04]  /*99160*/  LDL.LU R49, [R1+0x11f4] ;  /* 0x0011f40001317983 */ /* 0x000f280000300800 */
[----:B------:R-:W4:Y:S04]  /*99170*/  LDL.LU R50, [R1+0x11f8] ;  /* 0x0011f80001327983 */ /* 0x000f280000300800 */
[----:B------:R-:W4:Y:S04]  /*99180*/  LDL.LU R51, [R1+0x11fc] ;  /* 0x0011fc0001337983 */ /* 0x000f280000300800 */
[----:B---3--:R-:W-:Y:S01]  /*99190*/  STL.64 [R1+0xa590], R46 ;  /* 0x00a5902e01007387 */ /* 0x008fe20000100a00 */
[C---:B----4-:R-:W-:Y:S03]  /*991a0*/  HMMA.1688.F32.TF32 R48, R240.reuse, R46, R48 ;  /* 0x0000002ef030723c */ /* 0x050fe60000081030 */
        /* <DEDUP_REMOVED lines=9> */
[----:B------:R1:W-:Y:S02]  /*99240*/  STL.64 [R1+0xa570], R22 ;  /* 0x00a5701601007387 */ /* 0x0003e40000100a00 */
[C---:B-1----:R-:W-:Y:S07]  /*99250*/  HMMA.1688.F32.TF32 R20, R240.reuse, R18, R208 ;  /* 0x00000012f014723c */ /* 0x042fee00000810d0 */
        /* <DEDUP_REMOVED lines=21> */
[----:B-1----:R-:W-:-:S15]  /*993b0*/  HMMA.1688.F32.TF32 R8, R240, R34, R36 ;  /* 0x00000022f008723c */ /* 0x002fde0000081024 */
[----:B------:R-:W-:-:S04]  /*993c0*/  NOP ;  /* 0x0000000000007918 */ /* 0x000fc80000000000 */
        /* <DEDUP_REMOVED lines=33> */
[----:B------:R-:W4:Y:S04]  /*995e0*/  LDL.LU R37, [R1+0x1144] ;  /* 0x0011440001257983 */ /* 0x000f280000300800 */
[----:B------:R-:W4:Y:S01]  /*995f0*/  LDL.LU R38, [R1+0x1148] ;  /* 0x0011480001267983 */ /* 0x000f220000300800 */
[----:B------:R-:W-:-:S02]  /*99600*/  IMAD.MOV.U32 R5, RZ, RZ, R34 ;  /* 0x000000ffff057224 */ /* 0x000fc400078e0022 */
[----:B------:R-:W-:Y:S01]  /*99610*/  IMAD.MOV.U32 R4, RZ, RZ, R35 ;  /* 0x000000ffff047224 */ /* 0x000fe200078e0023 */
[----:B------:R-:W4:Y:S04]  /*99620*/  LDL.LU R39, [R1+0x114c] ;  /* 0x00114c0001277983 */ /* 0x000f280000300800 */
[----:B------:R-:W4:Y:S04]  /*99630*/  LDL.64 R34, [R1+0x58] ;  /* 0x0000580001227983 */ /* 0x000f280000100a00 */
        /* <DEDUP_REMOVED lines=25> */
[C---:B---3--:R-:W-:Y:S08]  /*997d0*/  HMMA.1688.F32.TF32 R232, R240.reuse, R238, R232 ;  /* 0x000000eef0e8723c */ /* 0x048ff000000810e8 */
[C---:B--2---:R-:W-:Y:S08]  /*997e0*/  HMMA.1688.F32.TF32 R8, R240.reuse, R42, R8 ;  /* 0x0000002af008723c */ /* 0x044ff00000081008 */
[----:B----4-:R-:W-:Y:S01]  /*997f0*/  HMMA.1688.F32.TF32 R36, R240, R34, R36 ;  /* 0x00000022f024723c */ /* 0x010fe20000081024 */
[----:B------:R-:W-:-:S02]  /*99800*/  IMAD.MOV.U32 R7, RZ, RZ, R238 ;  /* 0x000000ffff077224 */ /* 0x000fc400078e00ee */
[----:B------:R-:W-:Y:S01]  /*99810*/  IMAD.MOV.U32 R6, RZ, RZ, R239 ;  /* 0x000000ffff067224 */ /* 0x000fe200078e00ef */
[----:B------:R-:W-:Y:S04]  /*99820*/  STL.64 [R1+0x3ef0], R232 ;  /* 0x003ef0e801007387 */ /* 0x000fe80000100a00 */
[----:B------:R1:W-:Y:S04]  /*99830*/  STL.64 [R1+0x3ef8], R234 ;  /* 0x003ef8ea01007387 */ /* 0x0003e80000100a00 */
[----:B-1----:R-:W2:Y:S04]  /*99840*/  LDL.LU.64 R234, [R1+0xa620] ;  /* 0x00a6200001ea7983 */ /* 0x002ea80000300a00 */
[----:B------:R-:W3:Y:S04]  /*99850*/  LDL.LU.64 R232, [R1+0xa618] ;  /* 0x00a6180001e87983 */ /* 0x000ee80000300a00 */
[----:B------:R-:W4:Y:S04]  /*99860*/  LDL.LU.64 R238, [R1+0xa610] ;  /* 0x00a6100001ee7983 */ /* 0x000f280000300a00 */
[----:B------:R-:W2:Y:S04]  /*99870*/  LDL.LU.64 R236, [R1+0xa608] ;  /* 0x00a6080001ec7983 */ /* 0x000ea80000300a00 */
[----:B------:R1:W-:Y:S04]  /*99880*/  STL.64 [R1+0x3ee0], R8 ;  /* 0x003ee00801007387 */ /* 0x0003e80000100a00 */
[----:B------:R1:W-:Y:S02]  /*99890*/  STL.64 [R1+0x3ee8], R10 ;  /* 0x003ee80a01007387 */ /* 0x0003e40000100a00 */
[----:B-1----:R-:W-:-:S02]  /*998a0*/  IMAD.MOV.U32 R9, RZ, RZ, R42 ;  /* 0x000000ffff097224 */ /* 0x002fc400078e002a */
[----:B------:R-:W-:Y:S02]  /*998b0*/  IMAD.MOV.U32 R8, RZ, RZ, R43 ;  /* 0x000000ffff087224 */ /* 0x000fe400078e002b */
        /* <DEDUP_REMOVED lines=9> */
[----:B------:R-:W3:Y:S01]  /*99950*/  LDL.LU.64 R32, [R1+0xa5d8] ;  /* 0x00a5d80001207983 */ /* 0x000ee20000300a00 */
[----:B------:R-:W-:-:S15]  /*99960*/  HMMA.1688.F32.TF32 R12, R240, R18, R12 ;  /* 0x00000012f00c723c */ /* 0x000fde000008100c */
[----:B------:R-:W-:-:S04]  /*99970*/  NOP ;  /* 0x0000000000007918 */ /* 0x000fc80000000000 */
[----:B------:R1:W-:Y:S02]  /*99980*/  STL.64 [R1+0x3ec0], R12 ;  /* 0x003ec00c01007387 */ /* 0x0003e40000100a00 */
[----:B-1----:R-:W-:Y:S02]  /*99990*/  IMAD.MOV.U32 R13, RZ, RZ, R18 ;  /* 0x000000ffff0d7224 */ /* 0x002fe400078e0012 */
[----:B------:R-:W-:Y:S01]  /*999a0*/  IMAD.MOV.U32 R12, RZ, RZ, R19 ;  /* 0x000000ffff0c7224 */ /* 0x000fe200078e0013 */
[----:B------:R-:W-:Y:S01]  /*999b0*/  STL.64 [R1+0x3ec8], R14 ;  /* 0x003ec80e01007387 */ /* 0x000fe20000100a00 */
[----:B--2---:R-:W-:Y:S03]  /*999c0*/  HMMA.1688.F32.TF32 R16, R240, R34, R20 ;  /* 0x00000022f010723c */ /* 0x004fe60000081014 */
[----:B------:R-:W-:Y:S04]  /*999d0*/  STL.64 [R1+0xa4d8], R34 ;  /* 0x00a4d82201007387 */ /* 0x000fe80000100a00 */
[----:B---3--:R-:W-:-:S12]  /*999e0*/  STL.64 [R1+0xa4d0], R32 ;  /* 0x00a4d02001007387 */ /* 0x008fd80000100a00 */
        /* <DEDUP_REMOVED lines=12> */
[----:B----4-:R-:W-:Y:S02]  /*99ab0*/  HMMA.1688.F32.TF32 R16, R28, R238, R48 ;  /* 0x000000ee1c10723c */ /* 0x010fe40000081030 */
        /* <DEDUP_REMOVED lines=9> */
[C---:B-1----:R-:W-:Y:S08]  /*99b50*/  HMMA.1688.F32.TF32 R16, R28.reuse, R230, R204 ;  /* 0x000000e61c10723c */ /* 0x042ff000000810cc */
        /* <DEDUP_REMOVED lines=17> */
[----:B-1----:R-:W4:Y:S04]  /*99c70*/  LDL.LU R16, [R1+0x4c0] ;  /* 0x0004c00001107983 */ /* 0x002f280000300800 */
[----:B------:R-:W4:Y:S04]  /*99c80*/  LDL.LU R17, [R1+0x4c4] ;  /* 0x0004c40001117983 */ /* 0x000f280000300800 */
[----:B---3--:R-:W4:Y:S04]  /*99c90*/  LDL.LU R18, [R1+0x4c8] ;  /* 0x0004c80001127983 */ /* 0x008f280000300800 */
[----:B------:R-:W4:Y:S04]  /*99ca0*/  LDL.LU R19, [R1+0x4cc] ;  /* 0x0004cc0001137983 */ /* 0x000f280000300800 */
        /* <DEDUP_REMOVED lines=71> */
[----:B------:R-:W2:Y:S01]  /*9a120*/  LDL.LU.64 R204, [R1+0xa5b8] ;  /* 0x00a5b80001cc7983 */ /* 0x000ea20000300a00 */
[C---:B------:R-:W-:Y:S08]  /*9a130*/  HMMA.1688.F32.TF32 R36, R28.reuse, R186, R36 ;  /* 0x000000ba1c24723c */ /* 0x040ff00000081024 */
[C---:B---3--:R-:W-:Y:S08]  /*9a140*/  HMMA.1688.F32.TF32 R32, R28.reuse, R182, R32 ;  /* 0x000000b61c20723c */ /* 0x048ff00000081020 */
[C---:B----4-:R-:W-:Y:S08]  /*9a150*/  HMMA.1688.F32.TF32 R16, R28.reuse, R178, R16 ;  /* 0x000000b21c10723c */ /* 0x050ff00000081010 */
        /* <DEDUP_REMOVED lines=9> */
[C---:B------:R-:W-:Y:S01]  /*9a1f0*/  HMMA.1688.F32.TF32 R40, R28.reuse, R190, R240 ;  /* 0x000000be1c28723c */ /* 0x040fe200000810f0 */
[----:B------:R-:W-:Y:S04]  /*9a200*/  STL.64 [R1+0x3de0], R232 ;  /* 0x003de0e801007387 */ /* 0x000fe80000100a00 */
[----:B------:R-:W-:Y:S06]  /*9a210*/  STL.64 [R1+0x3de8], R234 ;  /* 0x003de8ea01007387 */ /* 0x000fec0000100a00 */
        /* <DEDUP_REMOVED lines=145> */
[----:B------:R3:W-:Y:S01]  /*9ab30*/  STL.64 [R1+0x3d08], R146 ;  /* 0x003d089201007387 */ /* 0x0007e20000100a00 */
[C---:B-1----:R-:W-:Y:S08]  /*9ab40*/  HMMA.1688.F32.TF32 R140, R28.reuse, R134, R164 ;  /* 0x000000861c8c723c */ /* 0x042ff000000810a4 */
[C---:B---3--:R-:W-:Y:S08]  /*9ab50*/  HMMA.1688.F32.TF32 R144, R28.reuse, R138, R160 ;  /* 0x0000008a1c90723c */ /* 0x048ff000000810a0 */
        /* <DEDUP_REMOVED lines=17> */
[----:B------:R-:W-:Y:S03]  /*9ac70*/  STL.64 [R1+0x3ca8], R150 ;  /* 0x003ca89601007387 */ /* 0x000fe60000100a00 */
[----:B----4-:R-:W-:Y:S01]  /*9ac80*/  HMMA.1688.F32.TF32 R24, R28, R82, R24 ;  /* 0x000000521c18723c */ /* 0x010fe20000081018 */
[----:B------:R-:W-:-:S02]  /*9ac90*/  IMAD.MOV.U32 R159, RZ, RZ, R10 ;  /* 0x000000ffff9f7224 */ /* 0x000fc400078e000a */
[----:B------:R-:W-:Y:S02]  /*9aca0*/  IMAD.MOV.U32 R158, RZ, RZ, R11 ;  /* 0x000000ffff9e7224 */ /* 0x000fe400078e000b */
[----:B------:R-:W-:Y:S02]  /*9acb0*/  IMAD.MOV.U32 R167, RZ, RZ, R12 ;  /* 0x000000ffffa77224 */ /* 0x000fe400078e000c */
[----:B------:R-:W-:Y:S01]  /*9acc0*/  IMAD.MOV.U32 R166, RZ, RZ, R13 ;  /* 0x000000ffffa67224 */ /* 0x000fe200078e000d */
[----:B------:R-:W-:Y:S04]  /*9acd0*/  LDS R240, [R3+UR7+0x22200] ;  /* 0x0222000703f07984 */ /* 0x000fe80008000800 */
[----:B------:R-:W-:Y:S04]  /*9ace0*/  LDS R242, [R3+UR7+0x23200] ;  /* 0x0232000703f27984 */ /* 0x000fe80008000800 */
[----:B------:R-:W-:Y:S04]  /*9acf0*/  LDS R241, [R69+UR7+0x22200] ;  /* 0x0222000745f17984 */ /* 0x000fe80008000800 */
[----:B------:R-:W1:Y:S04]  /*9ad00*/  LDS R243, [R69+UR7+0x23200] ;  /* 0x0232000745f37984 */ /* 0x000e680008000800 */
[----:B------:R-:W-:Y:S04]  /*9ad10*/  STL.64 [R1+0x3c90], R144 ;  /* 0x003c909001007387 */ /* 0x000fe80000100a00 */
[----:B------:R2:W-:Y:S04]  /*9ad20*/  STL.64 [R1+0x3c98], R146 ;  /* 0x003c989201007387 */ /* 0x0005e80000100a00 */
[----:B------:R-:W-:Y:S04]  /*9ad30*/  STL.64 [R1+0x3c80], R140 ;  /* 0x003c808c01007387 */ /* 0x000fe80000100a00 */
[----:B------:R3:W-:Y:S01]  /*9ad40*/  STL.64 [R1+0x3c88], R142 ;  /* 0x003c888e01007387 */ /* 0x0007e20000100a00 */
[C---:B--2---:R-:W-:Y:S08]  /*9ad50*/  HMMA.1688.F32.TF32 R144, R28.reuse, R106, R236 ;  /* 0x0000006a1c90723c */ /* 0x044ff000000810ec */
[C---:B---3--:R-:W-:Y:S08]  /*9ad60*/  HMMA.1688.F32.TF32 R140, R28.reuse, R102, R40 ;  /* 0x000000661c8c723c */ /* 0x048ff00000081028 */
[C---:B------:R-:W-:Y:S08]  /*9ad70*/  HMMA.1688.F32.TF32 R40, R28.reuse, R98, R36 ;  /* 0x000000621c28723c */ /* 0x040ff00000081024 */
[C---:B------:R-:W-:Y:S08]  /*9ad80*/  HMMA.1688.F32.TF32 R36, R28.reuse, R94, R32 ;  /* 0x0000005e1c24723c */ /* 0x040ff00000081020 */
        /* <DEDUP_REMOVED lines=17> */
[----:B------:R2:W-:Y:S04]  /*9aea0*/  STL.64 [R1+0x3c18], R26 ;  /* 0x003c181a01007387 */ /* 0x0005e80000100a00 */
[----:B------:R-:W-:Y:S04]  /*9aeb0*/  STL.64 [R1+0x3bf0], R20 ;  /* 0x003bf01401007387 */ /* 0x000fe80000100a00 */
[----:B------:R3:W-:Y:S01]  /*9aec0*/  STL.64 [R1+0x3bf8], R22 ;  /* 0x003bf81601007387 */ /* 0x0007e20000100a00 */
[C---:B--2---:R-:W-:Y:S08]  /*9aed0*/  HMMA.1688.F32.TF32 R24, R28.reuse, R70, R52 ;  /* 0x000000461c18723c */ /* 0x044ff00000081034 */
[C---:B---3--:R-:W-:Y:S01]  /*9aee0*/  HMMA.1688.F32.TF32 R20, R28.reuse, R66, R244 ;  /* 0x000000421c14723c */ /* 0x048fe200000810f4 */
[----:B------:R-:W-:Y:S04]  /*9aef0*/  STL.64 [R1+0x3bd0], R16 ;  /* 0x003bd01001007387 */ /* 0x000fe80000100a00 */
[----:B------:R2:W-:Y:S03]  /*9af00*/  STL.64 [R1+0x3bd8], R18 ;  /* 0x003bd81201007387 */ /* 0x0005e60000100a00 */
[----:B--2---:R-:W-:Y:S03]  /*9af10*/  HMMA.1688.F32.TF32 R16, R28, R62, R248 ;  /* 0x0000003e1c10723c */ /* 0x004fe600000810f8 */
        /* <DEDUP_REMOVED lines=76> */
[----:B------:R-:W3:Y:S04]  /*9b3e0*/  LDL.64 R38, [R1+0x88] ;  /* 0x0000880001267983 */ /* 0x000ee80000100a00 */
        /* <DEDUP_REMOVED lines=48> */
[----:B-1----:R-:W4:Y:S02]  /*9b6f0*/  LDL.LU.64 R22, [R1+0xa570] ;  /* 0x00a5700001167983 */ /* 0x002f240000300a00 */
        /* <DEDUP_REMOVED lines=22> */
[----:B-1----:R-:W4:Y:S01]  /*9b860*/  LDL.LU.64 R6, [R1+0xa538] ;  /* 0x00a5380001067983 */ /* 0x002f220000300a00 */
[C---:B------:R-:W-:Y:S08]  /*9b870*/  HMMA.1688.F32.TF32 R236, R28.reuse, R238, R232 ;  /* 0x000000ee1cec723c */ /* 0x040ff000000810e8 */
[----:B------:R-:W-:Y:S01]  /*9b880*/  HMMA.1688.F32.TF32 R40, R28, R38, R40 ;  /* 0x000000261c28723c */ /* 0x000fe20000081028 */
[----:B------:R-:W2:Y:S01]  /*9b890*/  LDL.LU.64 R4, [R1+0xa530] ;  /* 0x00a5300001047983 */ /* 0x000ea20000300a00 */
[----:B------:R-:W-:-:S02]  /*9b8a0*/  IMAD.MOV.U32 R21, RZ, RZ, R38 ;  /* 0x000000ffff157224 */ /* 0x000fc400078e0026 */
[----:B------:R-:W-:-:S04]  /*9b8b0*/  IMAD.MOV.U32 R20, RZ, RZ, R39 ;  /* 0x000000ffff147224 */ /* 0x000fc800078e0027 */
[C---:B------:R-:W-:Y:S08]  /*9b8c0*/  HMMA.1688.F32.TF32 R140, R28.reuse, R142, R32 ;  /* 0x0000008e1c8c723c */ /* 0x040ff00000081020 */
[----:B----4-:R-:W-:-:S15]  /*9b8d0*/  HMMA.1688.F32.TF32 R228, R28, R6, R228 ;  /* 0x000000061ce4723c */ /* 0x010fde00000810e4 */
[----:B------:R-:W-:-:S04]  /*9b8e0*/  NOP ;  /* 0x0000000000007918 */ /* 0x000fc80000000000 */
[----:B------:R-:W-:Y:S04]  /*9b8f0*/  STL.64 [R1+0x38e0], R228 ;  /* 0x0038e0e401007387 */ /* 0x000fe80000100a00 */
[----:B------:R1:W-:Y:S04]  /*9b900*/  STL.64 [R1+0x38e8], R230 ;  /* 0x0038e8e601007387 */ /* 0x0003e80000100a00 */
[----:B-1----:R-:W4:Y:S04]  /*9b910*/  LDL.LU.64 R230, [R1+0xa528] ;  /* 0x00a5280001e67983 */ /* 0x002f280000300a00 */
[----:B------:R-:W2:Y:S04]  /*9b920*/  LDL.LU.64 R228, [R1+0xa520] ;  /* 0x00a5200001e47983 */ /* 0x000ea80000300a00 */
[----:B------:R-:W2:Y:S04]  /*9b930*/  LDL.LU.64 R234, [R1+0xa518] ;  /* 0x00a5180001ea7983 */ /* 0x000ea80000300a00 */
        /* <DEDUP_REMOVED lines=9> */
[----:B------:R-:W2:Y:S04]  /*9b9d0*/  LDL.LU.64 R38, [R1+0xa4e8] ;  /* 0x00a4e80001267983 */ /* 0x000ea80000300a00 */
[----:B------:R-:W2:Y:S04]  /*9b9e0*/  LDL.LU.64 R36, [R1+0xa4e0] ;  /* 0x00a4e00001247983 */ /* 0x000ea80000300a00 */
[----:B------:R-:W2:Y:S04]  /*9b9f0*/  LDL.LU.64 R34, [R1+0xa4d8] ;  /* 0x00a4d80001227983 */ /* 0x000ea80000300a00 */
[----:B------:R-:W3:Y:S04]  /*9ba00*/  LDL.LU.64 R32, [R1+0xa4d0] ;  /* 0x00a4d00001207983 */ /* 0x000ee80000300a00 */
        /* <DEDUP_REMOVED lines=13> */
[----:B---3--:R1:W-:Y:S02]  /*9bae0*/  STL.64 [R1+0xa390], R32 ;  /* 0x00a3902001007387 */ /* 0x0083e40000100a00 */
        /* <DEDUP_REMOVED lines=20> */
[----:B------:R-:W-:Y:S04]  /*9bc30*/  STL.64 [R1+0x3800], R28 ;  /* 0x0038001c01007387 */ /* 0x000fe80000100a00 */
[----:B------:R1:W-:Y:S04]  /*9bc40*/  STL.64 [R1+0x3808], R30 ;  /* 0x0038081e01007387 */ /* 0x0003e80000100a00 */
[----:B------:R-:W2:Y:S04]  /*9bc50*/  LDL.LU R245, [R1+0x2d4] ;  /* 0x0002d40001f57983 */ /* 0x000ea80000300800 */
[----:B------:R-:W2:Y:S04]  /*9bc60*/  LDL.LU R246, [R1+0x2d8] ;  /* 0x0002d80001f67983 */ /* 0x000ea80000300800 */
        /* <DEDUP_REMOVED lines=9> */
[----:B------:R-:W1:Y:S04]  /*9bd00*/  LDL.LU R144, [R1+0x360] ;  /* 0x0003600001907983 */ /* 0x000e680000300800 */
[----:B------:R-:W1:Y:S04]  /*9bd10*/  LDL.LU R145, [R1+0x364] ;  /* 0x0003640001917983 */ /* 0x000e680000300800 */
[----:B------:R-:W1:Y:S04]  /*9bd20*/  LDL.LU R146, [R1+0x368] ;  /* 0x0003680001927983 */ /* 0x000e680000300800 */
[----:B------:R-:W1:Y:S04]  /*9bd30*/  LDL.LU R147, [R1+0x36c] ;  /* 0x00036c0001937983 */ /* 0x000e680000300800 */
        /* <DEDUP_REMOVED lines=33> */
[----:B------:R-:W-:Y:S04]  /*9bf50*/  STL.64 [R1+0xa3a0], R232 ;  /* 0x00a3a0e801007387 */ /* 0x000fe80000100a00 */
[----:B------:R-:W-:Y:S01]  /*9bf60*/  STL.64 [R1+0xa3b8], R226 ;  /* 0x00a3b8e201007387 */ /* 0x000fe20000100a00 */
[C---:B-1----:R-:W-:Y:S08]  /*9bf70*/  HMMA.1688.F32.TF32 R28, R240.reuse, R226, R144 ;  /* 0x000000e2f01c723c */ /* 0x042ff00000081090 */
[----:B----4-:R-:W-:-:S15]  /*9bf80*/  HMMA.1688.F32.TF32 R32, R240, R230, R140 ;  /* 0x000000e6f020723c */ /* 0x010fde000008108c */
[----:B------:R-:W-:-:S04]  /*9bf90*/  NOP ;  /* 0x0000000000007918 */ /* 0x000fc80000000000 */
[----:B------:R-:W-:Y:S04]  /*9bfa0*/  STL.64 [R1+0x37e0], R32 ;  /* 0x0037e02001007387 */ /* 0x000fe80000100a00 */
[----:B------:R-:W-:Y:S04]  /*9bfb0*/  STL.64 [R1+0x37e8], R34 ;  /* 0x0037e82201007387 */ /* 0x000fe80000100a00 */
[----:B------:R-:W-:Y:S04]  /*9bfc0*/  STL.64 [R1+0xa3b0], R224 ;  /* 0x00a3b0e001007387 */ /* 0x000fe80000100a00 */
        /* <DEDUP_REMOVED lines=17> */
[----:B---3--:R-:W-:Y:S02]  /*9c0e0*/  HMMA.1688.F32.TF32 R28, R240, R210, R160 ;  /* 0x000000d2f01c723c */ /* 0x008fe400000810a0 */
        /* <DEDUP_REMOVED lines=199> */
[C---:B------:R-:W-:Y:S08]  /*9cd60*/  HMMA.1688.F32.TF32 R196, R240.reuse, R138, R196 ;  /* 0x0000008af0c4723c */ /* 0x040ff000000810c4 */
[----:B----4-:R-:W-:-:S15]  /*9cd70*/  HMMA.1688.F32.TF32 R188, R240, R142, R188 ;  /* 0x0000008ef0bc723c */ /* 0x010fde00000810bc */
        /* <DEDUP_REMOVED lines=16> */
[C---:B----4-:R-:W-:Y:S01]  /*9ce80*/  HMMA.1688.F32.TF32 R196, R240.reuse, R114, R220 ;  /* 0x00000072f0c4723c */ /* 0x050fe200000810dc */
[----:B------:R-:W-:Y:S04]  /*9ce90*/  STL.64 [R1+0x35e0], R188 ;  /* 0x0035e0bc01007387 */ /* 0x000fe80000100a00 */
[----:B------:R3:W-:Y:S03]  /*9cea0*/  STL.64 [R1+0x35e8], R190 ;  /* 0x0035e8be01007387 */ /* 0x0007e60000100a00 */
[C---:B---3--:R-:W-:Y:S03]  /*9ceb0*/  HMMA.1688.F32.TF32 R188, R240.reuse, R110, R28 ;  /* 0x0000006ef0bc723c */ /* 0x048fe6000008101c */
[----:B------:R-:W-:Y:S04]  /*9cec0*/  STL.64 [R1+0x35d0], R200 ;  /* 0x0035d0c801007387 */ /* 0x000fe80000100a00 */
[----:B------:R-:W-:Y:S04]  /*9ced0*/  STL.64 [R1+0x35d8], R202 ;  /* 0x0035d8ca01007387 */ /* 0x000fe80000100a00 */
[----:B------:R-:W-:Y:S04]  /*9cee0*/  STL.64 [R1+0x35c0], R196 ;  /* 0x0035c0c401007387 */ /* 0x000fe80000100a00 */
[----:B------:R1:W-:Y:S04]  /*9cef0*/  STL.64 [R1+0x35c8], R198 ;  /* 0x0035c8c601007387 */ /* 0x0003e80000100a00 */
[----:B------:R-:W-:Y:S04]  /*9cf00*/  LDS R28, [R228+UR7+0x22200] ;  /* 0x02220007e41c7984 */ /* 0x000fe80008000800 */
[----:B------:R-:W-:Y:S04]  /*9cf10*/  LDS R30, [R228+UR7+0x23200] ;  /* 0x02320007e41e7984 */ /* 0x000fe80008000800 */
[----:B------:R-:W-:Y:S04]  /*9cf20*/  LDS R29, [R229+UR7+0x22200] ;  /* 0x02220007e51d7984 */ /* 0x000fe80008000800 */
[----:B------:R-:W3:Y:S01]  /*9cf30*/  LDS R31, [R229+UR7+0x23200] ;  /* 0x02320007e51f7984 */ /* 0x000ee20008000800 */
[C---:B-1----:R-:W-:Y:S03]  /*9cf40*/  HMMA.1688.F32.TF32 R196, R240.reuse, R106, R224 ;  /* 0x0000006af0c4723c */ /* 0x042fe600000810e0 */
[----:B------:R-:W-:Y:S04]  /*9cf50*/  STL.64 [R1+0x35b0], R188 ;  /* 0x0035b0bc01007387 */ /* 0x000fe80000100a00 */
[----:B------:R1:W-:Y:S02]  /*9cf60*/  STL.64 [R1+0x35b8], R190 ;  /* 0x0035b8be01007387 */ /* 0x0003e40000100a00 */
[C---:B-1----:R-:W-:Y:S08]  /*9cf70*/  HMMA.1688.F32.TF32 R188, R240.reuse, R102, R232 ;  /* 0x00000066f0bc723c */ /* 0x042ff000000810e8 */
[C---:B------:R-:W-:Y:S02]  /*9cf80*/  HMMA.1688.F32.TF32 R200, R240.reuse, R98, R236 ;  /* 0x00000062f0c8723c */ /* 0x040fe400000810ec */
[----:B------:R-:W-:Y:S04]  /*9cf90*/  STL.64 [R1+0x35a0], R196 ;  /* 0x0035a0c401007387 */ /* 0x000fe80000100a00 */
[----:B------:R1:W-:Y:S02]  /*9cfa0*/  STL.64 [R1+0x35a8], R198 ;  /* 0x0035a8c601007387 */ /* 0x0003e40000100a00 */
[C---:B-1----:R-:W-:Y:S03]  /*9cfb0*/  HMMA.1688.F32.TF32 R196, R240.reuse, R94, R40 ;  /* 0x0000005ef0c4723c */ /* 0x042fe60000081028 */
[----:B------:R-:W-:Y:S04]  /*9cfc0*/  STL.64 [R1+0x3590], R188 ;  /* 0x003590bc01007387 */ /* 0x000fe80000100a00 */
[----:B------:R1:W-:Y:S01]  /*9cfd0*/  STL.64 [R1+0x3598], R190 ;  /* 0x003598be01007387 */ /* 0x0003e20000100a00 */
[C---:B------:R-:W-:Y:S08]  /*9cfe0*/  HMMA.1688.F32.TF32 R40, R240.reuse, R86, R32 ;  /* 0x00000056f028723c */ /* 0x040ff00000081020 */
        /* <DEDUP_REMOVED lines=11> */
[----:B------:R-:W4:Y:S04]  /*9d0a0*/  LDL.LU R244, [R1+0xde0] ;  /* 0x000de00001f47983 */ /* 0x000f280000300800 */
[----:B------:R1:W-:Y:S04]  /*9d0b0*/  STL.64 [R1+0x3530], R36 ;  /* 0x0035302401007387 */ /* 0x0003e80000100a00 */
[----:B------:R1:W-:Y:S04]  /*9d0c0*/  STL.64 [R1+0x3538], R38 ;  /* 0x0035382601007387 */ /* 0x0003e80000100a00 */
[----:B------:R1:W-:Y:S04]  /*9d0d0*/  STL.64 [R1+0x3520], R32 ;  /* 0x0035202001007387 */ /* 0x0003e80000100a00 */
[----:B------:R1:W-:Y:S04]  /*9d0e0*/  STL.64 [R1+0x3528], R34 ;  /* 0x0035282201007387 */ /* 0x0003e80000100a00 */
[----:B------:R-:W4:Y:S04]  /*9d0f0*/  LDL.LU R245, [R1+0xde4] ;  /* 0x000de40001f57983 */ /* 0x000f280000300800 */
[----:B------:R-:W4:Y:S04]  /*9d100*/  LDL.LU R246, [R1+0xde8] ;  /* 0x000de80001f67983 */ /* 0x000f280000300800 */
[----:B------:R-:W4:Y:S04]  /*9d110*/  LDL.LU R247, [R1+0xdec] ;  /* 0x000dec0001f77983 */ /* 0x000f280000300800 */
        /* <DEDUP_REMOVED lines=91> */
[----:B------:R1:W-:Y:S02]  /*9d6d0*/  STL.64 [R1+0xa2b0], R24 ;  /* 0x00a2b01801007387 */ /* 0x0003e40000100a00 */
[C---:B-1----:R-:W-:Y:S04]  /*9d6e0*/  HMMA.1688.F32.TF32 R24, R240.reuse, R18, R36 ;  /* 0x00000012f018723c */ /* 0x042fe80000081024 */
[----:B------:R-:W-:Y:S04]  /*9d6f0*/  STL.64 [R1+0x3470], R44 ;  /* 0x0034702c01007387 */ /* 0x000fe80000100a00 */
[----:B------:R-:W-:Y:S04]  /*9d700*/  STL.64 [R1+0x3478], R46 ;  /* 0x0034782e01007387 */ /* 0x000fe80000100a00 */
[----:B------:R-:W-:Y:S04]  /*9d710*/  STL.64 [R1+0xa2a8], R22 ;  /* 0x00a2a81601007387 */ /* 0x000fe80000100a00 */
[----:B------:R-:W-:Y:S04]  /*9d720*/  STL.64 [R1+0x3460], R40 ;  /* 0x0034602801007387 */ /* 0x000fe80000100a00 */
[----:B------:R-:W-:Y:S04]  /*9d730*/  STL.64 [R1+0x3468], R42 ;  /* 0x0034682a01007387 */ /* 0x000fe80000100a00 */
[----:B------:R-:W-:Y:S04]  /*9d740*/  STL.64 [R1+0xa2a0], R18 ;  /* 0x00a2a01201007387 */ /* 0x000fe80000100a00 */
[----:B------:R1:W-:Y:S01]  /*9d750*/  STL.64 [R1+0xa298], R16 ;  /* 0x00a2981001007387 */ /* 0x0003e20000100a00 */
[C---:B------:R-:W-:Y:S03]  /*9d760*/  HMMA.1688.F32.TF32 R32, R240.reuse, R14, R32 ;  /* 0x0000000ef020723c */ /* 0x040fe60000081020 */
[----:B------:R-:W-:Y:S04]  /*9d770*/  STL.64 [R1+0x3450], R24 ;  /* 0x0034501801007387 */ /* 0x000fe80000100a00 */
[----:B------:R2:W-:Y:S01]  /*9d780*/  STL.64 [R1+0x3458], R26 ;  /* 0x0034581a01007387 */ /* 0x0005e20000100a00 */
[C---:B-1----:R-:W-:Y:S08]  /*9d790*/  HMMA.1688.F32.TF32 R16, R240.reuse, R6, R248 ;  /* 0x00000006f010723c */ /* 0x042ff000000810f8 */
[----:B--2---:R-:W-:Y:S03]  /*9d7a0*/  HMMA.1688.F32.TF32 R24, R240, R10, R244 ;  /* 0x0000000af018723c */ /* 0x004fe600000810f4 */
[----:B------:R-:W-:Y:S04]  /*9d7b0*/  STL.64 [R1+0x3440], R32 ;  /* 0x0034402001007387 */ /* 0x000fe80000100a00 */
[----:B------:R-:W-:Y:S04]  /*9d7c0*/  STL.64 [R1+0x3448], R34 ;  /* 0x0034482201007387 */ /* 0x000fe80000100a00 */
[----:B------:R-:W2:Y:S08]  /*9d7d0*/  LDL.LU R248, [R1+0xe0] ;  /* 0x0000e00001f87983 */ /* 0x000eb00000300800 */
        /* <DEDUP_REMOVED lines=29> */
[----:B---3--:R-:W3:Y:S04]  /*9d9b0*/  LDL.LU R26, [R1+0x178] ;  /* 0x00017800011a7983 */ /* 0x008ee80000300800 */
        /* <DEDUP_REMOVED lines=17> */
[----:B----4-:R-:W4:Y:S04]  /*9dad0*/  LDL.LU R16, [R1+0xdc0] ;  /* 0x000dc00001107983 */ /* 0x010f280000300800 */
[----:B------:R-:W4:Y:S04]  /*9dae0*/  LDL.LU R17, [R1+0xdc4] ;  /* 0x000dc40001117983 */ /* 0x000f280000300800 */
[----:B------:R-:W4:Y:S04]  /*9daf0*/  LDL.LU R18, [R1+0xdc8] ;  /* 0x000dc80001127983 */ /* 0x000f280000300800 */
[----:B------:R-:W4:Y:S04]  /*9db00*/  LDL.LU R19, [R1+0xdcc] ;  /* 0x000dcc0001137983 */ /* 0x000f280000300800 */
[----:B------:R-:W4:Y:S04]  /*9db10*/  LDL.64 R198, [R1+0x98] ;  /* 0x0000980001c67983 */ /* 0x000f280000100a00 */
[----:B------:R-:W2:Y:S04]  /*9db20*/  LDL.LU R200, [R1+0xdb0] ;  /* 0x000db00001c87983 */ /* 0x000ea80000300800 */
[----:B------:R-:W2:Y:S04]  /*9db30*/  LDL.LU R201, [R1+0xdb4] ;  /* 0x000db40001c97983 */ /* 0x000ea80000300800 */
[----:B------:R-:W2:Y:S04]  /*9db40*/  LDL.LU R202, [R1+0xdb8] ;  /* 0x000db80001ca7983 */ /* 0x000ea80000300800 */
[----:B------:R-:W2:Y:S04]  /*9db50*/  LDL.LU R203, [R1+0xdbc] ;  /* 0x000dbc0001cb7983 */ /* 0x000ea80000300800 */
[----:B------:R-:W3:Y:S04]  /*9db60*/  LDL.64 R214, [R1+0x78] ;  /* 0x0000780001d67983 */ /* 0x000ee80000100a00 */
[----:B------:R-:W3:Y:S01]  /*9db70*/  LDL.64 R222, [R1+0x68] ;  /* 0x0000680001de7983 */ /* 0x000ee20000100a00 */
[----:B------:R-:W-:-:S02]  /*9db80*/  IMAD.MOV.U32 R207, RZ, RZ, R20 ;  /* 0x000000ffffcf7224 */ /* 0x000fc400078e0014 */
[----:B------:R-:W-:Y:S01]  /*9db90*/  IMAD.MOV.U32 R206, RZ, RZ, R21 ;  /* 0x000000ffffce7224 */ /* 0x000fe200078e0015 */
[----:B------:R-:W3:Y:S04]  /*9dba0*/  LDL.LU R20, [R1+0xd80] ;  /* 0x000d800001147983 */ /* 0x000ee80000300800 */
[----:B------:R-:W3:Y:S04]  /*9dbb0*/  LDL.LU R21, [R1+0xd84] ;  /* 0x000d840001157983 */ /* 0x000ee80000300800 */
[----:B------:R-:W3:Y:S04]  /*9dbc0*/  LDL.LU R22, [R1+0xd88] ;  /* 0x000d880001167983 */ /* 0x000ee80000300800 */
[----:B------:R-:W3:Y:S04]  /*9dbd0*/  LDL.LU R23, [R1+0xd8c] ;  /* 0x000d8c0001177983 */ /* 0x000ee80000300800 */
[----:B------:R-:W3:Y:S04]  /*9dbe0*/  LDL.64 R226, [R1+0x58] ;  /* 0x0000580001e27983 */ /* 0x000ee80000100a00 */
        /* <DEDUP_REMOVED lines=21> */
[C---:B----4-:R-:W-:Y:S08]  /*9dd40*/  HMMA.1688.F32.TF32 R16, R240.reuse, R198, R16 ;  /* 0x000000c6f010723c */ /* 0x050ff00000081010 */
[C---:B--2---:R-:W-:Y:S08]  /*9dd50*/  HMMA.1688.F32.TF32 R204, R240.reuse, R206, R200 ;  /* 0x000000cef0cc723c */ /* 0x044ff000000810c8 */
[C---:B---3--:R-:W-:Y:S08]  /*9dd60*/  HMMA.1688.F32.TF32 R208, R240.reuse, R214, R208 ;  /* 0x000000d6f0d0723c */ /* 0x048ff000000810d0 */
[C---:B------:R-:W-:Y:S08]  /*9dd70*/  HMMA.1688.F32.TF32 R216, R240.reuse, R222, R216 ;  /* 0x000000def0d8723c */ /* 0x040ff000000810d8 */
[C---:B------:R-:W-:Y:S01]  /*9dd80*/  HMMA.1688.F32.TF32 R20, R240.reuse, R226, R20 ;  /* 0x000000e2f014723c */ /* 0x040fe20000081014 */
[----:B------:R1:W-:Y:S04]  /*9dd90*/  STL.64 [R1+0x3410], R16 ;  /* 0x0034101001007387 */ /* 0x0003e80000100a00 */
[----:B------:R-:W-:Y:S03]  /*9dda0*/  STL.64 [R1+0x3418], R18 ;  /* 0x0034181201007387 */ /* 0x000fe60000100a00 */
[----:B------:R-:W-:Y:S01]  /*9ddb0*/  HMMA.1688.F32.TF32 R232, R240, R34, R232 ;  /* 0x00000022f0e8723c */ /* 0x000fe200000810e8 */
[----:B-1----:R-:W-:-:S02]  /*9ddc0*/  IMAD.MOV.U32 R17, RZ, RZ, R198 ;  /* 0x000000ffff117224 */ /* 0x002fc400078e00c6 */
[----:B------:R-:W-:Y:S02]  /*9ddd0*/  IMAD.MOV.U32 R16, RZ, RZ, R199 ;  /* 0x000000ffff107224 */ /* 0x000fe400078e00c7 */
[----:B------:R-:W2:Y:S04]  /*9dde0*/  LDL.LU.64 R198, [R1+0xa428] ;  /* 0x00a4280001c67983 */ /* 0x000ea80000300a00 */
[----:B------:R-:W3:Y:S04]  /*9ddf0*/  LDL.LU.64 R196, [R1+0xa420] ;  /* 0x00a4200001c47983 */ /* 0x000ee80000300a00 */
[----:B------:R-:W4:Y:S04]  /*9de00*/  LDL.LU.64 R202, [R1+0xa418] ;  /* 0x00a4180001ca7983 */ /* 0x000f280000300a00 */
[----:B------:R-:W2:Y:S04]  /*9de10*/  LDL.LU.64 R200, [R1+0xa410] ;  /* 0x00a4100001c87983 */ /* 0x000ea80000300a00 */
[----:B------:R-:W-:Y:S04]  /*9de20*/  STL.64 [R1+0x3400], R204 ;  /* 0x003400cc01007387 */ /* 0x000fe80000100a00 */
[----:B------:R1:W-:Y:S01]  /*9de30*/  STL.64 [R1+0x3408], R206 ;  /* 0x003408ce01007387 */ /* 0x0003e20000100a00 */
[----:B------:R-:W-:-:S02]  /*9de40*/  IMAD.MOV.U32 R69, RZ, RZ, R214 ;  /* 0x000000ffff457224 */ /* 0x000fc400078e00d6 */
[----:B------:R-:W-:Y:S01]  /*9de50*/  IMAD.MOV.U32 R68, RZ, RZ, R215 ;  /* 0x000000ffff447224 */ /* 0x000fe200078e00d7 */
[----:B-1----:R-:W2:Y:S04]  /*9de60*/  LDL.LU.64 R206, [R1+0xa408] ;  /* 0x00a4080001ce7983 */ /* 0x002ea80000300a00 */
        /* <DEDUP_REMOVED lines=41> */
[----:B--2---:R-:W-:Y:S03]  /*9e100*/  HMMA.1688.F32.TF32 R240, R240, R42, R236 ;  /* 0x0000002af0f0723c */ /* 0x004fe600000810ec */
[----:B------:R-:W2:Y:S04]  /*9e110*/  LDL.LU.64 R238, [R1+0xa368] ;  /* 0x00a3680001ee7983 */ /* 0x000ea80000300a00 */
[----:B------:R-:W3:-:S12]  /*9e120*/  LDL.LU.64 R236, [R1+0xa360] ;  /* 0x00a3600001ec7983 */ /* 0x000ed80000300a00 */
        /* <DEDUP_REMOVED lines=11> */
[----:B------:R-:W-:Y:S04]  /*9e1e0*/  STL.64 [R1+0x3358], R242 ;  /* 0x003358f201007387 */ /* 0x000fe80000100a00 */
[----:B------:R-:W2:Y:S04]  /*9e1f0*/  LDL.LU R64, [R1+0xd0] ;  /* 0x0000d00001407983 */ /* 0x000ea80000300800 */
[----:B------:R-:W-:Y:S04]  /*9e200*/  STL.64 [R1+0x3340], R44 ;  /* 0x0033402c01007387 */ /* 0x000fe80000100a00 */
[----:B------:R1:W-:Y:S02]  /*9e210*/  STL.64 [R1+0x3348], R46 ;  /* 0x0033482e01007387 */ /* 0x0003e40000100a00 */
[C---:B-1----:R-:W-:Y:S02]  /*9e220*/  HMMA.1688.F32.TF32 R44, R28.reuse, R218, R56 ;  /* 0x000000da1c2c723c */ /* 0x042fe40000081038 */
[----:B------:R-:W-:Y:S04]  /*9e230*/  STL.64 [R1+0x3330], R24 ;  /* 0x0033301801007387 */ /* 0x000fe80000100a00 */
[----:B------:R1:W-:Y:S04]  /*9e240*/  STL.64 [R1+0x3338], R26 ;  /* 0x0033381a01007387 */ /* 0x0003e80000100a00 */
[----:B------:R-:W2:Y:S04]  /*9e250*/  LDL.LU R65, [R1+0xd4] ;  /* 0x0000d40001417983 */ /* 0x000ea80000300800 */
[----:B------:R-:W2:Y:S04]  /*9e260*/  LDL.LU R66, [R1+0xd8] ;  /* 0x0000d80001427983 */ /* 0x000ea80000300800 */
[----:B------:R-:W2:Y:S01]  /*9e270*/  LDL.LU R67, [R1+0xdc] ;  /* 0x0000dc0001437983 */ /* 0x000ea20000300800 */
[C---:B-1----:R-:W-:Y:S03]  /*9e280*/  HMMA.1688.F32.TF32 R24, R28.reuse, R214, R60 ;  /* 0x000000d61c18723c */ /* 0x042fe6000008103c */
[----:B------:R-:W-:Y:S04]  /*9e290*/  STL.64 [R1+0x3320], R48 ;  /* 0x0033203001007387 */ /* 0x000fe80000100a00 */
[----:B------:R1:W-:Y:S04]  /*9e2a0*/  STL.64 [R1+0x3328], R50 ;  /* 0x0033283201007387 */ /* 0x0003e80000100a00 */
[----:B------:R-:W-:Y:S04]  /*9e2b0*/  STL.64 [R1+0x3310], R44 ;  /* 0x0033102c01007387 */ /* 0x000fe80000100a00 */
[----:B------:R3:W-:Y:S01]  /*9e2c0*/  STL.64 [R1+0x3318], R46 ;  /* 0x0033182e01007387 */ /* 0x0007e20000100a00 */
[C---:B-1----:R-:W-:Y:S08]  /*9e2d0*/  HMMA.1688.F32.TF32 R48, R28.reuse, R210, R188 ;  /* 0x000000d21c30723c */ /* 0x042ff000000810bc */
[C---:B---3--:R-:W-:Y:S01]  /*9e2e0*/  HMMA.1688.F32.TF32 R44, R28.reuse, R206, R244 ;  /* 0x000000ce1c2c723c */ /* 0x048fe200000810f4 */
[----:B------:R-:W-:Y:S04]  /*9e2f0*/  STL.64 [R1+0x3300], R24 ;  /* 0x0033001801007387 */ /* 0x000fe80000100a00 */
[----:B------:R4:W-:Y:S03]  /*9e300*/  STL.64 [R1+0x3308], R26 ;  /* 0x0033081a01007387 */ /* 0x0009e60000100a00 */
[C---:B----4-:R-:W-:Y:S03]  /*9e310*/  HMMA.1688.F32.TF32 R24, R28.reuse, R202, R248 ;  /* 0x000000ca1c18723c */ /* 0x050fe600000810f8 */
[----:B------:R-:W-:Y:S04]  /*9e320*/  STL.64 [R1+0x32f0], R48 ;  /* 0x0032f03001007387 */ /* 0x000fe80000100a00 */
[----:B------:R-:W-:Y:S04]  /*9e330*/  STL.64 [R1+0x32f8], R50 ;  /* 0x0032f83201007387 */ /* 0x000fe80000100a00 */
        /* <DEDUP_REMOVED lines=24> */
[----:B------:R-:W4:Y:S04]  /*9e4c0*/  LDL.LU R44, [R1] ;  /* 0x00000000012c7983 */ /* 0x000f280000300800 */
[----:B------:R-:W4:Y:S04]  /*9e4d0*/  LDL.LU R45, [R1+0x4] ;  /* 0x00000400012d7983 */ /* 0x000f280000300800 */
[----:B------:R-:W4:Y:S04]  /*9e4e0*/  LDL.LU R46, [R1+0x8] ;  /* 0x00000800012e7983 */ /* 0x000f280000300800 */
[----:B------:R-:W4:Y:S04]  /*9e4f0*/  LDL.LU R47, [R1+0xc] ;  /* 0x00000c00012f7983 */ /* 0x000f280000300800 */
[----:B------:R-:W4:Y:S01]  /*9e500*/  LDL.LU R52, [R1+0x18c0] ;  /* 0x0018c00001347983 */ /* 0x000f220000300800 */
[----:B--2---:R-:W-:-:S15]  /*9e510*/  HMMA.1688.F32.TF32 R48, R28, R198, R64 ;  /* 0x000000c61c30723c */ /* 0x004fde0000081040 */
[----:B------:R-:W-:-:S04]  /*9e520*/  NOP ;  /* 0x0000000000007918 */ /* 0x000fc80000000000 */
[----:B------:R1:W-:Y:S04]  /*9e530*/  STL.64 [R1+0x32b0], R48 ;  /* 0x0032b03001007387 */ /* 0x0003e80000100a00 */
[----:B------:R2:W-:Y:S04]  /*9e540*/  STL.64 [R1+0x32b8], R50 ;  /* 0x0032b83201007387 */ /* 0x0005e80000100a00 */
[----:B------:R-:W4:Y:S04]  /*9e550*/  LDL.LU R53, [R1+0x18c4] ;  /* 0x0018c40001357983 */ /* 0x000f280000300800 */
[----:B------:R-:W4:Y:S04]  /*9e560*/  LDL.LU R54, [R1+0x18c8] ;  /* 0x0018c80001367983 */ /* 0x000f280000300800 */
[----:B------:R-:W4:Y:S04]  /*9e570*/  LDL.LU R55, [R1+0x18cc] ;  /* 0x0018cc0001377983 */ /* 0x000f280000300800 */
[----:B-1----:R-:W4:Y:S04]  /*9e580*/  LDL.LU R48, [R1+0x18a0] ;  /* 0x0018a00001307983 */ /* 0x002f280000300800 */
[----:B------:R-:W4:Y:S04]  /*9e590*/  LDL.LU R49, [R1+0x18a4] ;  /* 0x0018a40001317983 */ /* 0x000f280000300800 */
[----:B--2---:R-:W2:Y:S04]  /*9e5a0*/  LDL.LU R50, [R1+0x18a8] ;  /* 0x0018a80001327983 */ /* 0x004ea80000300800 */
        /* <DEDUP_REMOVED lines=17> */
[----:B-1----:R-:W3:Y:S01]  /*9e6c0*/  LDL.LU.64 R190, [R1+0xa358] ;  /* 0x00a3580001be7983 */ /* 0x002ee20000300a00 */
[C---:B------:R-:W-:Y:S03]  /*9e6d0*/  HMMA.1688.F32.TF32 R248, R28.reuse, R186, R248 ;  /* 0x000000ba1cf8723c */ /* 0x040fe600000810f8 */
[----:B------:R-:W2:Y:S05]  /*9e6e0*/  LDL.LU.64 R188, [R1+0xa350] ;  /* 0x00a3500001bc7983 */ /* 0x000eaa0000300a00 */
[C---:B------:R-:W-:Y:S08]  /*9e6f0*/  HMMA.1688.F32.TF32 R240, R28.reuse, R182, R240 ;  /* 0x000000b61cf0723c */ /* 0x040ff000000810f0 */
[C---:B----4-:R-:W-:Y:S08]  /*9e700*/  HMMA.1688.F32.TF32 R24, R28.reuse, R178, R24 ;  /* 0x000000b21c18723c */ /* 0x050ff00000081018 */
[----:B---3--:R-:W-:-:S15]  /*9e710*/  HMMA.1688.F32.TF32 R244, R28, R190, R244 ;  /* 0x000000be1cf4723c */ /* 0x008fde00000810f4 */
[----:B------:R-:W-:-:S04]  /*9e720*/  NOP ;  /* 0x0000000000007918 */ /* 0x000fc80000000000 */
[----:B------:R-:W-:Y:S04]  /*9e730*/  STL.64 [R1+0x3280], R244 ;  /* 0x003280f401007387 */ /* 0x000fe80000100a00 */
[----:B------:R1:W-:Y:S04]  /*9e740*/  STL.64 [R1+0x3288], R246 ;  /* 0x003288f601007387 */ /* 0x0003e80000100a00 */
[----:B-1----:R-:W3:Y:S04]  /*9e750*/  LDL.LU.64 R246, [R1+0xa348] ;  /* 0x00a3480001f67983 */ /* 0x002ee80000300a00 */
[----:B------:R-:W3:Y:S04]  /*9e760*/  LDL.LU.64 R244, [R1+0xa340] ;  /* 0x00a3400001f47983 */ /* 0x000ee80000300a00 */
[----:B------:R-:W-:Y:S04]  /*9e770*/  STL.64 [R1+0x3270], R248 ;  /* 0x003270f801007387 */ /* 0x000fe80000100a00 */
[----:B------:R1:W-:Y:S04]  /*9e780*/  STL.64 [R1+0x3278], R250 ;  /* 0x003278fa01007387 */ /* 0x0003e80000100a00 */
[----:B-1----:R-:W4:Y:S04]  /*9e790*/  LDL.LU.64 R250, [R1+0xa338] ;  /* 0x00a3380001fa7983 */ /* 0x002f280000300a00 */
[----:B------:R-:W4:Y:S04]  /*9e7a0*/  LDL.LU.64 R248, [R1+0xa330] ;  /* 0x00a3300001f87983 */ /* 0x000f280000300a00 */
        /* <DEDUP_REMOVED lines=13> */
[----:B------:R-:W-:Y:S04]  /*9e880*/  STL.64 [R1+0xa260], R170 ;  /* 0x00a260aa01007387 */ /* 0x000fe80000100a00 */
[----:B------:R-:W-:Y:S01]  /*9e890*/  STL.64 [R1+0xa258], R168 ;  /* 0x00a258a801007387 */ /* 0x000fe20000100a00 */
[----:B----4-:R-:W-:-:S15]  /*9e8a0*/  HMMA.1688.F32.TF32 R24, R28, R170, R248 ;  /* 0x000000aa1c18723c */ /* 0x010fde00000810f8 */
[----:B------:R-:W-:-:S04]  /*9e8b0*/  NOP ;  /* 0x0000000000007918 */ /* 0x000fc80000000000 */
[----:B------:R-:W-:Y:S04]  /*9e8c0*/  STL.64 [R1+0x1200], R24 ;  /* 0x0012001801007387 */ /* 0x000fe80000100a00 */
[----:B------:R3:W-:Y:S02]  /*9e8d0*/  STL.64 [R1+0x1208], R26 ;  /* 0x0012081a01007387 */ /* 0x0007e40000100a00 */
[----:B---3--:R-:W-:Y:S02]  /*9e8e0*/  HMMA.1688.F32.TF32 R24, R28, R166, R244 ;  /* 0x000000a61c18723c */ /* 0x008fe400000810f4 */
        /* <DEDUP_REMOVED lines=122> */
[----:B------:R1:W-:Y:S02]  /*9f090*/  STL.64 [R1+0x988], R134 ;  /* 0x0009888601007387 */ /* 0x0003e40000100a00 */
[C---:B-1----:R-:W-:Y:S02]  /*9f0a0*/  HMMA.1688.F32.TF32 R132, R28.reuse, R122, R248 ;  /* 0x0000007a1c84723c */ /* 0x042fe400000810f8 */
[----:B------:R-:W2:Y:S09]  /*9f0b0*/  LDL.64 R250, [R1+0x88] ;  /* 0x0000880001fa7983 */ /* 0x000eb20000100a00 */
[----:B------:R-:W-:Y:S04]  /*9f0c0*/  STL.64 [R1+0x970], R128 ;  /* 0x0009708001007387 */ /* 0x000fe80000100a00 */
[----:B------:R1:W-:Y:S02]  /*9f0d0*/  STL.64 [R1+0x978], R130 ;  /* 0x0009788201007387 */ /* 0x0003e40000100a00 */
[C---:B-1----:R-:W-:Y:S02]  /*9f0e0*/  HMMA.1688.F32.TF32 R128, R28.reuse, R118, R168 ;  /* 0x000000761c80723c */ /* 0x042fe400000810a8 */
[----:B------:R-:W-:Y:S04]  /*9f0f0*/  STL.64 [R1+0x960], R132 ;  /* 0x0009608401007387 */ /* 0x000fe80000100a00 */
[----:B------:R1:W-:Y:S02]  /*9f100*/  STL.64 [R1+0x968], R134 ;  /* 0x0009688601007387 */ /* 0x0003e40000100a00 */
[C---:B-1----:R-:W-:Y:S11]  /*9f110*/  HMMA.1688.F32.TF32 R132, R28.reuse, R114, R240 ;  /* 0x000000721c84723c */ /* 0x042ff600000810f0 */
[----:B------:R-:W-:Y:S04]  /*9f120*/  STL.64 [R1+0x950], R128 ;  /* 0x0009508001007387 */ /* 0x000fe80000100a00 */
[----:B------:R1:W-:Y:S01]  /*9f130*/  STL.64 [R1+0x958], R130 ;  /* 0x0009588201007387 */ /* 0x0003e20000100a00 */
[----:B---3--:R-:W-:Y:S01]  /*9f140*/  HMMA.1688.F32.TF32 R24, R28, R98, R24 ;  /* 0x000000621c18723c */ /* 0x008fe20000081018 */
        /* <DEDUP_REMOVED lines=9> */
[----:B------:R-:W-:Y:S01]  /*9f1e0*/  LDS R242, [R3+UR7+0x23280] ;  /* 0x0232800703f27984 */ /* 0x000fe20008000800 */
[C---:B-1----:R-:W-:Y:S03]  /*9f1f0*/  HMMA.1688.F32.TF32 R128, R28.reuse, R110, R172 ;  /* 0x0000006e1c80723c */ /* 0x042fe600000810ac */
[----:B------:R-:W-:Y:S04]  /*9f200*/  STL.64 [R1+0x940], R132 ;  /* 0x0009408401007387 */ /* 0x000fe80000100a00 */
[----:B------:R1:W-:Y:S02]  /*9f210*/  STL.64 [R1+0x948], R134 ;  /* 0x0009488601007387 */ /* 0x0003e40000100a00 */
[C---:B-1----:R-:W-:Y:S10]  /*9f220*/  HMMA.1688.F32.TF32 R132, R28.reuse, R102, R180 ;  /* 0x000000661c84723c */ /* 0x042ff400000810b4 */
[----:B------:R-:W-:Y:S04]  /*9f230*/  STL.64 [R1+0x930], R128 ;  /* 0x0009308001007387 */ /* 0x000fe80000100a00 */
[----:B------:R1:W-:Y:S02]  /*9f240*/  STL.64 [R1+0x938], R130 ;  /* 0x0009388201007387 */ /* 0x0003e40000100a00 */
[----:B-1----:R-:W-:-:S15]  /*9f250*/  HMMA.1688.F32.TF32 R128, R28, R106, R176 ;  /* 0x0000006a1c80723c */ /* 0x002fde00000810b0 */
[----:B------:R-:W-:-:S04]  /*9f260*/  NOP ;  /* 0x0000000000007918 */ /* 0x000fc80000000000 */
[----:B------:R-:W-:Y:S04]  /*9f270*/  STL.64 [R1+0x11f0], R128 ;  /* 0x0011f08001007387 */ /* 0x000fe80000100a00 */
[----:B------:R1:W-:Y:S04]  /*9f280*/  STL.64 [R1+0x11f8], R130 ;  /* 0x0011f88201007387 */ /* 0x0003e80000100a00 */
[----:B------:R-:W-:Y:S04]  /*9f290*/  STL.64 [R1+0x11e0], R132 ;  /* 0x0011e08401007387 */ /* 0x000fe80000100a00 */
[----:B------:R-:W-:Y:S04]  /*9f2a0*/  STL.64 [R1+0x11e8], R134 ;  /* 0x0011e88601007387 */ /* 0x000fe80000100a00 */
[----:B------:R-:W-:Y:S04]  /*9f2b0*/  STL.64 [R1+0x11d0], R24 ;  /* 0x0011d01801007387 */ /* 0x000fe80000100a00 */
[----:B------:R3:W-:Y:S01]  /*9f2c0*/  STL.64 [R1+0x11d8], R26 ;  /* 0x0011d81a01007387 */ /* 0x0007e20000100a00 */
[C---:B-1----:R-:W-:Y:S08]  /*9f2d0*/  HMMA.1688.F32.TF32 R128, R28.reuse, R94, R44 ;  /* 0x0000005e1c80723c */ /* 0x042ff0000008102c */
[C---:B------:R-:W-:Y:S08]  /*9f2e0*/  HMMA.1688.F32.TF32 R44, R28.reuse, R90, R48 ;  /* 0x0000005a1c2c723c */ /* 0x040ff00000081030 */
[C---:B---3--:R-:W-:Y:S08]  /*9f2f0*/  HMMA.1688.F32.TF32 R24, R28.reuse, R86, R52 ;  /* 0x000000561c18723c */ /* 0x048ff00000081034 */
[C---:B------:R-:W-:Y:S01]  /*9f300*/  HMMA.1688.F32.TF32 R48, R28.reuse, R82, R56 ;  /* 0x000000521c30723c */ /* 0x040fe20000081038 */
[----:B------:R-:W-:Y:S04]  /*9f310*/  STL.64 [R1+0x11c0], R128 ;  /* 0x0011c08001007387 */ /* 0x000fe80000100a00 */
[----:B------:R-:W-:Y:S04]  /*9f320*/  STL.64 [R1+0x11c8], R130 ;  /* 0x0011c88201007387 */ /* 0x000fe80000100a00 */
[----:B------:R-:W-:Y:S04]  /*9f330*/  STL.64 [R1+0x11b0], R44 ;  /* 0x0011b02c01007387 */ /* 0x000fe80000100a00 */
[----:B------:R1:W-:Y:S04]  /*9f340*/  STL.64 [R1+0x11b8], R46 ;  /* 0x0011b82e01007387 */ /* 0x0003e80000100a00 */
[----:B------:R-:W-:Y:S04]  /*9f350*/  STL.64 [R1+0x11a0], R24 ;  /* 0x0011a01801007387 */ /* 0x000fe80000100a00 */
[----:B------:R3:W-:Y:S01]  /*9f360*/  STL.64 [R1+0x11a8], R26 ;  /* 0x0011a81a01007387 */ /* 0x0007e20000100a00 */
[C---:B-1----:R-:W-:Y:S08]  /*9f370*/  HMMA.1688.F32.TF32 R44, R28.reuse, R78, R60 ;  /* 0x0000004e1c2c723c */ /* 0x042ff0000008103c */
[----:B---3--:R-:W-:Y:S01]  /*9f380*/  HMMA.1688.F32.TF32 R24, R28, R74, R64 ;  /* 0x0000004a1c18723c */ /* 0x008fe20000081040 */
        /* <DEDUP_REMOVED lines=44> */
[----:B-1----:R-:W2:Y:S04]  /*9f650*/  LDL.LU R24, [R1+0x1ba0] ;  /* 0x001ba00001187983 */ /* 0x002ea80000300800 */
[----:B------:R-:W2:Y:S04]  /*9f660*/  LDL.LU R25, [R1+0x1ba4] ;  /* 0x001ba40001197983 */ /* 0x000ea80000300800 */
[----:B----4-:R-:W2:Y:S04]  /*9f670*/  LDL.LU R26, [R1+0x1ba8] ;  /* 0x001ba800011a7983 */ /* 0x010ea80000300800 */
        /* <DEDUP_REMOVED lines=36> */
[----:B------:R-:W-:Y:S02]  /*9f8c0*/  IMAD.MOV.U32 R178, RZ, RZ, R2 ;  /* 0x000000ffffb27224 */ /* 0x000fe400078e0002 */
[----:B------:R-:W-:Y:S01]  /*9f8d0*/  IMAD.MOV.U32 R179, RZ, RZ, R252 ;  /* 0x000000ffffb37224 */ /* 0x000fe200078e00fc */
        /* <DEDUP_REMOVED lines=61> */
[----:B-1----:R-:W2:Y:S01]  /*9fcb0*/  LDL.LU.64 R18, [R1+0xa2a0] ;  /* 0x00a2a00001127983 */ /* 0x002ea20000300a00 */
[----:B------:R-:W-:Y:S02]  /*9fcc0*/  IMAD.MOV.U32 R69, RZ, RZ, R252 ;  /* 0x000000ffff457224 */ /* 0x000fe400078e00fc */
[----:B------:R-:W-:-:S02]  /*9fcd0*/  IMAD.MOV.U32 R70, RZ, RZ, R2 ;  /* 0x000000ffff467224 */ /* 0x000fc400078e0002 */
[----:B------:R-:W-:Y:S01]  /*9fce0*/  IMAD.MOV.U32 R71, RZ, RZ, R0 ;  /* 0x000000ffff477224 */ /* 0x000fe200078e0000 */
[----:B------:R-:W4:Y:S06]  /*9fcf0*/  LDL.LU.64 R16, [R1+0xa298] ;  /* 0x00a2980001107983 */ /* 0x000f2c0000300a00 */
        /* <DEDUP_REMOVED lines=16> */
[C---:B--2---:R-:W-:Y:S08]  /*9fe00*/  HMMA.1688.F32.TF32 R68, R28.reuse, R142, R136 ;  /* 0x0000008e1c44723c */ /* 0x044ff00000081088 */
[----:B------:R-:W-:Y:S03]  /*9fe10*/  HMMA.1688.F32.TF32 R72, R28, R154, R148 ;  /* 0x0000009a1c48723c */ /* 0x000fe60000081094 */
[----:B------:R-:W-:-:S02]  /*9fe20*/  IMAD.MOV.U32 R252, RZ, RZ, R5 ;  /* 0x000000fffffc7224 */ /* 0x000fc400078e0005 */
[----:B------:R-:W-:Y:S02]  /*9fe30*/  IMAD.MOV.U32 R2, RZ, RZ, R6 ;  /* 0x000000ffff027224 */ /* 0x000fe400078e0006 */
[----:B------:R-:W-:-:S04]  /*9fe40*/  IMAD.MOV.U32 R0, RZ, RZ, R7 ;  /* 0x000000ffff007224 */ /* 0x000fc800078e0007 */
[----:B------:R-:W-:Y:S04]  /*9fe50*/  STL.64 [R1+0x1090], R68 ;  /* 0x0010904401007387 */ /* 0x000fe80000100a00 */
[----:B------:R1:W-:Y:S04]  /*9fe60*/  STL.64 [R1+0x1098], R70 ;  /* 0x0010984601007387 */ /* 0x0003e80000100a00 */
[----:B------:R2:W-:Y:S01]  /*9fe70*/  STL [R1+0x1080], R4 ;  /* 0x0010800401007387 */ /* 0x0005e20000100800 */
[C---:B-1----:R-:W-:Y:S08]  /*9fe80*/  HMMA.1688.F32.TF32 R68, R28.reuse, R162, R156 ;  /* 0x000000a21c44723c */ /* 0x042ff0000008109c */
[C---:B--2---:R-:W-:Y:S01]  /*9fe90*/  HMMA.1688.F32.TF32 R4, R28.reuse, R246, R164 ;  /* 0x000000f61c04723c */ /* 0x044fe200000810a4 */
[----:B------:R-:W-:Y:S04]  /*9fea0*/  STL [R1+0x9008], R0 ;  /* 0x0090080001007387 */ /* 0x000fe80000100800 */
[----:B------:R-:W-:Y:S04]  /*9feb0*/  STL [R1+0x9004], R2 ;  /* 0x0090040201007387 */ /* 0x000fe80000100800 */
[----:B------:R-:W-:Y:S04]  /*9fec0*/  STL [R1+0x9000], R252 ;  /* 0x009000fc01007387 */ /* 0x000fe80000100800 */
        /* <DEDUP_REMOVED lines=8> */
[----:B--2---:R-:W-:Y:S01]  /*9ff50*/  HMMA.1688.F32.TF32 R4, R28, R38, R180 ;  /* 0x000000261c04723c */ /* 0x004fe200000810b4 */
[----:B------:R-:W-:Y:S04]  /*9ff60*/  STL.64 [R1+0x1040], R72 ;  /* 0x0010404801007387 */ /* 0x000fe80000100a00 */
[----:B------:R-:W-:Y:S06]  /*9ff70*/  STL.64 [R1+0x1048], R74 ;  /* 0x0010484a01007387 */ /* 0x000fec0000100a00 */
[----:B------:R-:W-:Y:S04]  /*9ff80*/  STL.64 [R1+0x1030], R68 ;  /* 0x0010304401007387 */ /* 0x000fe80000100a00 */
[----:B------:R-:W-:Y:S04]  /*9ff90*/  STL.64 [R1+0x1038], R70 ;  /* 0x0010384601007387 */ /* 0x000fe80000100a00 */
[----:B------:R1:W-:Y:S04]  /*9ffa0*/  STL [R1+0x1020], R4 ;  /* 0x0010200401007387 */ /* 0x0003e80000100800 */
        /* <DEDUP_REMOVED lines=56> */
[----:B------:R-:W-:-:S05]  /*a0330*/  LOP3.LUT R243, R3, 0x20, RZ, 0x3c, !PT ;  /* 0x0000002003f37812 */ /* 0x000fca00078e3cff */
[----:B------:R-:W-:Y:S04]  /*a0340*/  LDS R241, [R243+UR7+0x22280] ;  /* 0x02228007f3f17984 */ /* 0x000fe80008000800 */
[----:B------:R-:W2:Y:S01]  /*a0350*/  LDS R243, [R243+UR7+0x23280] ;  /* 0x02328007f3f37984 */ /* 0x000ea20008000800 */
[----:B------:R-:W-:Y:S02]  /*a0360*/  IMAD.MOV.U32 R0, RZ, RZ, R5 ;  /* 0x000000ffff007224 */ /* 0x000fe400078e0005 */
[----:B------:R-:W-:Y:S02]  /*a0370*/  IMAD.MOV.U32 R2, RZ, RZ, R6 ;  /* 0x000000ffff027224 */ /* 0x000fe400078e0006 */
[----:B------:R-:W-:-:S05]  /*a0380*/  IMAD.MOV.U32 R252, RZ, RZ, R7 ;  /* 0x000000fffffc7224 */ /* 0x000fca00078e0007 */
[----:B------:R-:W-:Y:S04]  /*a0390*/  STL [R1+0x9628], R252 ;  /* 0x009628fc01007387 */ /* 0x000fe80000100800 */
[----:B------:R-:W-:Y:S04]  /*a03a0*/  STL [R1+0x9624], R2 ;  /* 0x0096240201007387 */ /* 0x000fe80000100800 */
[----:B------:R-:W-:Y:S01]  /*a03b0*/  STL [R1+0x9620], R0 ;  /* 0x0096200001007387 */ /* 0x000fe20000100800 */
[----:B-1----:R-:W-:Y:S08]  /*a03c0*/  HMMA.1688.F32.TF32 R4, R28, R42, R132 ;  /* 0x0000002a1c04723c */ /* 0x002ff00000081084 */
[C---:B--2---:R-:W-:Y:S08]  /*a03d0*/  HMMA.1688.F32.TF32 R68, R240.reuse, R238, R136 ;  /* 0x000000eef044723c */ /* 0x044ff00000081088 */
[C---:B------:R-:W-:Y:S03]  /*a03e0*/  HMMA.1688.F32.TF32 R28, R240.reuse, R234, R140 ;  /* 0x000000eaf01c723c */ /* 0x040fe6000008108c */
[----:B------:R-:W-:Y:S04]  /*a03f0*/  STL.64 [R1+0x920], R4 ;  /* 0x0009200401007387 */ /* 0x000fe80000100a00 */
[----:B------:R3:W-:Y:S02]  /*a0400*/  STL.64 [R1+0x928], R6 ;  /* 0x0009280601007387 */ /* 0x0007e40000100a00 */
[C---:B---3--:R-:W-:Y:S02]  /*a0410*/  HMMA.1688.F32.TF32 R4, R240.reuse, R230, R144 ;  /* 0x000000e6f004723c */ /* 0x048fe40000081090 */
        /* <DEDUP_REMOVED lines=245> */
[C---:B------:R-:W-:Y:S08]  /*a1370*/  HMMA.1688.F32.TF32 R192, R240.reuse, R126, R192 ;  /* 0x0000007ef0c0723c */ /* 0x040ff000000810c0 */
[C---:B----4-:R-:W-:Y:S08]  /*a1380*/  HMMA.1688.F32.TF32 R72, R240.reuse, R86, R72 ;  /* 0x00000056f048723c */ /* 0x050ff00000081048 */
[----:B---3--:R-:W-:-:S15]  /*a1390*/  HMMA.1688.F32.TF32 R188, R240, R130, R188 ;  /* 0x00000082f0bc723c */ /* 0x008fde00000810bc */
        /* <DEDUP_REMOVED lines=20> */
[----:B------:R3:W-:Y:S02]  /*a14e0*/  STL.64 [R1+0x718], R190 ;  /* 0x000718be01007387 */ /* 0x0007e40000100a00 */
[C---:B---3--:R-:W-:Y:S08]  /*a14f0*/  HMMA.1688.F32.TF32 R188, R240.reuse, R106, R208 ;  /* 0x0000006af0bc723c */ /* 0x048ff000000810d0 */
[C---:B------:R-:W-:Y:S08]  /*a1500*/  HMMA.1688.F32.TF32 R196, R240.reuse, R102, R212 ;  /* 0x00000066f0c4723c */ /* 0x040ff000000810d4 */
[C---:B------:R-:W-:Y:S03]  /*a1510*/  HMMA.1688.F32.TF32 R192, R240.reuse, R98, R216 ;  /* 0x00000062f0c0723c */ /* 0x040fe600000810d8 */
[----:B------:R-:W-:Y:S04]  /*a1520*/  STL.64 [R1+0x1010], R188 ;  /* 0x001010bc01007387 */ /* 0x000fe80000100a00 */
[----:B------:R3:W-:Y:S02]  /*a1530*/  STL.64 [R1+0x1018], R190 ;  /* 0x001018be01007387 */ /* 0x0007e40000100a00 */
[C---:B---3--:R-:W-:Y:S08]  /*a1540*/  HMMA.1688.F32.TF32 R188, R240.reuse, R94, R4 ;  /* 0x0000005ef0bc723c */ /* 0x048ff00000081004 */
        /* <DEDUP_REMOVED lines=10> */
[----:B---3--:R-:W3:Y:S04]  /*a15f0*/  LDL.LU R4, [R1+0x1fd0] ;  /* 0x001fd00001047983 */ /* 0x008ee80000300800 */
[----:B------:R-:W-:Y:S04]  /*a1600*/  STL.64 [R1+0xfc0], R72 ;  /* 0x000fc04801007387 */ /* 0x000fe80000100a00 */
[----:B------:R-:W-:Y:S04]  /*a1610*/  STL.64 [R1+0xfc8], R74 ;  /* 0x000fc84a01007387 */ /* 0x000fe80000100a00 */
[----:B------:R1:W-:Y:S04]  /*a1620*/  STL.64 [R1+0xfb0], R68 ;  /* 0x000fb04401007387 */ /* 0x0003e80000100a00 */
[----:B------:R1:W-:Y:S04]  /*a1630*/  STL.64 [R1+0xfb8], R70 ;  /* 0x000fb84601007387 */ /* 0x0003e80000100a00 */
[----:B------:R-:W3:Y:S04]  /*a1640*/  LDL.LU R5, [R1+0x1fd4] ;  /* 0x001fd40001057983 */ /* 0x000ee80000300800 */
[----:B----4-:R-:W3:Y:S04]  /*a1650*/  LDL.LU R6, [R1+0x1fd8] ;  /* 0x001fd80001067983 */ /* 0x010ee80000300800 */
[----:B------:R-:W3:Y:S04]  /*a1660*/  LDL.LU R7, [R1+0x1fdc] ;  /* 0x001fdc0001077983 */ /* 0x000ee80000300800 */
[----:B------:R-:W4:Y:S04]  /*a1670*/  LDL.LU R208, [R1+0x1fa0] ;  /* 0x001fa00001d07983 */ /* 0x000f280000300800 */
        /* <DEDUP_REMOVED lines=54> */
[----:B------:R-:W-:Y:S04]  /*a19e0*/  STL.64 [R1+0xa108], R74 ;  /* 0x00a1084a01007387 */ /* 0x000fe80000100a00 */
[----:B---3--:R1:W-:Y:S04]  /*a19f0*/  STL.64 [R1+0xa100], R72 ;  /* 0x00a1004801007387 */ /* 0x0083e80000100a00 */
[----:B-1----:R-:W3:Y:S04]  /*a1a00*/  LDL.LU R72, [R1+0x1f40] ;  /* 0x001f400001487983 */ /* 0x002ee80000300800 */
[----:B------:R-:W3:Y:S04]  /*a1a10*/  LDL.LU R73, [R1+0x1f44] ;  /* 0x001f440001497983 */ /* 0x000ee80000300800 */
[----:B------:R-:W3:Y:S04]  /*a1a20*/  LDL.LU R74, [R1+0x1f48] ;  /* 0x001f4800014a7983 */ /* 0x000ee80000300800 */
[----:B------:R-:W3:Y:S04]  /*a1a30*/  LDL.LU R75, [R1+0x1f4c] ;  /* 0x001f4c00014b7983 */ /* 0x000ee80000300800 */
[----:B--2---:R1:W-:Y:S01]  /*a1a40*/  STL.64 [R1+0xa0f8], R70 ;  /* 0x00a0f84601007387 */ /* 0x0043e20000100a00 */
[C---:B---3--:R-:W-:Y:S08]  /*a1a50*/  HMMA.1688.F32.TF32 R72, R240.reuse, R70, R72 ;  /* 0x00000046f048723c */ /* 0x048ff00000081048 */
        /* <DEDUP_REMOVED lines=75> */
[----:B----4-:R-:W2:Y:S04]  /*a1f10*/  LDL.LU R4, [R1+0x1ff0] ;  /* 0x001ff00001047983 */ /* 0x010ea80000300800 */
[----:B------:R-:W2:Y:S04]  /*a1f20*/  LDL.LU R5, [R1+0x1ff4] ;  /* 0x001ff40001057983 */ /* 0x000ea80000300800 */
[----:B------:R-:W2:Y:S04]  /*a1f30*/  LDL.LU R6, [R1+0x1ff8] ;  /* 0x001ff80001067983 */ /* 0x000ea80000300800 */
[----:B------:R-:W2:Y:S04]  /*a1f40*/  LDL.LU R7, [R1+0x1ffc] ;  /* 0x001ffc0001077983 */ /* 0x000ea80000300800 */
[----:B------:R-:W4:Y:S04]  /*a1f50*/  LDL.LU R20, [R1+0x2000] ;  /* 0x0020000001147983 */ /* 0x000f280000300800 */
[----:B------:R-:W4:Y:S04]  /*a1f60*/  LDL.LU R21, [R1+0x2004] ;  /* 0x0020040001157983 */ /* 0x000f280000300800 */
[----:B------:R-:W4:Y:S04]  /*a1f70*/  LDL.LU R22, [R1+0x2008] ;  /* 0x0020080001167983 */ /* 0x000f280000300800 */
[----:B------:R-:W4:Y:S04]  /*a1f80*/  LDL.LU R23, [R1+0x200c] ;  /* 0x00200c0001177983 */ /* 0x000f280000300800 */
[----:B------:R-:W3:Y:S04]  /*a1f90*/  LDL.64 R46, [R1+0x98] ;  /* 0x00009800012e7983 */ /* 0x000ee80000100a00 */
[----:B------:R-:W3:Y:S04]  /*a1fa0*/  LDL.64 R58, [R1+0x78] ;  /* 0x00007800013a7983 */ /* 0x000ee80000100a00 */
[----:B------:R-:W3:Y:S04]  /*a1fb0*/  LDL.LU R60, [R1+0x2040] ;  /* 0x00204000013c7983 */ /* 0x000ee80000300800 */
[----:B------:R-:W3:Y:S04]  /*a1fc0*/  LDL.LU R61, [R1+0x2044] ;  /* 0x00204400013d7983 */ /* 0x000ee80000300800 */
[----:B------:R-:W3:Y:S04]  /*a1fd0*/  LDL.LU R62, [R1+0x2048] ;  /* 0x00204800013e7983 */ /* 0x000ee80000300800 */
[----:B------:R-:W3:Y:S04]  /*a1fe0*/  LDL.LU R63, [R1+0x204c] ;  /* 0x00204c00013f7983 */ /* 0x000ee80000300800 */
        /* <DEDUP_REMOVED lines=27> */
[----:B-1----:R-:W4:Y:S04]  /*a21a0*/  LDL.LU.64 R6, [R1+0xa198] ;  /* 0x00a1980001067983 */ /* 0x002f280000300a00 */
[----:B------:R-:W2:Y:S01]  /*a21b0*/  LDL.LU.64 R4, [R1+0xa190] ;  /* 0x00a1900001047983 */ /* 0x000ea20000300a00 */
[----:B---3--:R-:W-:-:S02]  /*a21c0*/  IMAD.MOV.U32 R2, RZ, RZ, R46 ;  /* 0x000000ffff027224 */ /* 0x008fc400078e002e */
[----:B------:R-:W-:Y:S01]  /*a21d0*/  IMAD.MOV.U32 R0, RZ, RZ, R47 ;  /* 0x000000ffff007224 */ /* 0x000fe200078e002f */
[----:B----4-:R-:W-:-:S15]  /*a21e0*/  HMMA.1688.F32.TF32 R20, R240, R6, R20 ;  /* 0x00000006f014723c */ /* 0x010fde0000081014 */
        /* <DEDUP_REMOVED lines=9> */
[----:B------:R1:W-:Y:S04]  /*a2280*/  STL.64 [R1+0xea8], R46 ;  /* 0x000ea82e01007387 */ /* 0x0003e80000100a00 */
[----:B------:R-:W-:Y:S04]  /*a2290*/  STL.64 [R1+0xe90], R24 ;  /* 0x000e901801007387 */ /* 0x000fe80000100a00 */
[----:B------:R3:W-:Y:S01]  /*a22a0*/  STL.64 [R1+0xe98], R26 ;  /* 0x000e981a01007387 */ /* 0x0007e20000100a00 */
[C---:B-1----:R-:W-:Y:S08]  /*a22b0*/  HMMA.1688.F32.TF32 R44, R240.reuse, R74, R68 ;  /* 0x0000004af02c723c */ /* 0x042ff00000081044 */
[----:B---3--:R-:W-:-:S15]  /*a22c0*/  HMMA.1688.F32.TF32 R24, R240, R66, R60 ;  /* 0x00000042f018723c */ /* 0x008fde000008103c */
[----:B------:R-:W-:-:S04]  /*a22d0*/  NOP ;  /* 0x0000000000007918 */ /* 0x000fc80000000000 */
[----:B------:R-:W-:Y:S04]  /*a22e0*/  STL.64 [R1+0xe80], R24 ;  /* 0x000e801801007387 */ /* 0x000fe80000100a00 */
[----:B------:R-:W-:Y:S04]  /*a22f0*/  STL.64 [R1+0xe88], R26 ;  /* 0x000e881a01007387 */ /* 0x000fe80000100a00 */
[----:B------:R-:W-:Y:S04]  /*a2300*/  STL.64 [R1+0xe70], R44 ;  /* 0x000e702c01007387 */ /* 0x000fe80000100a00 */
[----:B------:R1:W-:Y:S02]  /*a2310*/  STL.64 [R1+0xe78], R46 ;  /* 0x000e782e01007387 */ /* 0x0003e40000100a00 */
[C---:B-1----:R-:W-:Y:S08]  /*a2320*/  HMMA.1688.F32.TF32 R44, R240.reuse, R194, R188 ;  /* 0x000000c2f02c723c */ /* 0x042ff000000810bc */
[C---:B------:R-:W-:Y:S11]  /*a2330*/  HMMA.1688.F32.TF32 R52, R240.reuse, R38, R200 ;  /* 0x00000026f034723c */ /* 0x040ff600000810c8 */
[----:B------:R-:W-:Y:S04]  /*a2340*/  STL.64 [R1+0xe60], R44 ;  /* 0x000e602c01007387 */ /* 0x000fe80000100a00 */
[----:B------:R1:W-:Y:S02]  /*a2350*/  STL.64 [R1+0xe68], R46 ;  /* 0x000e682e01007387 */ /* 0x0003e40000100a00 */
[C---:B-1----:R-:W-:Y:S08]  /*a2360*/  HMMA.1688.F32.TF32 R44, R240.reuse, R34, R196 ;  /* 0x00000022f02c723c */ /* 0x042ff000000810c4 */
[----:B------:R-:W-:Y:S11]  /*a2370*/  HMMA.1688.F32.TF32 R48, R240, R42, R204 ;  /* 0x0000002af030723c */ /* 0x000ff600000810cc */
        /* <DEDUP_REMOVED lines=21> */
[----:B------:R-:W3:Y:S01]  /*a24d0*/  LDL.LU R68, [R1+0x2220] ;  /* 0x0022200001447983 */ /* 0x000ee20000300800 */
[----:B-1----:R-:W-:Y:S01]  /*a24e0*/  HMMA.1688.F32.TF32 R44, R28, R226, R244 ;  /* 0x000000e21c2c723c */ /* 0x002fe200000810f4 */
[----:B------:R-:W-:-:S02]  /*a24f0*/  IMAD.MOV.U32 R23, RZ, RZ, R66 ;  /* 0x000000ffff177224 */ /* 0x000fc400078e0042 */
[----:B------:R-:W-:Y:S02]  /*a2500*/  IMAD.MOV.U32 R22, RZ, RZ, R67 ;  /* 0x000000ffff167224 */ /* 0x000fe400078e0043 */
[----:B------:R-:W-:Y:S02]  /*a2510*/  IMAD.MOV.U32 R21, RZ, RZ, R58 ;  /* 0x000000ffff157224 */ /* 0x000fe400078e003a */
[----:B------:R-:W-:-:S12]  /*a2520*/  IMAD.MOV.U32 R20, RZ, RZ, R59 ;  /* 0x000000ffff147224 */ /* 0x000fd800078e003b */
        /* <DEDUP_REMOVED lines=147> */
[----:B-1----:R-:W2:Y:S04]  /*a2e60*/  LDL.LU.64 R190, [R1+0xa118] ;  /* 0x00a1180001be7983 */ /* 0x002ea80000300a00 */
[----:B------:R-:W4:Y:S01]  /*a2e70*/  LDL.LU.64 R188, [R1+0xa110] ;  /* 0x00a1100001bc7983 */ /* 0x000f220000300a00 */
[C---:B------:R-:W-:Y:S08]  /*a2e80*/  HMMA.1688.F32.TF32 R44, R28.reuse, R166, R44 ;  /* 0x000000a61c2c723c */ /* 0x040ff0000008102c */
        /* <DEDUP_REMOVED lines=12> */
[C---:B--2---:R-:W-:Y:S01]  /*a2f50*/  HMMA.1688.F32.TF32 R224, R28.reuse, R170, R240 ;  /* 0x000000aa1ce0723c */ /* 0x044fe200000810f0 */
[----:B------:R-:W-:Y:S04]  /*a2f60*/  STL.64 [R1+0x600], R228 ;  /* 0x000600e401007387 */ /* 0x000fe80000100a00 */
[----:B------:R-:W-:Y:S06]  /*a2f70*/  STL.64 [R1+0x608], R230 ;  /* 0x000608e601007387 */ /* 0x000fec0000100a00 */
        /* <DEDUP_REMOVED lines=8> */
[C---:B--2---:R-:W-:Y:S08]  /*a3000*/  HMMA.1688.F32.TF32 R44, R28.reuse, R154, R56 ;  /* 0x0000009a1c2c723c */ /* 0x044ff00000081038 */
        /* <DEDUP_REMOVED lines=8> */
[C---:B--2---:R-:W-:Y:S01]  /*a3090*/  HMMA.1688.F32.TF32 R44, R28.reuse, R142, R68 ;  /* 0x0000008e1c2c723c */ /* 0x044fe20000081044 */
        /* <DEDUP_REMOVED lines=85> */
[----:B------:R-:W-:Y:S01]  /*a35f0*/  HMMA.1688.F32.TF32 R44, R28, R114, R44 ;  /* 0x000000721c2c723c */ /* 0x000fe2000008102c */
        /* <DEDUP_REMOVED lines=8> */
[----:B------:R-:W-:Y:S01]  /*a3680*/  LOP3.LUT R252, R3, 0x20, RZ, 0x3c, !PT ;  /* 0x0000002003fc7812 */ /* 0x000fe200078e3cff */
        /* <DEDUP_REMOVED lines=14> */
[----:B----4-:R-:W-:Y:S02]  /*a3770*/  HMMA.1688.F32.TF32 R44, R28, R110, R48 ;  /* 0x0000006e1c2c723c */ /* 0x010fe40000081030 */
[----:B------:R-:W-:Y:S04]  /*a3780*/  STL.64 [R1+0x9fa8], R110 ;  /* 0x009fa86e01007387 */ /* 0x000fe80000100a00 */
[----:B------:R-:W-:-:S13]  /*a3790*/  STL.64 [R1+0x9fa0], R108 ;  /* 0x009fa06c01007387 */ /* 0x000fda0000100a00 */
[----:B------:R-:W-:Y:S04]  /*a37a0*/  STL.64 [R1+0x4f0], R44 ;  /* 0x0004f02c01007387 */ /* 0x000fe80000100a00 */
[----:B------:R2:W-:Y:S02]  /*a37b0*/  STL.64 [R1+0x4f8], R46 ;  /* 0x0004f82e01007387 */ /* 0x0005e40000100a00 */
[C---:B--2---:R-:W-:Y:S08]  /*a37c0*/  HMMA.1688.F32.TF32 R44, R28.reuse, R106, R52 ;  /* 0x0000006a1c2c723c */ /* 0x044ff00000081034 */
[C---:B------:R-:W-:Y:S08]  /*a37d0*/  HMMA.1688.F32.TF32 R52, R28.reuse, R102, R56 ;  /* 0x000000661c34723c */ /* 0x040ff00000081038 */
[C---:B------:R-:W-:Y:S03]  /*a37e0*/  HMMA.1688.F32.TF32 R48, R28.reuse, R98, R60 ;  /* 0x000000621c30723c */ /* 0x040fe6000008103c */
        /* <DEDUP_REMOVED lines=11> */
[C---:B--2---:R-:W-:Y:S03]  /*a38a0*/  HMMA.1688.F32.TF32 R44, R28.reuse, R82, R244 ;  /* 0x000000521c2c723c */ /* 0x044fe600000810f4 */
[----:B------:R2:W-:Y:S04]  /*a38b0*/  STL.64 [R1+0xdf0], R52 ;  /* 0x000df03401007387 */ /* 0x0005e80000100a00 */
[----:B------:R3:W-:Y:S04]  /*a38c0*/  STL.64 [R1+0xdf8], R54 ;  /* 0x000df83601007387 */ /* 0x0007e80000100a00 */
        /* <DEDUP_REMOVED lines=65> */
[----:B------:R-:W2:Y:S04]  /*a3ce0*/  LDL.LU R53, [R1+0x2374] ;  /* 0x0023740001357983 */ /* 0x000ea80000300800 */
[----:B---3--:R-:W2:Y:S04]  /*a3cf0*/  LDL.LU R54, [R1+0x2378] ;  /* 0x0023780001367983 */ /* 0x008ea80000300800 */
[----:B------:R-:W2:Y:S04]  /*a3d00*/  LDL.LU R55, [R1+0x237c] ;  /* 0x00237c0001377983 */ /* 0x000ea80000300800 */
[----:B-1----:R-:W3:Y:S04]  /*a3d10*/  LDL.LU R44, [R1+0x2390] ;  /* 0x00239000012c7983 */ /* 0x002ee80000300800 */
        /* <DEDUP_REMOVED lines=90> */
[----:B-1----:R-:W2:Y:S01]  /*a42c0*/  LDL.LU.64 R22, [R1+0xa080] ;  /* 0x00a0800001167983 */ /* 0x002ea20000300a00 */
[----:B---3--:R-:W-:Y:S01]  /*a42d0*/  HMMA.1688.F32.TF32 R60, R28, R18, R60 ;  /* 0x000000121c3c723c */ /* 0x008fe2000008103c */
[----:B------:R-:W-:-:S02]  /*a42e0*/  IMAD.MOV.U32 R122, RZ, RZ, R2 ;  /* 0x000000ffff7a7224 */ /* 0x000fc400078e0002 */
[----:B------:R-:W-:-:S05]  /*a42f0*/  IMAD.MOV.U32 R123, RZ, RZ, R0 ;  /* 0x000000ffff7b7224 */ /* 0x000fca00078e0000 */
[----:B--2---:R-:W-:-:S15]  /*a4300*/  HMMA.1688.F32.TF32 R56, R28, R22, R56 ;  /* 0x000000161c38723c */ /* 0x004fde0000081038 */
[----:B------:R-:W-:-:S04]  /*a4310*/  NOP ;  /* 0x0000000000007918 */ /* 0x000fc80000000000 */
[----:B------:R-:W-:Y:S04]  /*a4320*/  STL.64 [R1+0xd20], R56 ;  /* 0x000d203801007387 */ /* 0x000fe80000100a00 */
[----:B------:R1:W-:Y:S04]  /*a4330*/  STL.64 [R1+0xd28], R58 ;  /* 0x000d283a01007387 */ /* 0x0003e80000100a00 */
[----:B------:R-:W-:Y:S04]  /*a4340*/  STL.64 [R1+0xd10], R60 ;  /* 0x000d103c01007387 */ /* 0x000fe80000100a00 */
[----:B------:R2:W-:Y:S01]  /*a4350*/  STL.64 [R1+0xd18], R62 ;  /* 0x000d183e01007387 */ /* 0x0005e20000100a00 */
[C---:B-1----:R-:W-:Y:S08]  /*a4360*/  HMMA.1688.F32.TF32 R56, R28.reuse, R14, R64 ;  /* 0x0000000e1c38723c */ /* 0x042ff00000081040 */
[C---:B------:R-:W-:Y:S08]  /*a4370*/  HMMA.1688.F32.TF32 R64, R28.reuse, R10, R108 ;  /* 0x0000000a1c40723c */ /* 0x040ff0000008106c */
[C---:B--2---:R-:W-:Y:S03]  /*a4380*/  HMMA.1688.F32.TF32 R60, R28.reuse, R6, R112 ;  /* 0x000000061c3c723c */ /* 0x044fe60000081070 */
        /* <DEDUP_REMOVED lines=114> */
[----:B--2---:R-:W-:Y:S03]  /*a4ab0*/  HMMA.1688.F32.TF32 R28, R28, R42, R236 ;  /* 0x0000002a1c1c723c */ /* 0x004fe600000810ec */
[----:B------:R-:W3:Y:S04]  /*a4ac0*/  LDL.LU.64 R238, [R1+0xa078] ;  /* 0x00a0780001ee7983 */ /* 0x000ee80000300a00 */
[----:B------:R-:W2:-:S12]  /*a4ad0*/  LDL.LU.64 R236, [R1+0xa070] ;  /* 0x00a0700001ec7983 */ /* 0x000e980000300a00 */
[----:B------:R1:W-:Y:S04]  /*a4ae0*/  STL.64 [R1+0x4e0], R28 ;  /* 0x0004e01c01007387 */ /* 0x0003e80000100a00 */
[----:B------:R4:W-:Y:S04]  /*a4af0*/  STL.64 [R1+0x4e8], R30 ;  /* 0x0004e81e01007387 */ /* 0x0009e80000100a00 */
[----:B-1----:R-:W2:Y:S04]  /*a4b00*/  LDL.LU R28, [R1+0x2510] ;  /* 0x00251000011c7983 */ /* 0x002ea80000300800 */
[----:B------:R-:W2:Y:S04]  /*a4b10*/  LDL.LU R29, [R1+0x2514] ;  /* 0x00251400011d7983 */ /* 0x000ea80000300800 */
[----:B----4-:R-:W4:Y:S04]  /*a4b20*/  LDL.LU R30, [R1+0x2518] ;  /* 0x00251800011e7983 */ /* 0x010f280000300800 */
[----:B------:R-:W4:Y:S04]  /*a4b30*/  LDL.LU R31, [R1+0x251c] ;  /* 0x00251c00011f7983 */ /* 0x000f280000300800 */
[----:B------:R-:W-:Y:S04]  /*a4b40*/  STL.64 [R1+0x9f48], R42 ;  /* 0x009f482a01007387 */ /* 0x000fe80000100a00 */
[----:B------:R1:W-:Y:S04]  /*a4b50*/  STL.64 [R1+0x9f40], R40 ;  /* 0x009f402801007387 */ /* 0x0003e80000100a00 */
[----:B-1----:R-:W4:Y:S04]  /*a4b60*/  LDL.LU R40, [R1+0x2500] ;  /* 0x0025000001287983 */ /* 0x002f280000300800 */
[----:B------:R-:W4:Y:S04]  /*a4b70*/  LDL.LU R41, [R1+0x2504] ;  /* 0x0025040001297983 */ /* 0x000f280000300800 */
[----:B------:R-:W4:Y:S04]  /*a4b80*/  LDL.LU R42, [R1+0x2508] ;  /* 0x00250800012a7983 */ /* 0x000f280000300800 */
[----:B------:R-:W4:Y:S01]  /*a4b90*/  LDL.LU R43, [R1+0x250c] ;  /* 0x00250c00012b7983 */ /* 0x000f220000300800 */
        /* <DEDUP_REMOVED lines=227> */
[C---:B------:R-:W-:Y:S08]  /*a59d0*/  HMMA.1688.F32.TF32 R36, R240.reuse, R94, R36 ;  /* 0x0000005ef024723c */ /* 0x040ff00000081024 */
[C---:B------:R-:W-:Y:S08]  /*a59e0*/  HMMA.1688.F32.TF32 R32, R240.reuse, R90, R32 ;  /* 0x0000005af020723c */ /* 0x040ff00000081020 */
[----:B---3--:R-:W-:-:S15]  /*a59f0*/  HMMA.1688.F32.TF32 R28, R240, R110, R28 ;  /* 0x0000006ef01c723c */ /* 0x008fde000008101c */
[----:B------:R-:W-:-:S04]  /*a5a00*/  NOP ;  /* 0x0000000000007918 */ /* 0x000fc80000000000 */
[----:B------:R-:W-:Y:S04]  /*a5a10*/  STL.64 [R1+0x2d0], R28 ;  /* 0x0002d01c01007387 */ /* 0x000fe80000100a00 */
[----:B------:R-:W-:Y:S04]  /*a5a20*/  STL.64 [R1+0x2d8], R30 ;  /* 0x0002d81e01007387 */ /* 0x000fe80000100a00 */
[----:B------:R-:W-:Y:S04]  /*a5a30*/  STL.64 [R1+0xc50], R232 ;  /* 0x000c50e801007387 */ /* 0x000fe80000100a00 */
[----:B------:R1:W-:Y:S01]  /*a5a40*/  STL.64 [R1+0xc58], R234 ;  /* 0x000c58ea01007387 */ /* 0x0003e20000100a00 */
[----:B------:R-:W-:-:S02]  /*a5a50*/  IMAD.MOV.U32 R21, RZ, RZ, R250 ;  /* 0x000000ffff157224 */ /* 0x000fc400078e00fa */
[----:B------:R-:W-:Y:S01]  /*a5a60*/  IMAD.MOV.U32 R20, RZ, RZ, R251 ;  /* 0x000000ffff147224 */ /* 0x000fe200078e00fb */
[----:B------:R-:W-:Y:S04]  /*a5a70*/  LDS R28, [R228+UR7+0x22300] ;  /* 0x02230007e41c7984 */ /* 0x000fe80008000800 */
[----:B------:R-:W-:Y:S04]  /*a5a80*/  LDS R30, [R228+UR7+0x23300] ;  /* 0x02330007e41e7984 */ /* 0x000fe80008000800 */
[----:B------:R-:W-:Y:S04]  /*a5a90*/  LDS R29, [R229+UR7+0x22300] ;  /* 0x02230007e51d7984 */ /* 0x000fe80008000800 */
[----:B------:R-:W3:Y:S01]  /*a5aa0*/  LDS R31, [R229+UR7+0x23300] ;  /* 0x02330007e51f7984 */ /* 0x000ee20008000800 */
[----:B-1----:R-:W-:-:S15]  /*a5ab0*/  HMMA.1688.F32.TF32 R232, R240, R102, R236 ;  /* 0x00000066f0e8723c */ /* 0x002fde00000810ec */
        /* <DEDUP_REMOVED lines=26> */
[----:B------:R-:W4:Y:S01]  /*a5c60*/  LDL.LU R36, [R1+0x2810] ;  /* 0x0028100001247983 */ /* 0x000f220000300800 */
[----:B-1----:R-:W-:-:S15]  /*a5c70*/  HMMA.1688.F32.TF32 R32, R240, R74, R244 ;  /* 0x0000004af020723c */ /* 0x002fde00000810f4 */
[----:B------:R-:W-:-:S04]  /*a5c80*/  NOP ;  /* 0x0000000000007918 */ /* 0x000fc80000000000 */
[----:B------:R-:W-:Y:S04]  /*a5c90*/  STL.64 [R1+0xbd0], R32 ;  /* 0x000bd02001007387 */ /* 0x000fe80000100a00 */
[----:B------:R1:W-:Y:S04]  /*a5ca0*/  STL.64 [R1+0xbd8], R34 ;  /* 0x000bd82201007387 */ /* 0x0003e80000100a00 */
        /* <DEDUP_REMOVED lines=43> */
[----:B-1----:R-:W4:Y:S04]  /*a5f60*/  LDL.64 R34, [R1+0x98] ;  /* 0x0000980001227983 */ /* 0x002f280000100a00 */
        /* <DEDUP_REMOVED lines=16> */
[----:B------:R1:W-:Y:S04]  /*a6070*/  STL.64 [R1+0x9ec8], R70 ;  /* 0x009ec84601007387 */ /* 0x0003e80000100a00 */
[----:B------:R-:W2:Y:S04]  /*a6080*/  LDL.LU R68, [R1+0x2780] ;  /* 0x0027800001447983 */ /* 0x000ea80000300800 */
[----:B------:R-:W2:Y:S04]  /*a6090*/  LDL.LU R69, [R1+0x2784] ;  /* 0x0027840001457983 */ /* 0x000ea80000300800 */
[----:B-1----:R-:W2:Y:S04]  /*a60a0*/  LDL.LU R70, [R1+0x2788] ;  /* 0x0027880001467983 */ /* 0x002ea80000300800 */
        /* <DEDUP_REMOVED lines=18> */
[----:B------:R-:W3:Y:S04]  /*a61d0*/  LDL.LU.64 R56, [R1+0x9f70] ;  /* 0x009f700001387983 */ /* 0x000ee80000300a00 */
[----:B------:R-:W-:Y:S04]  /*a61e0*/  STL.64 [R1+0x9eb0], R62 ;  /* 0x009eb03e01007387 */ /* 0x000fe80000100a00 */
[----:B----4-:R2:W-:Y:S01]  /*a61f0*/  STL.64 [R1+0x9ea8], R60 ;  /* 0x009ea83c01007387 */ /* 0x0105e20000100a00 */
[C---:B------:R-:W-:Y:S08]  /*a6200*/  HMMA.1688.F32.TF32 R40, R240.reuse, R6, R40 ;  /* 0x00000006f028723c */ /* 0x040ff00000081028 */
[----:B------:R-:W-:Y:S01]  /*a6210*/  HMMA.1688.F32.TF32 R36, R240, R34, R36 ;  /* 0x00000022f024723c */ /* 0x000fe20000081024 */
[----:B------:R-:W-:-:S02]  /*a6220*/  IMAD.MOV.U32 R2, RZ, RZ, R34 ;  /* 0x000000ffff027224 */ /* 0x000fc400078e0022 */
[----:B------:R-:W-:-:S05]  /*a6230*/  IMAD.MOV.U32 R0, RZ, RZ, R35 ;  /* 0x000000ffff007224 */ /* 0x000fca00078e0023 */
[C---:B------:R-:W-:Y:S08]  /*a6240*/  HMMA.1688.F32.TF32 R32, R240.reuse, R250, R244 ;  /* 0x000000faf020723c */ /* 0x040ff000000810f4 */
[C---:B--2---:R-:W-:Y:S01]  /*a6250*/  HMMA.1688.F32.TF32 R60, R240.reuse, R58, R64 ;  /* 0x0000003af03c723c */ /* 0x044fe20000081040 */
[----:B------:R-:W-:Y:S04]  /*a6260*/  STL.64 [R1+0x9ea0], R58 ;  /* 0x009ea03a01007387 */ /* 0x000fe80000100a00 */
[----:B---3--:R1:W-:Y:S03]  /*a6270*/  STL.64 [R1+0x9e98], R56 ;  /* 0x009e983801007387 */ /* 0x0083e60000100a00 */
[C---:B-1----:R-:W-:Y:S11]  /*a6280*/  HMMA.1688.F32.TF32 R56, R240.reuse, R54, R68 ;  /* 0x00000036f038723c */ /* 0x042ff60000081044 */
[----:B------:R-:W-:Y:S04]  /*a6290*/  STL.64 [R1+0xb90], R60 ;  /* 0x000b903c01007387 */ /* 0x000fe80000100a00 */
[----:B------:R-:W-:Y:S04]  /*a62a0*/  STL.64 [R1+0xb98], R62 ;  /* 0x000b983e01007387 */ /* 0x000fe80000100a00 */
[----:B------:R-:W-:Y:S04]  /*a62b0*/  STL.64 [R1+0x9e90], R54 ;  /* 0x009e903601007387 */ /* 0x000fe80000100a00 */
[----:B------:R1:W-:Y:S04]  /*a62c0*/  STL.64 [R1+0x9e88], R52 ;  /* 0x009e883401007387 */ /* 0x0003e80000100a00 */
[----:B------:R-:W-:Y:S01]  /*a62d0*/  STL.64 [R1+0xb80], R56 ;  /* 0x000b803801007387 */ /* 0x000fe20000100a00 */
[C---:B-1----:R-:W-:Y:S03]  /*a62e0*/  HMMA.1688.F32.TF32 R52, R240.reuse, R50, R72 ;  /* 0x00000032f034723c */ /* 0x042fe60000081048 */
[----:B------:R-:W-:Y:S04]  /*a62f0*/  STL.64 [R1+0xb88], R58 ;  /* 0x000b883a01007387 */ /* 0x000fe80000100a00 */
[----:B------:R-:W-:Y:S04]  /*a6300*/  STL.64 [R1+0x9e80], R50 ;  /* 0x009e803201007387 */ /* 0x000fe80000100a00 */
[----:B------:R1:W-:Y:S02]  /*a6310*/  STL.64 [R1+0x9e78], R48 ;  /* 0x009e783001007387 */ /* 0x0003e40000100a00 */
[C---:B-1----:R-:W-:Y:S06]  /*a6320*/  HMMA.1688.F32.TF32 R48, R240.reuse, R46, R76 ;  /* 0x0000002ef030723c */ /* 0x042fec000008104c */
[----:B------:R-:W-:Y:S04]  /*a6330*/  STL.64 [R1+0xb70], R52 ;  /* 0x000b703401007387 */ /* 0x000fe80000100a00 */
[----:B------:R-:W-:Y:S04]  /*a6340*/  STL.64 [R1+0xb78], R54 ;  /* 0x000b783601007387 */ /* 0x000fe80000100a00 */
[----:B------:R-:W-:Y:S04]  /*a6350*/  STL.64 [R1+0x9e70], R46 ;  /* 0x009e702e01007387 */ /* 0x000fe80000100a00 */
[----:B------:R1:W-:Y:S04]  /*a6360*/  STL.64 [R1+0x9e68], R44 ;  /* 0x009e682c01007387 */ /* 0x0003e80000100a00 */
        /* <DEDUP_REMOVED lines=55> */
[----:B------:R-:W2:Y:S04]  /*a66e0*/  LDL.64 R234, [R1+0x78] ;  /* 0x0000780001ea7983 */ /* 0x000ea80000100a00 */
[----:B------:R-:W3:Y:S04]  /*a66f0*/  LDL.64 R42, [R1+0x68] ;  /* 0x00006800012a7983 */ /* 0x000ee80000100a00 */
[----:B------:R-:W3:Y:S04]  /*a6700*/  LDL.LU R48, [R1+0x2850] ;  /* 0x0028500001307983 */ /* 0x000ee80000300800 */
[----:B------:R-:W4:Y:S04]  /*a6710*/  LDL.LU R49, [R1+0x2854] ;  /* 0x0028540001317983 */ /* 0x000f280000300800 */
[----:B------:R-:W4:Y:S04]  /*a6720*/  LDL.LU R50, [R1+0x2858] ;  /* 0x0028580001327983 */ /* 0x000f280000300800 */
        /* <DEDUP_REMOVED lines=29> */
[C---:B----4-:R-:W-:Y:S08]  /*a6900*/  HMMA.1688.F32.TF32 R48, R240.reuse, R38, R48 ;  /* 0x00000026f030723c */ /* 0x050ff00000081030 */
[----:B------:R-:W-:Y:S01]  /*a6910*/  HMMA.1688.F32.TF32 R32, R240, R54, R32 ;  /* 0x00000036f020723c */ /* 0x000fe20000081020 */
[----:B------:R1:W-:Y:S04]  /*a6920*/  STL.64 [R1+0xad0], R44 ;  /* 0x000ad02c01007387 */ /* 0x0003e80000100a00 */
[----:B------:R2:W-:Y:S01]  /*a6930*/  STL.64 [R1+0xad8], R46 ;  /* 0x000ad82e01007387 */ /* 0x0005e20000100a00 */
[----:B-1----:R-:W-:-:S02]  /*a6940*/  IMAD.MOV.U32 R45, RZ, RZ, R234 ;  /* 0x000000ffff2d7224 */ /* 0x002fc400078e00ea */
[----:B------:R-:W-:Y:S02]  /*a6950*/  IMAD.MOV.U32 R44, RZ, RZ, R235 ;  /* 0x000000ffff2c7224 */ /* 0x000fe400078e00eb */
[----:B------:R-:W3:Y:S04]  /*a6960*/  LDL.LU.64 R234, [R1+0x9f68] ;  /* 0x009f680001ea7983 */ /* 0x000ee80000300a00 */
[----:B------:R-:W4:Y:S04]  /*a6970*/  LDL.LU.64 R232, [R1+0x9f60] ;  /* 0x009f600001e87983 */ /* 0x000f280000300a00 */
[----:B------:R-:W-:Y:S04]  /*a6980*/  STL.64 [R1+0xac0], R236 ;  /* 0x000ac0ec01007387 */ /* 0x000fe80000100a00 */
[----:B------:R1:W-:Y:S01]  /*a6990*/  STL.64 [R1+0xac8], R238 ;  /* 0x000ac8ee01007387 */ /* 0x0003e20000100a00 */
[----:B--2---:R-:W-:-:S02]  /*a69a0*/  IMAD.MOV.U32 R47, RZ, RZ, R42 ;  /* 0x000000ffff2f7224 */ /* 0x004fc400078e002a */
[----:B------:R-:W-:Y:S01]  /*a69b0*/  IMAD.MOV.U32 R46, RZ, RZ, R43 ;  /* 0x000000ffff2e7224 */ /* 0x000fe200078e002b */
[----:B-1----:R-:W2:Y:S04]  /*a69c0*/  LDL.LU.64 R238, [R1+0x9f58] ;  /* 0x009f580001ee7983 */ /* 0x002ea80000300a00 */
[----:B------:R-:W2:Y:S04]  /*a69d0*/  LDL.LU.64 R236, [R1+0x9f50] ;  /* 0x009f500001ec7983 */ /* 0x000ea80000300a00 */
[----:B------:R-:W2:Y:S04]  /*a69e0*/  LDL.LU.64 R42, [R1+0x9f48] ;  /* 0x009f4800012a7983 */ /* 0x000ea80000300a00 */
[----:B------:R-:W2:Y:S04]  /*a69f0*/  LDL.LU.64 R40, [R1+0x9f40] ;  /* 0x009f400001287983 */ /* 0x000ea80000300a00 */
[----:B------:R1:W-:Y:S04]  /*a6a00*/  STL.64 [R1+0xab0], R48 ;  /* 0x000ab03001007387 */ /* 0x0003e80000100a00 */
[----:B------:R-:W-:Y:S01]  /*a6a10*/  STL.64 [R1+0xab8], R50 ;  /* 0x000ab83201007387 */ /* 0x000fe20000100a00 */
[----:B-1----:R-:W-:-:S02]  /*a6a20*/  IMAD.MOV.U32 R49, RZ, RZ, R38 ;  /* 0x000000ffff317224 */ /* 0x002fc400078e0026 */
[----:B------:R-:W-:Y:S02]  /*a6a30*/  IMAD.MOV.U32 R48, RZ, RZ, R39 ;  /* 0x000000ffff307224 */ /* 0x000fe400078e0027 */
[----:B------:R-:W2:Y:S04]  /*a6a40*/  LDL.LU.64 R38, [R1+0x9f38] ;  /* 0x009f380001267983 */ /* 0x000ea80000300a00 */
[----:B------:R-:W2:Y:S04]  /*a6a50*/  LDL.LU.64 R36, [R1+0x9f30] ;  /* 0x009f300001247983 */ /* 0x000ea80000300a00 */
[----:B------:R-:W-:Y:S04]  /*a6a60*/  STL.64 [R1+0xaa0], R32 ;  /* 0x000aa02001007387 */ /* 0x000fe80000100a00 */
[----:B------:R1:W-:Y:S04]  /*a6a70*/  STL.64 [R1+0xaa8], R34 ;  /* 0x000aa82201007387 */ /* 0x0003e80000100a00 */
[----:B-1----:R-:W2:Y:S01]  /*a6a80*/  LDL.LU.64 R34, [R1+0x9f28] ;  /* 0x009f280001227983 */ /* 0x002ea20000300a00 */
[----:B------:R-:W-:-:S02]  /*a6a90*/  IMAD.MOV.U32 R51, RZ, RZ, R54 ;  /* 0x000000ffff337224 */ /* 0x000fc400078e0036 */
[----:B------:R-:W-:Y:S01]  /*a6aa0*/  IMAD.MOV.U32 R50, RZ, RZ, R55 ;  /* 0x000000ffff327224 */ /* 0x000fe200078e0037 */
[----:B------:R-:W3:Y:S01]  /*a6ab0*/  LDL.LU.64 R32, [R1+0x9f20] ;  /* 0x009f200001207983 */ /* 0x000ee20000300a00 */
[C---:B--2---:R-:W-:Y:S08]  /*a6ac0*/  HMMA.1688.F32.TF32 R52, R240.reuse, R34, R56 ;  /* 0x00000022f034723c */ /* 0x044ff00000081038 */
[----:B------:R-:W-:Y:S08]  /*a6ad0*/  HMMA.1688.F32.TF32 R56, R240, R38, R60 ;  /* 0x00000026f038723c */ /* 0x000ff0000008103c */
[----:B------:R-:W-:Y:S03]  /*a6ae0*/  HMMA.1688.F32.TF32 R60, R28, R238, R68 ;  /* 0x000000ee1c3c723c */ /* 0x000fe60000081044 */
[----:B------:R-:W-:Y:S04]  /*a6af0*/  STL.64 [R1+0xa90], R52 ;  /* 0x000a903401007387 */ /* 0x000fe80000100a00 */
[----:B------:R1:W-:Y:S02]  /*a6b00*/  STL.64 [R1+0xa98], R54 ;  /* 0x000a983601007387 */ /* 0x0003e40000100a00 */
[----:B-1----:R-:W-:Y:S02]  /*a6b10*/  HMMA.1688.F32.TF32 R52, R240, R42, R64 ;  /* 0x0000002af034723c */ /* 0x002fe40000081040 */
[----:B------:R-:W-:Y:S04]  /*a6b20*/  STL.64 [R1+0xa80], R56 ;  /* 0x000a803801007387 */ /* 0x000fe80000100a00 */
[----:B------:R3:W-:Y:S02]  /*a6b30*/  STL.64 [R1+0xa88], R58 ;  /* 0x000a883a01007387 */ /* 0x0007e40000100a00 */
[C---:B---3--:R-:W-:Y:S11]  /*a6b40*/  HMMA.1688.F32.TF32 R56, R28.reuse, R234, R72 ;  /* 0x000000ea1c38723c */ /* 0x048ff60000081048 */
        /* <DEDUP_REMOVED lines=81> */
[----:B------:R-:W-:Y:S04]  /*a7060*/  STL.64 [R1+0x9e00], R206 ;  /* 0x009e00ce01007387 */ /* 0x000fe80000100a00 */
[----:B------:R-:W-:Y:S01]  /*a7070*/  STL.64 [R1+0x9df8], R204 ;  /* 0x009df8cc01007387 */ /* 0x000fe20000100a00 */
[----:B-1----:R-:W-:-:S15]  /*a7080*/  HMMA.1688.F32.TF32 R52, R28, R206, R56 ;  /* 0x000000ce1c34723c */ /* 0x002fde0000081038 */
[----:B------:R-:W-:-:S04]  /*a7090*/  NOP ;  /* 0x0000000000007918 */ /* 0x000fc80000000000 */
        /* <DEDUP_REMOVED lines=121> */
[----:B------:R-:W-:-:S02]  /*a7830*/  IMAD.MOV.U32 R199, RZ, RZ, R44 ;  /* 0x000000ffffc77224 */ /* 0x000fc400078e002c */
[----:B------:R-:W-:Y:S02]  /*a7840*/  IMAD.MOV.U32 R198, RZ, RZ, R45 ;  /* 0x000000ffffc67224 */ /* 0x000fe400078e002d */
[----:B------:R-:W-:Y:S02]  /*a7850*/  IMAD.MOV.U32 R207, RZ, RZ, R46 ;  /* 0x000000ffffcf7224 */ /* 0x000fe400078e002e */
[----:B------:R-:W-:Y:S02]  /*a7860*/  IMAD.MOV.U32 R206, RZ, RZ, R47 ;  /* 0x000000ffffce7224 */ /* 0x000fe400078e002f */
[----:B------:R-:W-:Y:S02]  /*a7870*/  IMAD.MOV.U32 R215, RZ, RZ, R48 ;  /* 0x000000ffffd77224 */ /* 0x000fe400078e0030 */
[----:B------:R-:W-:Y:S01]  /*a7880*/  IMAD.MOV.U32 R214, RZ, RZ, R49 ;  /* 0x000000ffffd67224 */ /* 0x000fe200078e0031 */
[C---:B--2---:R-:W-:Y:S08]  /*a7890*/  HMMA.1688.F32.TF32 R164, R28.reuse, R162, R216 ;  /* 0x000000a21ca4723c */ /* 0x044ff000000810d8 */
[C---:B-1----:R-:W-:Y:S11]  /*a78a0*/  HMMA.1688.F32.TF32 R160, R28.reuse, R158, R220 ;  /* 0x0000009e1ca0723c */ /* 0x042ff600000810dc */
[----:B------:R-:W-:Y:S04]  /*a78b0*/  STL.64 [R1+0x180], R164 ;  /* 0x000180a401007387 */ /* 0x000fe80000100a00 */
[----:B------:R-:W-:Y:S04]  /*a78c0*/  STL.64 [R1+0x188], R166 ;  /* 0x000188a601007387 */ /* 0x000fe80000100a00 */
        /* <DEDUP_REMOVED lines=11> */
[C---:B----4-:R-:W-:Y:S08]  /*a7980*/  HMMA.1688.F32.TF32 R52, R28.reuse, R138, R56 ;  /* 0x0000008a1c34723c */ /* 0x050ff00000081038 */
[C---:B-1----:R-:W-:Y:S01]  /*a7990*/  HMMA.1688.F32.TF32 R156, R28.reuse, R146, R240 ;  /* 0x000000921c9c723c */ /* 0x042fe200000810f0 */
[----:B------:R-:W-:Y:S04]  /*a79a0*/  STL.64 [R1+0x150], R160 ;  /* 0x000150a001007387 */ /* 0x000fe80000100a00 */
[----:B------:R-:W-:Y:S03]  /*a79b0*/  STL.64 [R1+0x158], R162 ;  /* 0x000158a201007387 */ /* 0x000fe60000100a00 */
[C---:B------:R-:W-:Y:S08]  /*a79c0*/  HMMA.1688.F32.TF32 R60, R28.reuse, R134, R60 ;  /* 0x000000861c3c723c */ /* 0x040ff0000008103c */
[----:B------:R-:W-:Y:S01]  /*a79d0*/  HMMA.1688.F32.TF32 R56, R28, R130, R64 ;  /* 0x000000821c38723c */ /* 0x000fe20000081040 */
[----:B------:R-:W-:-:S02]  /*a79e0*/  IMAD.MOV.U32 R223, RZ, RZ, R50 ;  /* 0x000000ffffdf7224 */ /* 0x000fc400078e0032 */
[----:B------:R-:W-:Y:S02]  /*a79f0*/  IMAD.MOV.U32 R222, RZ, RZ, R51 ;  /* 0x000000ffffde7224 */ /* 0x000fe400078e0033 */
[----:B------:R-:W-:Y:S02]  /*a7a00*/  IMAD.MOV.U32 R178, RZ, RZ, R2 ;  /* 0x000000ffffb27224 */ /* 0x000fe400078e0002 */
        /* <DEDUP_REMOVED lines=151> */
[----:B------:R-:W1:Y:S04]  /*a8380*/  LDL.LU R248, [R1+0x2cc0] ;  /* 0x002cc00001f87983 */ /* 0x000e680000300800 */
[----:B------:R-:W1:Y:S04]  /*a8390*/  LDL.LU R249, [R1+0x2cc4] ;  /* 0x002cc40001f97983 */ /* 0x000e680000300800 */
[----:B------:R-:W1:Y:S04]  /*a83a0*/  LDL.LU R250, [R1+0x2cc8] ;  /* 0x002cc80001fa7983 */ /* 0x000e680000300800 */
[----:B------:R-:W1:Y:S01]  /*a83b0*/  LDL.LU R251, [R1+0x2ccc] ;  /* 0x002ccc0001fb7983 */ /* 0x000e620000300800 */
[----:B--2---:R-:W-:-:S15]  /*a83c0*/  HMMA.1688.F32.TF32 R88, R28, R94, R88 ;  /* 0x0000005e1c58723c */ /* 0x004fde0000081058 */
[----:B------:R-:W-:-:S04]  /*a83d0*/  NOP ;  /* 0x0000000000007918 */ /* 0x000fc80000000000 */
[----:B------:R-:W-:Y:S04]  /*a83e0*/  STL.64 [R1+0xa40], R88 ;  /* 0x000a405801007387 */ /* 0x000fe80000100a00 */
[----:B------:R2:W-:Y:S04]  /*a83f0*/  STL.64 [R1+0xa48], R90 ;  /* 0x000a485a01007387 */ /* 0x0005e80000100a00 */
[----:B--2---:R-:W2:Y:S04]  /*a8400*/  LDL.LU.64 R90, [R1+0x9f18] ;  /* 0x009f1800015a7983 */ /* 0x004ea80000300a00 */
[----:B------:R-:W3:Y:S01]  /*a8410*/  LDL.LU.64 R88, [R1+0x9f10] ;  /* 0x009f100001587983 */ /* 0x000ee20000300a00 */
[----:B--2---:R-:W-:-:S15]  /*a8420*/  HMMA.1688.F32.TF32 R84, R28, R90, R84 ;  /* 0x0000005a1c54723c */ /* 0x004fde0000081054 */
[----:B------:R-:W-:-:S04]  /*a8430*/  NOP ;  /* 0x0000000000007918 */ /* 0x000fc80000000000 */
[----:B------:R-:W-:Y:S04]  /*a8440*/  STL.64 [R1+0xa30], R84 ;  /* 0x000a305401007387 */ /* 0x000fe80000100a00 */
[----:B------:R2:W-:Y:S04]  /*a8450*/  STL.64 [R1+0xa38], R86 ;  /* 0x000a385601007387 */ /* 0x0005e80000100a00 */
[----:B--2---:R-:W2:Y:S04]  /*a8460*/  LDL.LU.64 R86, [R1+0x9f08] ;  /* 0x009f080001567983 */ /* 0x004ea80000300a00 */
[----:B------:R-:W4:Y:S04]  /*a8470*/  LDL.LU.64 R84, [R1+0x9f00] ;  /* 0x009f000001547983 */ /* 0x000f280000300a00 */
[----:B------:R-:W-:Y:S04]  /*a8480*/  STL.64 [R1+0x9d20], R90 ;  /* 0x009d205a01007387 */ /* 0x000fe80000100a00 */
[----:B---3--:R3:W-:Y:S04]  /*a8490*/  STL.64 [R1+0x9d18], R88 ;  /* 0x009d185801007387 */ /* 0x0087e80000100a00 */
[----:B---3--:R-:W3:Y:S04]  /*a84a0*/  LDL.LU R88, [R1+0x2ba0] ;  /* 0x002ba00001587983 */ /* 0x008ee80000300800 */
[----:B------:R-:W3:Y:S04]  /*a84b0*/  LDL.LU R89, [R1+0x2ba4] ;  /* 0x002ba40001597983 */ /* 0x000ee80000300800 */
[----:B------:R-:W3:Y:S04]  /*a84c0*/  LDL.LU R90, [R1+0x2ba8] ;  /* 0x002ba800015a7983 */ /* 0x000ee80000300800 */
[----:B------:R-:W3:Y:S01]  /*a84d0*/  LDL.LU R91, [R1+0x2bac] ;  /* 0x002bac00015b7983 */ /* 0x000ee20000300800 */
        /* <DEDUP_REMOVED lines=22> */
[----:B--2---:R-:W2:Y:S02]  /*a8640*/  LDL.LU.64 R70, [R1+0x9ec8] ;  /* 0x009ec80001467983 */ /* 0x004ea40000300a00 */
[----:B--2---:R-:W-:-:S15]  /*a8650*/  HMMA.1688.F32.TF32 R64, R28, R70, R64 ;  /* 0x000000461c40723c */ /* 0x004fde0000081040 */
[----:B------:R-:W-:-:S04]  /*a8660*/  NOP ;  /* 0x0000000000007918 */ /* 0x000fc80000000000 */
[----:B------:R-:W-:Y:S04]  /*a8670*/  STL.64 [R1+0x1240], R64 ;  /* 0x0012404001007387 */ /* 0x000fe80000100a00 */
[----:B------:R2:W-:Y:S04]  /*a8680*/  STL.64 [R1+0x1248], R66 ;  /* 0x0012484201007387 */ /* 0x0005e80000100a00 */
[----:B--2---:R-:W4:Y:S04]  /*a8690*/  LDL.LU.64 R66, [R1+0x9ec0] ;  /* 0x009ec00001427983 */ /* 0x004f280000300a00 */
[----:B------:R-:W2:Y:S01]  /*a86a0*/  LDL.LU.64 R64, [R1+0x9eb8] ;  /* 0x009eb80001407983 */ /* 0x000ea20000300a00 */
[----:B----4-:R-:W-:-:S15]  /*a86b0*/  HMMA.1688.F32.TF32 R60, R28, R66, R60 ;  /* 0x000000421c3c723c */ /* 0x010fde000008103c */
[----:B------:R-:W-:-:S04]  /*a86c0*/  NOP ;  /* 0x0000000000007918 */ /* 0x000fc80000000000 */
[----:B------:R-:W-:Y:S04]  /*a86d0*/  STL.64 [R1+0x1250], R60 ;  /* 0x0012503c01007387 */ /* 0x000fe80000100a00 */
[----:B------:R4:W-:Y:S04]  /*a86e0*/  STL.64 [R1+0x1258], R62 ;  /* 0x0012583e01007387 */ /* 0x0009e80000100a00 */
[----:B----4-:R-:W4:Y:S04]  /*a86f0*/  LDL.LU.64 R62, [R1+0x9eb0] ;  /* 0x009eb000013e7983 */ /* 0x010f280000300a00 */
        /* <DEDUP_REMOVED lines=23> */
[----:B----4-:R-:W3:Y:S04]  /*a8870*/  LDL.LU.64 R46, [R1+0x9e70] ;  /* 0x009e7000012e7983 */ /* 0x010ee80000300a00 */
[----:B------:R-:W4:Y:S01]  /*a8880*/  LDL.LU.64 R44, [R1+0x9e68] ;  /* 0x009e6800012c7983 */ /* 0x000f220000300a00 */
[----:B---3--:R-:W-:-:S15]  /*a8890*/  HMMA.1688.F32.TF32 R88, R28, R46, R88 ;  /* 0x0000002e1c58723c */ /* 0x008fde0000081058 */
[----:B------:R-:W-:-:S04]  /*a88a0*/  NOP ;  /* 0x0000000000007918 */ /* 0x000fc80000000000 */
[----:B------:R-:W-:Y:S04]  /*a88b0*/  STL.64 [R1+0x12a0], R88 ;  /* 0x0012a05801007387 */ /* 0x000fe80000100a00 */
[----:B------:R3:W-:Y:S02]  /*a88c0*/  STL.64 [R1+0x12a8], R90 ;  /* 0x0012a85a01007387 */ /* 0x0007e40000100a00 */
[C---:B---3--:R-:W-:Y:S08]  /*a88d0*/  HMMA.1688.F32.TF32 R88, R28.reuse, R26, R124 ;  /* 0x0000001a1c58723c */ /* 0x048ff0000008107c */
[C---:B------:R-:W-:Y:S11]  /*a88e0*/  HMMA.1688.F32.TF32 R124, R28.reuse, R22, R152 ;  /* 0x000000161c7c723c */ /* 0x040ff60000081098 */
[----:B------:R-:W-:Y:S04]  /*a88f0*/  STL.64 [R1+0x12b0], R88 ;  /* 0x0012b05801007387 */ /* 0x000fe80000100a00 */
[----:B------:R3:W-:Y:S02]  /*a8900*/  STL.64 [R1+0x12b8], R90 ;  /* 0x0012b85a01007387 */ /* 0x0007e40000100a00 */
[C---:B---3--:R-:W-:Y:S08]  /*a8910*/  HMMA.1688.F32.TF32 R88, R28.reuse, R18, R156 ;  /* 0x000000121c58723c */ /* 0x048ff0000008109c */
[C---:B------:R-:W-:Y:S01]  /*a8920*/  HMMA.1688.F32.TF32 R152, R28.reuse, R14, R160 ;  /* 0x0000000e1c98723c */ /* 0x040fe200000810a0 */
[----:B------:R-:W-:Y:S04]  /*a8930*/  STL.64 [R1+0x12c0], R124 ;  /* 0x0012c07c01007387 */ /* 0x000fe80000100a00 */
[----:B------:R3:W-:Y:S03]  /*a8940*/  STL.64 [R1+0x12c8], R126 ;  /* 0x0012c87e01007387 */ /* 0x0007e60000100a00 */
[C---:B---3--:R-:W-:Y:S03]  /*a8950*/  HMMA.1688.F32.TF32 R124, R28.reuse, R10, R164 ;  /* 0x0000000a1c7c723c */ /* 0x048fe600000810a4 */
[----:B------:R-:W-:Y:S04]  /*a8960*/  STL.64 [R1+0x12d0], R88 ;  /* 0x0012d05801007387 */ /* 0x000fe80000100a00 */
[----:B------:R3:W-:Y:S02]  /*a8970*/  STL.64 [R1+0x12d8], R90 ;  /* 0x0012d85a01007387 */ /* 0x0007e40000100a00 */
[C---:B---3--:R-:W-:Y:S02]  /*a8980*/  HMMA.1688.F32.TF32 R88, R28.reuse, R6, R168 ;  /* 0x000000061c58723c */ /* 0x048fe400000810a8 */
[----:B------:R-:W-:Y:S04]  /*a8990*/  STL.64 [R1+0x12e0], R152 ;  /* 0x0012e09801007387 */ /* 0x000fe80000100a00 */
[----:B------:R3:W-:Y:S04]  /*a89a0*/  STL.64 [R1+0x12e8], R154 ;  /* 0x0012e89a01007387 */ /* 0x0007e80000100a00 */
[----:B------:R-:W-:Y:S04]  /*a89b0*/  STL.64 [R1+0x12f0], R124 ;  /* 0x0012f07c01007387 */ /* 0x000fe80000100a00 */
[----:B------:R1:W-:Y:S01]  /*a89c0*/  STL.64 [R1+0x12f8], R126 ;  /* 0x0012f87e01007387 */ /* 0x0003e20000100a00 */
[C---:B---3--:R-:W-:Y:S08]  /*a89d0*/  HMMA.1688.F32.TF32 R152, R28.reuse, R178, R172 ;  /* 0x000000b21c98723c */ /* 0x048ff000000810ac */
[C---:B-1----:R-:W-:Y:S01]  /*a89e0*/  HMMA.1688.F32.TF32 R124, R28.reuse, R190, R184 ;  /* 0x000000be1c7c723c */ /* 0x042fe200000810b8 */
        /* <DEDUP_REMOVED lines=20> */
[----:B-1----:R-:W-:Y:S08]  /*a8b30*/  HMMA.1688.F32.TF32 R88, R28, R42, R244 ;  /* 0x0000002a1c58723c */ /* 0x002ff000000810f4 */
[C---:B------:R-:W-:Y:S01]  /*a8b40*/  HMMA.1688.F32.TF32 R28, R240.reuse, R238, R248 ;  /* 0x000000eef01c723c */ /* 0x040fe200000810f8 */
[----:B------:R-:W-:Y:S04]  /*a8b50*/  STL.64 [R1+0x1370], R152 ;  /* 0x0013709801007387 */ /* 0x000fe80000100a00 */
[----:B------:R-:W-:Y:S04]  /*a8b60*/  STL.64 [R1+0x1378], R154 ;  /* 0x0013789a01007387 */ /* 0x000fe80000100a00 */
[----:B------:R1:W-:Y:S04]  /*a8b70*/  STL.64 [R1+0x1390], R124 ;  /* 0x0013907c01007387 */ /* 0x0003e80000100a00 */
[----:B------:R3:W-:Y:S04]  /*a8b80*/  STL.64 [R1+0x1398], R126 ;  /* 0x0013987e01007387 */ /* 0x0007e80000100a00 */
[----:B-1----:R-:W2:Y:S04]  /*a8b90*/  LDL.LU R124, [R1+0x2e40] ;  /* 0x002e4000017c7983 */ /* 0x002ea80000300800 */
[----:B------:R1:W-:Y:S04]  /*a8ba0*/  STL.64 [R1+0x1380], R88 ;  /* 0x0013805801007387 */ /* 0x0003e80000100a00 */
[----:B------:R1:W-:Y:S04]  /*a8bb0*/  STL.64 [R1+0x1388], R90 ;  /* 0x0013885a01007387 */ /* 0x0003e80000100a00 */
[----:B------:R1:W-:Y:S04]  /*a8bc0*/  STL.64 [R1+0x13a0], R28 ;  /* 0x0013a01c01007387 */ /* 0x0003e80000100a00 */
[----:B------:R1:W-:Y:S04]  /*a8bd0*/  STL.64 [R1+0x13a8], R30 ;  /* 0x0013a81e01007387 */ /* 0x0003e80000100a00 */
        /* <DEDUP_REMOVED lines=174> */
[----:B---3--:R-:W-:-:S15]  /*a96c0*/  HMMA.1688.F32.TF32 R248, R240, R186, R248 ;  /* 0x000000baf0f8723c */ /* 0x008fde00000810f8 */
[----:B------:R-:W-:-:S04]  /*a96d0*/  NOP ;  /* 0x0000000000007918 */ /* 0x000fc80000000000 */
[----:B------:R1:W-:Y:S04]  /*a96e0*/  STL.64 [R1+0x1470], R248 ;  /* 0x001470f801007387 */ /* 0x0003e80000100a00 */
[----:B------:R3:W-:Y:S04]  /*a96f0*/  STL.64 [R1+0x1478], R250 ;  /* 0x001478fa01007387 */ /* 0x0007e80000100a00 */
[----:B-1----:R-:W2:Y:S04]  /*a9700*/  LDL.LU R248, [R1+0x2e60] ;  /* 0x002e600001f87983 */ /* 0x002ea80000300800 */
[----:B------:R-:W2:Y:S04]  /*a9710*/  LDL.LU R249, [R1+0x2e64] ;  /* 0x002e640001f97983 */ /* 0x000ea80000300800 */
[----:B---3--:R-:W3:Y:S04]  /*a9720*/  LDL.LU R250, [R1+0x2e68] ;  /* 0x002e680001fa7983 */ /* 0x008ee80000300800 */
[----:B------:R-:W3:Y:S04]  /*a9730*/  LDL.LU R251, [R1+0x2e6c] ;  /* 0x002e6c0001fb7983 */ /* 0x000ee80000300800 */
        /* <DEDUP_REMOVED lines=39> */
[C---:B------:R-:W-:Y:S03]  /*a99b0*/  HMMA.1688.F32.TF32 R28, R240.reuse, R150, R28 ;  /* 0x00000096f01c723c */ /* 0x040fe6000008101c */
[----:B------:R-:W3:Y:S05]  /*a99c0*/  LDL.LU.64 R152, [R1+0x9d38] ;  /* 0x009d380001987983 */ /* 0x000eea0000300a00 */
        /* <DEDUP_REMOVED lines=18> */
[----:B------:R-:W4:Y:S01]  /*a9af0*/  LDL.LU R127, [R1+0x2e7c] ;  /* 0x002e7c00017f7983 */ /* 0x000f220000300800 */
[C---:B---3--:R-:W-:Y:S03]  /*a9b00*/  HMMA.1688.F32.TF32 R244, R240.reuse, R134, R248 ;  /* 0x00000086f0f4723c */ /* 0x048fe600000810f8 */
        /* <DEDUP_REMOVED lines=8> */
[----:B------:R-:W-:Y:S04]  /*a9b90*/  STL.64 [R1+0x9cf8], R138 ;  /* 0x009cf88a01007387 */ /* 0x000fe80000100a00 */
[----:B------:R1:W-:Y:S04]  /*a9ba0*/  STL.64 [R1+0x9cf0], R136 ;  /* 0x009cf08801007387 */ /* 0x0003e80000100a00 */
[----:B-1----:R-:W2:Y:S04]  /*a9bb0*/  LDL.LU R136, [R1+0x2ea0] ;  /* 0x002ea00001887983 */ /* 0x002ea80000300800 */
[----:B------:R-:W2:Y:S04]  /*a9bc0*/  LDL.LU R137, [R1+0x2ea4] ;  /* 0x002ea40001897983 */ /* 0x000ea80000300800 */
[----:B------:R-:W2:Y:S04]  /*a9bd0*/  LDL.LU R138, [R1+0x2ea8] ;  /* 0x002ea800018a7983 */ /* 0x000ea80000300800 */
[----:B------:R-:W2:Y:S04]  /*a9be0*/  LDL.LU R139, [R1+0x2eac] ;  /* 0x002eac00018b7983 */ /* 0x000ea80000300800 */
[----:B------:R-:W2:Y:S04]  /*a9bf0*/  LDL.LU R88, [R1+0x2ed0] ;  /* 0x002ed00001587983 */ /* 0x000ea80000300800 */
[----:B------:R1:W-:Y:S04]  /*a9c00*/  STL.64 [R1+0x1540], R244 ;  /* 0x001540f401007387 */ /* 0x0003e80000100a00 */
[----:B------:R1:W-:Y:S04]  /*a9c10*/  STL.64 [R1+0x1548], R246 ;  /* 0x001548f601007387 */ /* 0x0003e80000100a00 */
        /* <DEDUP_REMOVED lines=22> */
[----:B------:R-:W4:Y:S04]  /*a9d80*/  LDL.LU.64 R124, [R1+0x9d28] ;  /* 0x009d2800017c7983 */ /* 0x000f280000300a00 */
[----:B------:R-:W-:Y:S04]  /*a9d90*/  STL.64 [R1+0x9cd8], R130 ;  /* 0x009cd88201007387 */ /* 0x000fe80000100a00 */
[----:B------:R1:W-:Y:S04]  /*a9da0*/  STL.64 [R1+0x9cd0], R128 ;  /* 0x009cd08001007387 */ /* 0x0003e80000100a00 */
[----:B-1----:R-:W4:Y:S04]  /*a9db0*/  LDL.LU R128, [R1+0x2e80] ;  /* 0x002e800001807983 */ /* 0x002f280000300800 */
[----:B------:R-:W4:Y:S04]  /*a9dc0*/  LDL.LU R129, [R1+0x2e84] ;  /* 0x002e840001817983 */ /* 0x000f280000300800 */
[----:B------:R-:W4:Y:S04]  /*a9dd0*/  LDL.LU R130, [R1+0x2e88] ;  /* 0x002e880001827983 */ /* 0x000f280000300800 */
[----:B------:R-:W4:Y:S01]  /*a9de0*/  LDL.LU R131, [R1+0x2e8c] ;  /* 0x002e8c0001837983 */ /* 0x000f220000300800 */
[C---:B--2---:R-:W-:Y:S08]  /*a9df0*/  HMMA.1688.F32.TF32 R28, R240.reuse, R110, R28 ;  /* 0x0000006ef01c723c */ /* 0x044ff0000008101c */
[C---:B---3--:R-:W-:Y:S01]  /*a9e00*/  HMMA.1688.F32.TF32 R88, R240.reuse, R106, R88 ;  /* 0x0000006af058723c */ /* 0x048fe20000081058 */
[----:B----4-:R-:W-:Y:S04]  /*a9e10*/  STL.64 [R1+0x9cc8], R126 ;  /* 0x009cc87e01007387 */ /* 0x010fe80000100a00 */
[----:B------:R1:W-:Y:S03]  /*a9e20*/  STL.64 [R1+0x9cc0], R124 ;  /* 0x009cc07c01007387 */ /* 0x0003e60000100a00 */
[C---:B------:R-:W-:Y:S08]  /*a9e30*/  HMMA.1688.F32.TF32 R128, R240.reuse, R126, R128 ;  /* 0x0000007ef080723c */ /* 0x040ff00000081080 */
        /* <DEDUP_REMOVED lines=25> */
[----:B------:R-:W-:Y:S04]  /*a9fd0*/  LDS R28, [R228+UR7+0x22380] ;  /* 0x02238007e41c7984 */ /* 0x000fe80008000800 */
[----:B------:R-:W-:Y:S04]  /*a9fe0*/  LDS R30, [R228+UR7+0x23380] ;  /* 0x02338007e41e7984 */ /* 0x000fe80008000800 */
[----:B------:R-:W-:Y:S04]  /*a9ff0*/  LDS R29, [R229+UR7+0x22380] ;  /* 0x02238007e51d7984 */ /* 0x000fe80008000800 */
[----:B------:R-:W2:Y:S01]  /*aa000*/  LDS R31, [R229+UR7+0x23380] ;  /* 0x02338007e51f7984 */ /* 0x000ea20008000800 */
[----:B-1----:R-:W-:Y:S03]  /*aa010*/  HMMA.1688.F32.TF32 R88, R240, R102, R244 ;  /* 0x00000066f058723c */ /* 0x002fe600000810f4 */
[----:B------:R-:W-:Y:S04]  /*aa020*/  STL.64 [R1+0x9c68], R102 ;  /* 0x009c686601007387 */ /* 0x000fe80000100a00 */
[----:B------:R-:W-:-:S12]  /*aa030*/  STL.64 [R1+0x9c60], R100 ;  /* 0x009c606401007387 */ /* 0x000fd80000100a00 */
[----:B------:R-:W-:Y:S04]  /*aa040*/  STL.64 [R1+0x15c0], R88 ;  /* 0x0015c05801007387 */ /* 0x000fe80000100a00 */
[----:B------:R1:W-:Y:S02]  /*aa050*/  STL.64 [R1+0x15c8], R90 ;  /* 0x0015c85a01007387 */ /* 0x0003e40000100a00 */
[----:B-1----:R-:W-:Y:S02]  /*aa060*/  HMMA.1688.F32.TF32 R88, R240, R98, R248 ;  /* 0x00000062f058723c */ /* 0x002fe400000810f8 */
[----:B------:R-:W3:-:S15]  /*aa070*/  LDL.LU R248, [R1+0x2ff0] ;  /* 0x002ff00001f87983 */ /* 0x000ede0000300800 */
[----:B------:R-:W-:Y:S02]  /*aa080*/  NOP ;  /* 0x0000000000007918 */ /* 0x000fe40000000000 */
        /* <DEDUP_REMOVED lines=71> */
[----:B-1----:R-:W3:Y:S04]  /*aa500*/  LDL.LU R92, [R1+0x2f10] ;  /* 0x002f1000015c7983 */ /* 0x002ee80000300800 */
[----:B------:R-:W3:Y:S04]  /*aa510*/  LDL.LU R93, [R1+0x2f14] ;  /* 0x002f1400015d7983 */ /* 0x000ee80000300800 */
[----:B------:R-:W3:Y:S04]  /*aa520*/  LDL.LU R94, [R1+0x2f18] ;  /* 0x002f1800015e7983 */ /* 0x000ee80000300800 */
[----:B------:R-:W3:Y:S04]  /*aa530*/  LDL.LU R95, [R1+0x2f1c] ;  /* 0x002f1c00015f7983 */ /* 0x000ee80000300800 */
[----:B--2---:R-:W-:Y:S01]  /*aa540*/  STL.64 [R1+0x9c38], R90 ;  /* 0x009c385a01007387 */ /* 0x004fe20000100a00 */
[C---:B---3--:R-:W-:Y:S03]  /*aa550*/  HMMA.1688.F32.TF32 R92, R240.reuse, R90, R92 ;  /* 0x0000005af05c723c */ /* 0x048fe6000008105c */
[----:B------:R1:W-:Y:S05]  /*aa560*/  STL.64 [R1+0x9c30], R88 ;  /* 0x009c305801007387 */ /* 0x0003ea0000100a00 */
        /* <DEDUP_REMOVED lines=23> */
[----:B--2---:R-:W-:Y:S01]  /*aa6e0*/  HMMA.1688.F32.TF32 R76, R240, R70, R112 ;  /* 0x00000046f04c723c */ /* 0x004fe20000081070 */
[----:B------:R-:W-:-:S15]  /*aa6f0*/  STL.64 [R1+0x9be8], R66 ;  /* 0x009be84201007387 */ /* 0x000fde0000100a00 */
[----:B------:R-:W-:-:S03]  /*aa700*/  NOP ;  /* 0x0000000000007918 */ /* 0x000fc60000000000 */
        /* <DEDUP_REMOVED lines=23> */
[----:B------:R1:W-:Y:S04]  /*aa880*/  STL.64 [R1+0x16b0], R76 ;  /* 0x0016b04c01007387 */ /* 0x0003e80000100a00 */
[----:B------:R2:W-:Y:S04]  /*aa890*/  STL.64 [R1+0x16b8], R78 ;  /* 0x0016b84e01007387 */ /* 0x0005e80000100a00 */
[----:B------:R-:W3:Y:S04]  /*aa8a0*/  LDL.LU R128, [R1+0x3090] ;  /* 0x0030900001807983 */ /* 0x000ee80000300800 */
[----:B------:R-:W-:Y:S04]  /*aa8b0*/  STL.64 [R1+0x16c0], R72 ;  /* 0x0016c04801007387 */ /* 0x000fe80000100a00 */
[----:B------:R-:W-:Y:S04]  /*aa8c0*/  STL.64 [R1+0x16c8], R74 ;  /* 0x0016c84a01007387 */ /* 0x000fe80000100a00 */
[----:B------:R-:W-:Y:S04]  /*aa8d0*/  STL.64 [R1+0x16d0], R64 ;  /* 0x0016d04001007387 */ /* 0x000fe80000100a00 */
        /* <DEDUP_REMOVED lines=24> */
[----:B-1----:R-:W4:Y:S04]  /*aaa60*/  LDL.LU R76, [R1+0x3000] ;  /* 0x00300000014c7983 */ /* 0x002f280000300800 */
[----:B------:R-:W4:Y:S04]  /*aaa70*/  LDL.LU R77, [R1+0x3004] ;  /* 0x00300400014d7983 */ /* 0x000f280000300800 */
[----:B--2---:R-:W4:Y:S04]  /*aaa80*/  LDL.LU R78, [R1+0x3008] ;  /* 0x00300800014e7983 */ /* 0x004f280000300800 */
[----:B------:R-:W4:Y:S04]  /*aaa90*/  LDL.LU R79, [R1+0x300c] ;  /* 0x00300c00014f7983 */ /* 0x000f280000300800 */
[----:B------:R-:W2:Y:S04]  /*aaaa0*/  LDL.LU.64 R94, [R1+0x98] ;  /* 0x00009800015e7983 */ /* 0x000ea80000300a00 */
[----:B------:R-:W2:Y:S04]  /*aaab0*/  LDL.LU R96, [R1+0x3040] ;  /* 0x0030400001607983 */ /* 0x000ea80000300800 */
[----:B------:R-:W2:Y:S04]  /*aaac0*/  LDL.LU R97, [R1+0x3044] ;  /* 0x0030440001617983 */ /* 0x000ea80000300800 */
[----:B------:R-:W2:Y:S04]  /*aaad0*/  LDL.LU R98, [R1+0x3048] ;  /* 0x0030480001627983 */ /* 0x000ea80000300800 */
[----:B------:R-:W2:Y:S04]  /*aaae0*/  LDL.LU R99, [R1+0x304c] ;  /* 0x00304c0001637983 */ /* 0x000ea80000300800 */
[----:B------:R-:W2:Y:S04]  /*aaaf0*/  LDL.LU.64 R102, [R1+0x88] ;  /* 0x0000880001667983 */ /* 0x000ea80000300a00 */
        /* <DEDUP_REMOVED lines=23> */
[----:B------:R-:W-:Y:S01]  /*aac70*/  IMAD.MOV.U32 R227, RZ, RZ, R237 ;  /* 0x000000ffffe37224 */ /* 0x000fe200078e00ed */
[C---:B----4-:R-:W-:Y:S08]  /*aac80*/  HMMA.1688.F32.TF32 R64, R240.reuse, R14, R76 ;  /* 0x0000000ef040723c */ /* 0x050ff0000008104c */
[C---:B---3--:R-:W-:Y:S08]  /*aac90*/  HMMA.1688.F32.TF32 R76, R240.reuse, R10, R80 ;  /* 0x0000000af04c723c */ /* 0x048ff00000081050 */
[C---:B------:R-:W-:Y:S03]  /*aaca0*/  HMMA.1688.F32.TF32 R72, R240.reuse, R6, R84 ;  /* 0x00000006f048723c */ /* 0x040fe60000081054 */
        /* <DEDUP_REMOVED lines=159> */
[C---:B------:R-:W-:Y:S03]  /*ab6a0*/  HMMA.1688.F32.TF32 R40, R28.reuse, R230, R40 ;  /* 0x000000e61c28723c */ /* 0x040fe60000081028 */
[----:B------:R-:W-:Y:S05]  /*ab6b0*/  STL.64 [R1+0x9b20], R228 ;  /* 0x009b20e401007387 */ /* 0x000fea0000100a00 */
[C---:B------:R-:W-:Y:S08]  /*ab6c0*/  HMMA.1688.F32.TF32 R36, R28.reuse, R222, R36 ;  /* 0x000000de1c24723c */ /* 0x040ff00000081024 */
[C---:B----4-:R-:W-:Y:S03]  /*ab6d0*/  HMMA.1688.F32.TF32 R32, R28.reuse, R218, R32 ;  /* 0x000000da1c20723c */ /* 0x050fe60000081020 */
[----:B------:R-:W-:Y:S04]  /*ab6e0*/  STL.64 [R1+0x19c0], R40 ;  /* 0x0019c02801007387 */ /* 0x000fe80000100a00 */
[----:B------:R2:W-:Y:S02]  /*ab6f0*/  STL.64 [R1+0x19c8], R42 ;  /* 0x0019c82a01007387 */ /* 0x0005e40000100a00 */
[----:B--2---:R-:W-:Y:S02]  /*ab700*/  HMMA.1688.F32.TF32 R40, R28, R226, R240 ;  /* 0x000000e21c28723c */ /* 0x004fe400000810f0 */
[----:B---3--:R-:W-:-:S15]  /*ab710*/  STL.64 [R1+0x9b28], R224 ;  /* 0x009b28e001007387 */ /* 0x008fde0000100a00 */
[----:B------:R-:W-:Y:S02]  /*ab720*/  NOP ;  /* 0x0000000000007918 */ /* 0x000fe40000000000 */
        /* <DEDUP_REMOVED lines=9> */
[C---:B--2---:R-:W-:Y:S01]  /*ab7c0*/  HMMA.1688.F32.TF32 R32, R28.reuse, R210, R72 ;  /* 0x000000d21c20723c */ /* 0x044fe20000081048 */
[----:B------:R-:W-:Y:S10]  /*ab7d0*/  STL.64 [R1+0x9ba0], R212 ;  /* 0x009ba0d401007387 */ /* 0x000ff40000100a00 */
[----:B------:R-:W-:Y:S04]  /*ab7e0*/  STL.64 [R1+0x1980], R36 ;  /* 0x0019802401007387 */ /* 0x000fe80000100a00 */
[----:B------:R1:W-:Y:S04]  /*ab7f0*/  STL.64 [R1+0x1988], R38 ;  /* 0x0019882601007387 */ /* 0x0003e80000100a00 */
[----:B------:R-:W-:Y:S04]  /*ab800*/  STL.64 [R1+0x9ba8], R208 ;  /* 0x009ba8d001007387 */ /* 0x000fe80000100a00 */
[----:B------:R-:W-:Y:S04]  /*ab810*/  STL.64 [R1+0x1970], R32 ;  /* 0x0019702001007387 */ /* 0x000fe80000100a00 */
[----:B------:R2:W-:Y:S01]  /*ab820*/  STL.64 [R1+0x1978], R34 ;  /* 0x0019782201007387 */ /* 0x0005e20000100a00 */
[C---:B-1----:R-:W-:Y:S08]  /*ab830*/  HMMA.1688.F32.TF32 R36, R28.reuse, R206, R76 ;  /* 0x000000ce1c24723c */ /* 0x042ff0000008104c */
[C---:B--2---:R-:W-:Y:S01]  /*ab840*/  HMMA.1688.F32.TF32 R32, R28.reuse, R202, R80 ;  /* 0x000000ca1c20723c */ /* 0x044fe20000081050 */
[----:B------:R-:W-:Y:S07]  /*ab850*/  STL.64 [R1+0x9bb0], R204 ;  /* 0x009bb0cc01007387 */ /* 0x000fee0000100a00 */
[C---:B------:R-:W-:Y:S03]  /*ab860*/  HMMA.1688.F32.TF32 R40, R28.reuse, R198, R84 ;  /* 0x000000c61c28723c */ /* 0x040fe60000081054 */
        /* <DEDUP_REMOVED lines=39> */
[----:B-1----:R-:W-:Y:S03]  /*abae0*/  HMMA.1688.F32.TF32 R32, R28, R146, R136 ;  /* 0x000000921c20723c */ /* 0x002fe60000081088 */
[----:B------:R1:W-:Y:S04]  /*abaf0*/  STL.64 [R1+0x1890], R36 ;  /* 0x0018902401007387 */ /* 0x0003e80000100a00 */
[----:B------:R2:W-:Y:S01]  /*abb00*/  STL.64 [R1+0x1898], R38 ;  /* 0x0018982601007387 */ /* 0x0005e20000100a00 */
[----:B------:R-:W-:-:S03]  /*abb10*/  IMAD.MOV.U32 R242, RZ, RZ, R233 ;  /* 0x000000fffff27224 */ /* 0x000fc600078e00e9 */
[----:B-1----:R-:W3:Y:S04]  /*abb20*/  LDL.LU R36, [R1+0x3a20] ;  /* 0x003a200001247983 */ /* 0x002ee80000300800 */
[----:B------:R1:W-:Y:S04]  /*abb30*/  STL.64 [R1+0x1880], R40 ;  /* 0x0018802801007387 */ /* 0x0003e80000100a00 */
[----:B------:R4:W-:Y:S04]  /*abb40*/  STL.64 [R1+0x1888], R42 ;  /* 0x0018882a01007387 */ /* 0x0009e80000100a00 */
[----:B------:R1:W-:Y:S04]  /*abb50*/  STL.64 [R1+0x1870], R32 ;  /* 0x0018702001007387 */ /* 0x0003e80000100a00 */
[----:B------:R1:W-:Y:S04]  /*abb60*/  STL.64 [R1+0x1878], R34 ;  /* 0x0018782201007387 */ /* 0x0003e80000100a00 */
[----:B------:R-:W3:Y:S04]  /*abb70*/  LDL.LU R37, [R1+0x3a24] ;  /* 0x003a240001257983 */ /* 0x000ee80000300800 */
[----:B--2---:R-:W3:Y:S04]  /*abb80*/  LDL.LU R38, [R1+0x3a28] ;  /* 0x003a280001267983 */ /* 0x004ee80000300800 */
[----:B------:R-:W3:Y:S04]  /*abb90*/  LDL.LU R39, [R1+0x3a2c] ;  /* 0x003a2c0001277983 */ /* 0x000ee80000300800 */
[----:B------:R-:W2:Y:S04]  /*abba0*/  LDL.LU R240, [R1+0x3a10] ;  /* 0x003a100001f07983 */ /* 0x000ea80000300800 */
[----:B------:R-:W2:Y:S04]  /*abbb0*/  LDL.LU R241, [R1+0x3a14] ;  /* 0x003a140001f17983 */ /* 0x000ea80000300800 */
[----:B------:R-:W2:Y:S01]  /*abbc0*/  LDL.LU R233, [R1+0x9d04] ;  /* 0x009d040001e97983 */ /* 0x000ea20000300800 */
[----:B------:R-:W-:-:S03]  /*abbd0*/  IMAD.MOV.U32 R243, RZ, RZ, R232 ;  /* 0x000000fffff37224 */ /* 0x000fc600078e00e8 */
[----:B------:R-:W2:Y:S04]  /*abbe0*/  LDL.LU R232, [R1+0x9d00] ;  /* 0x009d000001e87983 */ /* 0x000ea80000300800 */
[----:B-1----:R-:W2:Y:S04]  /*abbf0*/  LDL.LU R40, [R1+0x3a00] ;  /* 0x003a000001287983 */ /* 0x002ea80000300800 */
[----:B------:R-:W2:Y:S04]  /*abc00*/  LDL.LU R41, [R1+0x3a04] ;  /* 0x003a040001297983 */ /* 0x000ea80000300800 */
[----:B----4-:R-:W4:Y:S04]  /*abc10*/  LDL.LU R42, [R1+0x3a08] ;  /* 0x003a0800012a7983 */ /* 0x010f280000300800 */
        /* <DEDUP_REMOVED lines=217> */
[----:B------:R-:W-:Y:S03]  /*ac9b0*/  HMMA.1688.F32.TF32 R200, R28, R70, R200 ;  /* 0x000000461cc8723c */ /* 0x000fe600000810c8 */
[----:B------:R-:W4:-:S15]  /*ac9c0*/  LDL.LU.64 R64, [R1+0x9be0] ;  /* 0x009be00001407983 */ /* 0x000f1e0000300a00 */
[----:B------:R-:W-:Y:S01]  /*ac9d0*/  NOP ;  /* 0x0000000000007918 */ /* 0x000fe20000000000 */
[----:B------:R-:W-:Y:S04]  /*ac9e0*/  STL.64 [R1+0x1b60], R200 ;  /* 0x001b60c801007387 */ /* 0x000fe80000100a00 */
[----:B------:R3:W-:Y:S01]  /*ac9f0*/  STL.64 [R1+0x1b68], R202 ;  /* 0x001b68ca01007387 */ /* 0x0007e20000100a00 */
[----:B------:R-:W-:Y:S01]  /*aca00*/  IMAD.MOV.U32 R35, RZ, RZ, R236 ;  /* 0x000000ffff237224 */ /* 0x000fe200078e00ec */
[C---:B------:R-:W-:Y:S08]  /*aca10*/  HMMA.1688.F32.TF32 R36, R28.reuse, R10, R36 ;  /* 0x0000000a1c24723c */ /* 0x040ff00000081024 */
[----:B------:R-:W-:Y:S01]  /*aca20*/  HMMA.1688.F32.TF32 R32, R28, R6, R32 ;  /* 0x000000061c20723c */ /* 0x000fe20000081020 */
[----:B--2---:R-:W-:-:S02]  /*aca30*/  IMAD.MOV.U32 R130, RZ, RZ, R89 ;  /* 0x000000ffff827224 */ /* 0x004fc400078e0059 */
[----:B------:R-:W-:Y:S02]  /*aca40*/  IMAD.MOV.U32 R131, RZ, RZ, R88 ;  /* 0x000000ffff837224 */ /* 0x000fe400078e0058 */
[----:B------:R-:W-:Y:S02]  /*aca50*/  IMAD.MOV.U32 R122, RZ, RZ, R85 ;  /* 0x000000ffff7a7224 */ /* 0x000fe400078e0055 */
[----:B------:R-:W-:Y:S01]  /*aca60*/  IMAD.MOV.U32 R123, RZ, RZ, R84 ;  /* 0x000000ffff7b7224 */ /* 0x000fe200078e0054 */
[----:B------:R-:W-:Y:S01]  /*aca70*/  LDS R236, [R3+UR7+0x24000] ;  /* 0x0240000703ec7984 */ /* 0x000fe20008000800 */
[C---:B---3--:R-:W-:Y:S08]  /*aca80*/  HMMA.1688.F32.TF32 R200, R28.reuse, R66, R204 ;  /* 0x000000421cc8723c */ /* 0x048ff000000810cc */
[C---:B------:R-:W-:Y:S11]  /*aca90*/  HMMA.1688.F32.TF32 R204, R28.reuse, R62, R208 ;  /* 0x0000003e1ccc723c */ /* 0x040ff600000810d0 */
        /* <DEDUP_REMOVED lines=19> */
[----:B------:R-:W-:Y:S01]  /*acbd0*/  HMMA.1688.F32.TF32 R40, R28, R14, R240 ;  /* 0x0000000e1c28723c */ /* 0x000fe200000810f0 */
[----:B------:R-:W-:Y:S04]  /*acbe0*/  STL.64 [R1+0x1af0], R208 ;  /* 0x001af0d001007387 */ /* 0x000fe80000100a00 */
[----:B------:R-:W-:Y:S04]  /*acbf0*/  STL.64 [R1+0x1af8], R210 ;  /* 0x001af8d201007387 */ /* 0x000fe80000100a00 */
[----:B------:R-:W-:Y:S04]  /*acc00*/  STL.64 [R1+0x1ae0], R204 ;  /* 0x001ae0cc01007387 */ /* 0x000fe80000100a00 */
[----:B------:R-:W-:Y:S01]  /*acc10*/  STL.64 [R1+0x1ae8], R206 ;  /* 0x001ae8ce01007387 */ /* 0x000fe20000100a00 */
[----:B------:R-:W-:-:S02]  /*acc20*/  IMAD.MOV.U32 R228, RZ, RZ, R12 ;  /* 0x000000ffffe47224 */ /* 0x000fc400078e000c */
[----:B------:R-:W-:Y:S02]  /*acc30*/  IMAD.MOV.U32 R229, RZ, RZ, R13 ;  /* 0x000000ffffe57224 */ /* 0x000fe400078e000d */
[----:B------:R-:W-:Y:S01]  /*acc40*/  IMAD.MOV.U32 R230, RZ, RZ, R16 ;  /* 0x000000ffffe67224 */ /* 0x000fe200078e0010 */
        /* <DEDUP_REMOVED lines=8> */
[----:B------:R-:W-:Y:S04]  /*accd0*/  STL [R1+0x9af0], R3 ;  /* 0x009af00301007387 */ /* 0x000fe80000100800 */
[----:B------:R-:W3:Y:S04]  /*acce0*/  LDL.LU R12, [R1+0x9bdc] ;  /* 0x009bdc00010c7983 */ /* 0x000ee80000300800 */
[----:B------:R-:W4:Y:S04]  /*accf0*/  LDL.LU R13, [R1+0x9bd8] ;  /* 0x009bd800010d7983 */ /* 0x000f280000300800 */
[----:B------:R-:W4:Y:S01]  /*acd00*/  LDL.LU R16, [R1+0x9bd4] ;  /* 0x009bd40001107983 */ /* 0x000f220000300800 */
[----:B------:R-:W-:-:S03]  /*acd10*/  IMAD.MOV.U32 R231, RZ, RZ, R17 ;  /* 0x000000ffffe77224 */ /* 0x000fc600078e0011 */
[----:B------:R-:W4:Y:S01]  /*acd20*/  LDL.LU R17, [R1+0x9bd0] ;  /* 0x009bd00001117983 */ /* 0x000f220000300800 */
[----:B-1----:R-:W-:Y:S02]  /*acd30*/  IMAD.MOV.U32 R32, RZ, RZ, R4 ;  /* 0x000000ffff207224 */ /* 0x002fe400078e0004 */
[----:B------:R-:W-:Y:S01]  /*acd40*/  IMAD.MOV.U32 R33, RZ, RZ, R5 ;  /* 0x000000ffff217224 */ /* 0x000fe200078e0005 */
[----:B------:R-:W4:Y:S04]  /*acd50*/  LDL.LU R4, [R1+0x9bcc] ;  /* 0x009bcc0001047983 */ /* 0x000f280000300800 */
[----:B------:R-:W4:Y:S01]  /*acd60*/  LDL.LU R5, [R1+0x9bc8] ;  /* 0x009bc80001057983 */ /* 0x000f220000300800 */
[----:B--2---:R-:W-:Y:S02]  /*acd70*/  IMAD.MOV.U32 R34, RZ, RZ, R8 ;  /* 0x000000ffff227224 */ /* 0x004fe400078e0008 */
[----:B------:R-:W-:Y:S01]  /*acd80*/  IMAD.MOV.U32 R35, RZ, RZ, R9 ;  /* 0x000000ffff237224 */ /* 0x000fe200078e0009 */
[----:B------:R-:W2:Y:S04]  /*acd90*/  LDL.LU R8, [R1+0x9bc4] ;  /* 0x009bc40001087983 */ /* 0x000ea80000300800 */
[----:B------:R-:W2:Y:S01]  /*acda0*/  LDL.LU R9, [R1+0x9bc0] ;  /* 0x009bc00001097983 */ /* 0x000ea20000300800 */
[----:B------:R-:W1:Y:S01]  /*acdb0*/  S2R R232, SR_TID.X ;  /* 0x0000000000e87919 */ /* 0x000e620000002100 */
[----:B------:R-:W-:-:S02]  /*acdc0*/  IMAD.MOV.U32 R40, RZ, RZ, R77 ;  /* 0x000000ffff287224 */ /* 0x000fc400078e004d */
[----:B------:R-:W-:Y:S02]  /*acdd0*/  IMAD.MOV.U32 R41, RZ, RZ, R76 ;  /* 0x000000ffff297224 */ /* 0x000fe400078e004c */
[----:B------:R-:W-:Y:S02]  /*acde0*/  IMAD.MOV.U32 R42, RZ, RZ, R73 ;  /* 0x000000ffff2a7224 */ /* 0x000fe400078e0049 */
[----:B------:R-:W-:Y:S02]  /*acdf0*/  IMAD.MOV.U32 R43, RZ, RZ, R72 ;  /* 0x000000ffff2b7224 */ /* 0x000fe400078e0048 */
[----:B------:R-:W-:Y:S02]  /*ace00*/  IMAD.MOV.U32 R242, RZ, RZ, R248 ;  /* 0x000000fffff27224 */ /* 0x000fe400078e00f8 */
[----:B------:R-:W-:Y:S02]  /*ace10*/  IMAD.MOV.U32 R222, RZ, RZ, R69 ;  /* 0x000000ffffde7224 */ /* 0x000fe400078e0045 */
[----:B------:R-:W-:-:S02]  /*ace20*/  IMAD.MOV.U32 R223, RZ, RZ, R68 ;  /* 0x000000ffffdf7224 */ /* 0x000fc400078e0044 */
[C---:B-1----:R-:W-:Y:S01]  /*ace30*/  IMAD.SHL.U32 R233, R232.reuse, 0x2, RZ ;  /* 0x00000002e8e97824 */ /* 0x042fe200078e00ff */
[----:B------:R-:W-:-:S05]  /*ace40*/  LOP3.LUT R232, R232, 0x7, RZ, 0xc0, !PT ;  /* 0x00000007e8e87812 */ /* 0x000fca00078ec0ff */
[----:B------:R-:W-:-:S05]  /*ace50*/  IMAD R232, R232, 0x90, RZ ;  /* 0x00000090e8e87824 */ /* 0x000fca00078e02ff */
[----:B------:R-:W-:-:S04]  /*ace60*/  LOP3.LUT R232, R232, 0x30, R233, 0x78, !PT ;  /* 0x00000030e8e87812 */ /* 0x000fc800078e78e9 */
[----:B------:R-:W-:-:S05]  /*ace70*/  LOP3.LUT R232, R232, 0x40, RZ, 0x3c, !PT ;  /* 0x00000040e8e87812 */ /* 0x000fca00078e3cff */
[----:B------:R-:W1:Y:S04]  /*ace80*/  LDSM.16.M88.4 R76, [R232+UR8] ;  /* 0x00000008e84c783b */ /* 0x000e680008000200 */
[----:B------:R-:W1:Y:S04]  /*ace90*/  LDSM.16.M88.4 R72, [R232+UR8+0x400] ;  /* 0x00040008e848783b */ /* 0x000e680008000200 */
[----:B------:R-:W1:Y:S04]  /*acea0*/  LDSM.16.M88.4 R248, [R232+UR8+0x1000] ;  /* 0x00100008e8f8783b */ /* 0x000e680008000200 */
[----:B------:R-:W1:Y:S01]  /*aceb0*/  LDSM.16.M88.4 R68, [R232+UR8+0x800] ;  /* 0x00080008e844783b */ /* 0x000e620008000200 */
[----:B------:R-:W-:-:S02]  /*acec0*/  IMAD.MOV.U32 R216, RZ, RZ, R65 ;  /* 0x000000ffffd87224 */ /* 0x000fc400078e0041 */
[----:B------:R-:W-:Y:S02]  /*aced0*/  IMAD.MOV.U32 R217, RZ, RZ, R64 ;  /* 0x000000ffffd97224 */ /* 0x000fe400078e0040 */
[----:B------:R-:W-:Y:S01]  /*acee0*/  IMAD.MOV.U32 R243, RZ, RZ, R247 ;  /* 0x000000fffff37224 */ /* 0x000fe200078e00f7 */
[----:B------:R-:W1:Y:S01]  /*acef0*/  LDSM.16.M88.4 R64, [R232+UR8+0xc00] ;  /* 0x000c0008e840783b */ /* 0x000e620008000200 */
[----:B------:R-:W-:Y:S02]  /*acf00*/  IMAD.MOV.U32 R226, RZ, RZ, R246 ;  /* 0x000000ffffe27224 */ /* 0x000fe400078e00f6 */
[----:B------:R-:W-:Y:S02]  /*acf10*/  IMAD.MOV.U32 R227, RZ, RZ, R245 ;  /* 0x000000ffffe37224 */ /* 0x000fe400078e00f5 */
[----:B------:R-:W-:Y:S02]  /*acf20*/  IMAD.MOV.U32 R38, RZ, RZ, R244 ;  /* 0x000000ffff267224 */ /* 0x000fe400078e00f4 */
[----:B------:R-:W1:Y:S01]  /*acf30*/  LDSM.16.M88.4 R244, [R232+UR8+0x1400] ;  /* 0x00140008e8f4783b */ /* 0x000e620008000200 */
[----:B------:R-:W-:-:S02]  /*acf40*/  IMAD.MOV.U32 R214, RZ, RZ, R21 ;  /* 0x000000ffffd67224 */ /* 0x000fc400078e0015 */
[----:B------:R-:W-:Y:S02]  /*acf50*/  IMAD.MOV.U32 R215, RZ, RZ, R20 ;  /* 0x000000ffffd77224 */ /* 0x000fe400078e0014 */
[----:B------:R-:W-:Y:S01]  /*acf60*/  IMAD.MOV.U32 R218, RZ, RZ, R25 ;  /* 0x000000ffffda7224 */ /* 0x000fe200078e0019 */
[----:B------:R-:W-:Y:S01]  /*acf70*/  LDSM.16.M88.4 R20, [R232+UR8+0x2800] ;  /* 0x00280008e814783b */ /* 0x000fe20008000200 */
[----:B------:R-:W-:-:S03]  /*acf80*/  IMAD.MOV.U32 R219, RZ, RZ, R24 ;  /* 0x000000ffffdb7224 */ /* 0x000fc600078e0018 */
[----:B------:R-:W-:Y:S01]  /*acf90*/  LDSM.16.M88.4 R24, [R232+UR8+0x2c00] ;  /* 0x002c0008e818783b */ /* 0x000fe20008000200 */
[----:B------:R-:W-:Y:S02]  /*acfa0*/  IMAD.MOV.U32 R206, RZ, RZ, R2 ;  /* 0x000000ffffce7224 */ /* 0x000fe400078e0002 */
[----:B------:R-:W-:Y:S01]  /*acfb0*/  IMAD.MOV.U32 R207, RZ, RZ, R0 ;  /* 0x000000ffffcf7224 */ /* 0x000fe200078e0000 */
[----:B------:R-:W-:Y:S01]  /*acfc0*/  STL [R1+0x9af4], R252 ;  /* 0x009af4fc01007387 */ /* 0x000fe20000100800 */
[----:B------:R-:W-:Y:S01]  /*acfd0*/  IMAD.MOV.U32 R39, RZ, RZ, R237 ;  /* 0x000000ffff277224 */ /* 0x000fe200078e00ed */
[C---:B------:R-:W-:Y:S08]  /*acfe0*/  HMMA.1688.F32.TF32 R224, R28.reuse, R226, R32 ;  /* 0x000000e21ce0723c */ /* 0x040ff00000081020 */
[C---:B------:R-:W-:Y:S01]  /*acff0*/  HMMA.1688.F32.TF32 R220, R28.reuse, R222, R216 ;  /* 0x000000de1cdc723c */ /* 0x040fe200000810d8 */
[----:B-1----:R-:W-:Y:S04]  /*ad000*/  STL.64 [R1+0x30], R76 ;  /* 0x0000304c01007387 */ /* 0x002fe80000100a00 */
[----:B------:R-:W-:Y:S04]  /*ad010*/  STL.64 [R1+0x38], R78 ;  /* 0x0000384e01007387 */ /* 0x000fe80000100a00 */
[----:B------:R-:W-:Y:S04]  /*ad020*/  STL.64 [R1+0x20], R72 ;  /* 0x0000204801007387 */ /* 0x000fe80000100a00 */
[----:B------:R-:W-:Y:S04]  /*ad030*/  STL.64 [R1+0x28], R74 ;  /* 0x0000284a01007387 */ /* 0x000fe80000100a00 */
[----:B------:R-:W-:Y:S04]  /*ad040*/  STL [R1+0x88bc], R250 ;  /* 0x0088bcfa01007387 */ /* 0x000fe80000100800 */
[----:B------:R-:W-:Y:S04]  /*ad050*/  STL.64 [R1+0x10], R68 ;  /* 0x0000104401007387 */ /* 0x000fe80000100a00 */
[----:B------:R-:W-:Y:S04]  /*ad060*/  STL.64 [R1+0x18], R70 ;  /* 0x0000184601007387 */ /* 0x000fe80000100a00 */
[----:B------:R-:W-:Y:S04]  /*ad070*/  STL [R1+0x88b8], R251 ;  /* 0x0088b8fb01007387 */ /* 0x000fe80000100800 */
[----:B------:R-:W-:Y:S04]  /*ad080*/  STL.64 [R1], R64 ;  /* 0x0000004001007387 */ /* 0x000fe80000100a00 */
[----:B------:R-:W-:Y:S04]  /*ad090*/  STL.64 [R1+0x8], R66 ;  /* 0x0000084201007387 */ /* 0x000fe80000100a00 */
[----:B------:R-:W-:Y:S04]  /*ad0a0*/  LDS R237, [R252+UR7+0x24000] ;  /* 0x02400007fced7984 */ /* 0x000fe80008000800 */
[----:B------:R-:W-:Y:S04]  /*ad0b0*/  STL [R1+0x878c], R246 ;  /* 0x00878cf601007387 */ /* 0x000fe80000100800 */
[----:B------:R-:W-:Y:S01]  /*ad0c0*/  STL [R1+0x8788], R247 ;  /* 0x008788f701007387 */ /* 0x000fe20000100800 */
[----:B------:R-:W-:Y:S01]  /*ad0d0*/  HMMA.1688.F32.TF32 R36, R28, R38, R40 ;  /* 0x000000261c24723c */ /* 0x000fe20000081028 */
[----:B---3--:R-:W-:-:S02]  /*ad0e0*/  IMAD.MOV.U32 R211, RZ, RZ, R12 ;  /* 0x000000ffffd37224 */ /* 0x008fc400078e000c */
[----:B----4-:R-:W-:Y:S02]  /*ad0f0*/  IMAD.MOV.U32 R210, RZ, RZ, R13 ;  /* 0x000000ffffd27224 */ /* 0x010fe400078e000d */
[----:B------:R-:W-:Y:S01]  /*ad100*/  IMAD.MOV.U32 R209, RZ, RZ, R16 ;  /* 0x000000ffffd17224 */ /* 0x000fe200078e0010 */
[----:B------:R-:W-:Y:S01]  /*ad110*/  LDSM.16.M88.4 R12, [R232+UR8+0x2000] ;  /* 0x00200008e80c783b */ /* 0x000fe20008000200 */
[----:B------:R-:W-:-:S03]  /*ad120*/  IMAD.MOV.U32 R208, RZ, RZ, R17 ;  /* 0x000000ffffd07224 */ /* 0x000fc600078e0011 */
[----:B------:R-:W-:Y:S01]  /*ad130*/  LDSM.16.M88.4 R16, [R232+UR8+0x2400] ;  /* 0x00240008e810783b */ /* 0x000fe20008000200 */
[----:B------:R-:W-:Y:S02]  /*ad140*/  IMAD.MOV.U32 R203, RZ, RZ, R4 ;  /* 0x000000ffffcb7224 */ /* 0x000fe400078e0004 */
[----:B------:R-:W-:Y:S02]  /*ad150*/  IMAD.MOV.U32 R202, RZ, RZ, R5 ;  /* 0x000000ffffca7224 */ /* 0x000fe400078e0005 */
[----:B------:R-:W1:Y:S01]  /*ad160*/  LDSM.16.M88.4 R4, [R232+UR8+0x1800] ;  /* 0x00180008e804783b */ /* 0x000e620008000200 */
[----:B--2---:R-:W-:Y:S02]  /*ad170*/  IMAD.MOV.U32 R201, RZ, RZ, R8 ;  /* 0x000000ffffc97224 */ /* 0x004fe400078e0008 */
[----:B------:R-:W-:Y:S02]  /*ad180*/  IMAD.MOV.U32 R200, RZ, RZ, R9 ;  /* 0x000000ffffc87224 */ /* 0x000fe400078e0009 */
[----:B------:R-:W2:Y:S01]  /*ad190*/  LDSM.16.M88.4 R8, [R232+UR8+0x1c00] ;  /* 0x001c0008e808783b */ /* 0x000ea20008000200 */
[C---:B------:R-:W-:Y:S08]  /*ad1a0*/  HMMA.1688.F32.TF32 R212, R28.reuse, R214, R208 ;  /* 0x000000d61cd4723c */ /* 0x040ff000000810d0 */
[C---:B------:R-:W-:Y:S01]  /*ad1b0*/  HMMA.1688.F32.TF32 R204, R28.reuse, R206, R200 ;  /* 0x000000ce1ccc723c */ /* 0x040fe200000810c8 */
[----:B-1----:R-:W-:Y:S04]  /*ad1c0*/  STL [R1+0x8790], R6 ;  /* 0x0087900601007387 */ /* 0x002fe80000100800 */
[----:B------:R-:W-:Y:S04]  /*ad1d0*/  STL [R1+0x8784], R7 ;  /* 0x0087840701007387 */ /* 0x000fe80000100800 */
[----:B--2---:R-:W-:Y:S04]  /*ad1e0*/  STL [R1+0x877c], R10 ;  /* 0x00877c0a01007387 */ /* 0x004fe80000100800 */
        /* <DEDUP_REMOVED lines=9> */
[----:B------:R-:W2:Y:S04]  /*ad280*/  LDL.LU.64 R200, [R1+0x9bb8] ;  /* 0x009bb80001c87983 */ /* 0x000ea80000300a00 */
[----:B------:R1:W-:Y:S04]  /*ad290*/  STL.64 [R1+0x1a90], R204 ;  /* 0x001a90cc01007387 */ /* 0x0003e80000100a00 */
[----:B------:R-:W-:Y:S04]  /*ad2a0*/  STL.64 [R1+0x1a98], R206 ;  /* 0x001a98ce01007387 */ /* 0x000fe80000100a00 */
[----:B-1----:R-:W3:Y:S04]  /*ad2b0*/  LDL.LU.64 R204, [R1+0x9bb0] ;  /* 0x009bb00001cc7983 */ /* 0x002ee80000300a00 */
[----:B------:R-:W4:Y:S04]  /*ad2c0*/  LDL.LU.64 R208, [R1+0x9ba8] ;  /* 0x009ba80001d07983 */ /* 0x000f280000300a00 */
[----:B------:R1:W-:Y:S04]  /*ad2d0*/  STL.64 [R1+0x1a80], R212 ;  /* 0x001a80d401007387 */ /* 0x0003e80000100a00 */
[----:B------:R-:W-:Y:S04]  /*ad2e0*/  STL.64 [R1+0x1a88], R214 ;  /* 0x001a88d601007387 */ /* 0x000fe80000100a00 */
[----:B-1----:R-:W2:Y:S04]  /*ad2f0*/  LDL.LU.64 R212, [R1+0x9ba0] ;  /* 0x009ba00001d47983 */ /* 0x002ea80000300a00 */
[----:B------:R-:W2:Y:S04]  /*ad300*/  LDL.LU.64 R216, [R1+0x9b98] ;  /* 0x009b980001d87983 */ /* 0x000ea80000300a00 */
[----:B------:R1:W-:Y:S04]  /*ad310*/  STL.64 [R1+0x1a70], R220 ;  /* 0x001a70dc01007387 */ /* 0x0003e80000100a00 */
[----:B------:R-:W-:Y:S04]  /*ad320*/  STL.64 [R1+0x1a78], R222 ;  /* 0x001a78de01007387 */ /* 0x000fe80000100a00 */
[----:B-1----:R-:W2:Y:S04]  /*ad330*/  LDL.LU.64 R220, [R1+0x9b90] ;  /* 0x009b900001dc7983 */ /* 0x002ea80000300a00 */
        /* <DEDUP_REMOVED lines=9> */
[----:B------:R1:W-:Y:S02]  /*ad3d0*/  STL.64 [R1+0x1a58], R226 ;  /* 0x001a58e201007387 */ /* 0x0003e40000100a00 */
[----:B-1----:R-:W-:Y:S01]  /*ad3e0*/  HMMA.1688.F32.TF32 R224, R28, R242, R228 ;  /* 0x000000f21ce0723c */ /* 0x002fe200000810e4 */
[----:B------:R-:W-:-:S02]  /*ad3f0*/  IMAD.MOV.U32 R228, RZ, RZ, R105 ;  /* 0x000000ffffe47224 */ /* 0x000fc400078e0069 */
[----:B------:R-:W2:Y:S01]  /*ad400*/  LDL.LU R105, [R1+0x9b5c] ;  /* 0x009b5c0001697983 */ /* 0x000ea20000300800 */
[----:B------:R-:W-:Y:S02]  /*ad410*/  IMAD.MOV.U32 R229, RZ, RZ, R104 ;  /* 0x000000ffffe57224 */ /* 0x000fe400078e0068 */
[----:B------:R-:W-:Y:S02]  /*ad420*/  IMAD.MOV.U32 R230, RZ, RZ, R101 ;  /* 0x000000ffffe67224 */ /* 0x000fe400078e0065 */
[----:B------:R-:W-:-:S11]  /*ad430*/  IMAD.MOV.U32 R231, RZ, RZ, R100 ;  /* 0x000000ffffe77224 */ /* 0x000fd600078e0064 */
[----:B------:R1:W-:Y:S04]  /*ad440*/  STL.64 [R1+0x1a40], R224 ;  /* 0x001a40e001007387 */ /* 0x0003e80000100a00 */
[----:B------:R1:W-:Y:S04]  /*ad450*/  STL.64 [R1+0x1a48], R226 ;  /* 0x001a48e201007387 */ /* 0x0003e80000100a00 */
[----:B------:R-:W2:Y:S04]  /*ad460*/  LDL.LU R104, [R1+0x9b58] ;  /* 0x009b580001687983 */ /* 0x000ea80000300800 */
[----:B------:R-:W2:Y:S04]  /*ad470*/  LDL.LU R101, [R1+0x9b54] ;  /* 0x009b540001657983 */ /* 0x000ea80000300800 */
[----:B------:R-:W2:Y:S01]  /*ad480*/  LDL.LU R100, [R1+0x9b50] ;  /* 0x009b500001647983 */ /* 0x000ea20000300800 */
[----:B-1----:R-:W-:-:S02]  /*ad490*/  IMAD.MOV.U32 R224, RZ, RZ, R97 ;  /* 0x000000ffffe07224 */ /* 0x002fc400078e0061 */
[----:B------:R-:W-:Y:S01]  /*ad4a0*/  IMAD.MOV.U32 R225, RZ, RZ, R96 ;  /* 0x000000ffffe17224 */ /* 0x000fe200078e0060 */
[----:B------:R-:W2:Y:S04]  /*ad4b0*/  LDL.LU R97, [R1+0x9b4c] ;  /* 0x009b4c0001617983 */ /* 0x000ea80000300800 */
[----:B------:R-:W2:Y:S01]  /*ad4c0*/  LDL.LU R96, [R1+0x9b48] ;  /* 0x009b480001607983 */ /* 0x000ea20000300800 */
[----:B------:R-:W-:Y:S02]  /*ad4d0*/  IMAD.MOV.U32 R226, RZ, RZ, R93 ;  /* 0x000000ffffe27224 */ /* 0x000fe400078e005d */
[----:B------:R-:W-:Y:S01]  /*ad4e0*/  IMAD.MOV.U32 R227, RZ, RZ, R92 ;  /* 0x000000ffffe37224 */ /* 0x000fe200078e005c */
        /* <DEDUP_REMOVED lines=31> */
[----:B------:R-:W-:Y:S02]  /*ad6e0*/  IMAD.MOV.U32 R2, RZ, RZ, R76 ;  /* 0x000000ffff027224 */ /* 0x000fe400078e004c */
[----:B------:R-:W-:Y:S02]  /*ad6f0*/  IMAD.MOV.U32 R3, RZ, RZ, R73 ;  /* 0x000000ffff037224 */ /* 0x000fe400078e0049 */
[----:B------:R-:W-:Y:S01]  /*ad700*/  IMAD.MOV.U32 R252, RZ, RZ, R72 ;  /* 0x000000fffffc7224 */ /* 0x000fe200078e0048 */
[C---:B--2---:R-:W-:Y:S08]  /*ad710*/  HMMA.1688.F32.TF32 R80, R28.reuse, R34, R84 ;  /* 0x000000221c50723c */ /* 0x044ff00000081054 */
[C---:B------:R-:W-:Y:S01]  /*ad720*/  HMMA.1688.F32.TF32 R84, R28.reuse, R38, R88 ;  /* 0x000000261c54723c */ /* 0x040fe20000081058 */
[----:B------:R-:W-:Y:S10]  /*ad730*/  LDSM.16.M88.4 R88, [R232+UR8+0x6c00] ;  /* 0x006c0008e858783b */ /* 0x000ff40008000200 */
[----:B------:R-:W-:Y:S04]  /*ad740*/  STL.64 [R1+0x1a30], R80 ;  /* 0x001a305001007387 */ /* 0x000fe80000100a00 */
[----:B------:R3:W-:Y:S02]  /*ad750*/  STL.64 [R1+0x1a38], R82 ;  /* 0x001a385201007387 */ /* 0x0007e40000100a00 */
[----:B---3--:R-:W-:Y:S08]  /*ad760*/  HMMA.1688.F32.TF32 R80, R28, R42, R92 ;  /* 0x0000002a1c50723c */ /* 0x008ff0000008105c */
[C---:B------:R-:W-:Y:S01]  /*ad770*/  HMMA.1688.F32.TF32 R28, R236.reuse, R76, R96 ;  /* 0x0000004cec1c723c */ /* 0x040fe20000081060 */
[----:B------:R-:W-:Y:S04]  /*ad780*/  STL.64 [R1+0x1a20], R84 ;  /* 0x001a205401007387 */ /* 0x000fe80000100a00 */
[----:B------:R-:W-:Y:S04]  /*ad790*/  STL.64 [R1+0x1a28], R86 ;  /* 0x001a285601007387 */ /* 0x000fe80000100a00 */
[----:B------:R-:W-:Y:S04]  /*ad7a0*/  LDSM.16.M88.4 R92, [R232+UR8+0x7000] ;  /* 0x00700008e85c783b */ /* 0x000fe80008000200 */
[----:B------:R-:W-:Y:S04]  /*ad7b0*/  LDSM.16.M88.4 R96, [R232+UR8+0x7400] ;  /* 0x00740008e860783b */ /* 0x000fe80008000200 */
[----:B------:R-:W-:Y:S04]  /*ad7c0*/  LDSM.16.M88.4 R76, [R232+UR8+0x6000] ;  /* 0x00600008e84c783b */ /* 0x000fe80008000200 */
[----:B------:R-:W-:Y:S04]  /*ad7d0*/  LDSM.16.M88.4 R84, [R232+UR8+0x6800] ;  /* 0x00680008e854783b */ /* 0x000fe80008000200 */
[----:B------:R-:W-:Y:S04]  /*ad7e0*/  STL.64 [R1+0x1780], R80 ;  /* 0x0017805001007387 */ /* 0x000fe80000100a00 */
[----:B------:R-:W-:Y:S04]  /*ad7f0*/  STL.64 [R1+0x1788], R82 ;  /* 0x0017885201007387 */ /* 0x000fe80000100a00 */
[----:B------:R-:W-:Y:S04]  /*ad800*/  STL.64 [R1+0x1a10], R28 ;  /* 0x001a101c01007387 */ /* 0x000fe80000100a00 */
[----:B------:R1:W-:Y:S04]  /*ad810*/  STL.64 [R1+0x1a18], R30 ;  /* 0x001a181e01007387 */ /* 0x0003e80000100a00 */
[----:B------:R-:W-:Y:S01]  /*ad820*/  LDSM.16.M88.4 R80, [R232+UR8+0x6400] ;  /* 0x00640008e850783b */ /* 0x000fe20008000200 */
[C---:B-1----:R-:W-:Y:S03]  /*ad830*/  HMMA.1688.F32.TF32 R28, R236.reuse, R72, R100 ;  /* 0x00000048ec1c723c */ /* 0x042fe60000081064 */
[----:B------:R-:W-:Y:S04]  /*ad840*/  STL [R1+0x9afc], R0 ;  /* 0x009afc0001007387 */ /* 0x000fe80000100800 */
[----:B------:R-:W-:Y:S04]  /*ad850*/  STL [R1+0x9af8], R2 ;  /* 0x009af80201007387 */ /* 0x000fe80000100800 */
[----:B------:R-:W-:Y:S04]  /*ad860*/  LDSM.16.M88.4 R100, [R232+UR8+0x7800] ;  /* 0x00780008e864783b */ /* 0x000fe80008000200 */
[----:B------:R-:W-:Y:S04]  /*ad870*/  LDSM.16.M88.4 R72, [R232+UR8+0x5c00] ;  /* 0x005c0008e848783b */ /* 0x000fe80008000200 */
[----:B------:R-:W-:Y:S04]  /*ad880*/  STL.64 [R1+0x1bb0], R28 ;  /* 0x001bb01c01007387 */ /* 0x000fe80000100a00 */
[----:B------:R1:W-:Y:S02]  /*ad890*/  STL.64 [R1+0x1bb8], R30 ;  /* 0x001bb81e01007387 */ /* 0x0003e40000100a00 */
[----:B-1----:R-:W-:Y:S02]  /*ad8a0*/  HMMA.1688.F32.TF32 R28, R236, R68, R104 ;  /* 0x00000044ec1c723c */ /* 0x002fe40000081068 */
[----:B------:R-:W-:Y:S04]  /*ad8b0*/  STL [R1+0x9b04], R3 ;  /* 0x009b040301007387 */ /* 0x000fe80000100800 */
[----:B------:R-:W-:Y:S01]  /*ad8c0*/  STL [R1+0x9b00], R252 ;  /* 0x009b00fc01007387 */ /* 0x000fe20000100800 */
[----:B------:R-:W-:-:S02]  /*ad8d0*/  IMAD.MOV.U32 R0, RZ, RZ, R68 ;  /* 0x000000ffff007224 */ /* 0x000fc400078e0044 */
[----:B------:R-:W-:Y:S01]  /*ad8e0*/  IMAD.MOV.U32 R2, RZ, RZ, R69 ;  /* 0x000000ffff027224 */ /* 0x000fe200078e0045 */
[----:B------:R-:W-:Y:S09]  /*ad8f0*/  LDSM.16.M88.4 R104, [R232+UR8+0x7c00] ;  /* 0x007c0008e868783b */ /* 0x000ff20008000200 */
[----:B------:R-:W-:Y:S04]  /*ad900*/  STL.64 [R1+0x1bc0], R28 ;  /* 0x001bc01c01007387 */ /* 0x000fe80000100a00 */
[----:B------:R1:W-:Y:S02]  /*ad910*/  STL.64 [R1+0x1bc8], R30 ;  /* 0x001bc81e01007387 */ /* 0x0003e40000100a00 */
[C---:B-1----:R-:W-:Y:S08]  /*ad920*/  HMMA.1688.F32.TF32 R28, R236.reuse, R64, R108 ;  /* 0x00000040ec1c723c */ /* 0x042ff0000008106c */
[----:B------:R-:W-:Y:S01]  /*ad930*/  HMMA.1688.F32.TF32 R68, R236, R4, R120 ;  /* 0x00000004ec44723c */ /* 0x000fe20000081078 */
[----:B------:R-:W-:-:S02]  /*ad940*/  IMAD.MOV.U32 R3, RZ, RZ, R64 ;  /* 0x000000ffff037224 */ /* 0x000fc400078e0040 */
[----:B------:R-:W-:Y:S01]  /*ad950*/  IMAD.MOV.U32 R252, RZ, RZ, R65 ;  /* 0x000000fffffc7224 */ /* 0x000fe200078e0041 */
[----:B------:R-:W-:Y:S07]  /*ad960*/  LDSM.16.M88.4 R108, [R232+UR8+0x8000] ;  /* 0x00800008e86c783b */ /* 0x000fee0008000200 */
[----:B------:R-:W-:Y:S01]  /*ad970*/  IMAD.MOV.U32 R250, RZ, RZ, R30 ;  /* 0x000000fffffa7224 */ /* 0x000fe200078e001e */
[----:B------:R4:W-:Y:S01]  /*ad980*/  STL.64 [R1+0x1bd0], R28 ;  /* 0x001bd01c01007387 */ /* 0x0009e20000100a00 */
[----:B------:R-:W-:-:S02]  /*ad990*/  IMAD.MOV.U32 R251, RZ, RZ, R31 ;  /* 0x000000fffffb7224 */ /* 0x000fc400078e001f */
[----:B------:R-:W-:Y:S02]  /*ad9a0*/  IMAD.MOV.U32 R222, RZ, RZ, R201 ;  /* 0x000000ffffde7224 */ /* 0x000fe400078e00c9 */
[----:B------:R-:W-:Y:S01]  /*ad9b0*/  IMAD.MOV.U32 R223, RZ, RZ, R200 ;  /* 0x000000ffffdf7224 */ /* 0x000fe200078e00c8 */
[----:B------:R-:W-:Y:S01]  /*ad9c0*/  LDSM.16.M88.4 R120, [R232+UR8+0x8c00] ;  /* 0x008c0008e878783b */ /* 0x000fe20008000200 */
[C---:B----4-:R-:W-:Y:S03]  /*ad9d0*/  HMMA.1688.F32.TF32 R28, R236.reuse, R248, R112 ;  /* 0x000000f8ec1c723c */ /* 0x050fe60000081070 */
[----:B------:R-:W-:Y:S04]  /*ad9e0*/  STL.64 [R1+0x9a48], R250 ;  /* 0x009a48fa01007387 */ /* 0x000fe80000100a00 */
[----:B------:R-:W-:Y:S01]  /*ad9f0*/  STL.64 [R1+0x9a40], R248 ;  /* 0x009a40f801007387 */ /* 0x000fe20000100a00 */
[C---:B------:R-:W-:Y:S03]  /*ada00*/  HMMA.1688.F32.TF32 R64, R236.reuse, R8, R124 ;  /* 0x00000008ec40723c */ /* 0x040fe6000008107c */
[----:B------:R-:W-:Y:S04]  /*ada10*/  LDSM.16.M88.4 R112, [R232+UR8+0x8400] ;  /* 0x00840008e870783b */ /* 0x000fe80008000200 */
[----:B------:R-:W-:Y:S04]  /*ada20*/  LDSM.16.M88.4 R124, [R232+UR8+0x9000] ;  /* 0x00900008e87c783b */ /* 0x000fe80008000200 */
[----:B------:R-:W-:Y:S04]  /*ada30*/  STL.64 [R1+0x1be0], R28 ;  /* 0x001be01c01007387 */ /* 0x000fe80000100a00 */
[----:B------:R1:W-:Y:S02]  /*ada40*/  STL.64 [R1+0x1be8], R30 ;  /* 0x001be81e01007387 */ /* 0x0003e40000100a00 */
[----:B-1----:R-:W-:Y:S01]  /*ada50*/  HMMA.1688.F32.TF32 R28, R236, R244, R116 ;  /* 0x000000f4ec1c723c */ /* 0x002fe20000081074 */
[----:B------:R-:W-:-:S02]  /*ada60*/  IMAD.MOV.U32 R250, RZ, RZ, R41 ;  /* 0x000000fffffa7224 */ /* 0x000fc400078e0029 */
[----:B------:R-:W-:Y:S02]  /*ada70*/  IMAD.MOV.U32 R251, RZ, RZ, R40 ;  /* 0x000000fffffb7224 */ /* 0x000fe400078e0028 */
[----:B------:R-:W-:Y:S01]  /*ada80*/  IMAD.MOV.U32 R248, RZ, RZ, R45 ;  /* 0x000000fffff87224 */ /* 0x000fe200078e002d */
[----:B------:R-:W-:Y:S01]  /*ada90*/  LDSM.16.M88.4 R40, [R232+UR8+0x3c00] ;  /* 0x003c0008e828783b */ /* 0x000fe20008000200 */
[----:B------:R-:W-:-:S03]  /*adaa0*/  IMAD.MOV.U32 R249, RZ, RZ, R44 ;  /* 0x000000fffff97224 */ /* 0x000fc600078e002c */
[----:B------:R-:W-:Y:S04]  /*adab0*/  LDSM.16.M88.4 R44, [R232+UR8+0x4000] ;  /* 0x00400008e82c783b */ /* 0x000fe80008000200 */
[----:B------:R-:W-:Y:S05]  /*adac0*/  LDSM.16.M88.4 R116, [R232+UR8+0x8800] ;  /* 0x00880008e874783b */ /* 0x000fea0008000200 */
[----:B------:R-:W-:Y:S04]  /*adad0*/  STL.64 [R1+0x1bf0], R28 ;  /* 0x001bf01c01007387 */ /* 0x000fe80000100a00 */
[----:B------:R1:W-:Y:S02]  /*adae0*/  STL.64 [R1+0x1bf8], R30 ;  /* 0x001bf81e01007387 */ /* 0x0003e40000100a00 */
[C---:B-1----:R-:W-:Y:S02]  /*adaf0*/  HMMA.1688.F32.TF32 R28, R236.reuse, R12, R128 ;  /* 0x0000000cec1c723c */ /* 0x042fe40000081080 */
[----:B------:R-:W-:Y:S04]  /*adb00*/  STL.64 [R1+0x1c00], R68 ;  /* 0x001c004401007387 */ /* 0x000fe80000100a00 */
[----:B------:R1:W-:Y:S04]  /*adb10*/  STL.64 [R1+0x1c08], R70 ;  /* 0x001c084601007387 */ /* 0x0003e80000100a00 */
[----:B------:R-:W-:Y:S04]  /*adb20*/  STL.64 [R1+0x1c10], R64 ;  /* 0x001c104001007387 */ /* 0x000fe80000100a00 */
[----:B------:R2:W-:Y:S04]  /*adb30*/  STL.64 [R1+0x1c18], R66 ;  /* 0x001c184201007387 */ /* 0x0005e80000100a00 */
[----:B------:R-:W-:Y:S01]  /*adb40*/  LDSM.16.M88.4 R128, [R232+UR8+0x9400] ;  /* 0x00940008e880783b */ /* 0x000fe20008000200 */
[C---:B-1----:R-:W-:Y:S08]  /*adb50*/  HMMA.1688.F32.TF32 R68, R236.reuse, R16, R224 ;  /* 0x00000010ec44723c */ /* 0x042ff000000810e0 */
[C---:B--2---:R-:W-:Y:S01]  /*adb60*/  HMMA.1688.F32.TF32 R64, R236.reuse, R20, R228 ;  /* 0x00000014ec40723c */ /* 0x044fe200000810e4 */
[----:B------:R-:W-:Y:S04]  /*adb70*/  STL.64 [R1+0x1c20], R28 ;  /* 0x001c201c01007387 */ /* 0x000fe80000100a00 */
[----:B------:R1:W-:Y:S03]  /*adb80*/  STL.64 [R1+0x1c28], R30 ;  /* 0x001c281e01007387 */ /* 0x0003e60000100a00 */
[----:B-1----:R-:W-:Y:S03]  /*adb90*/  HMMA.1688.F32.TF32 R28, R236, R24, R240 ;  /* 0x00000018ec1c723c */ /* 0x002fe600000810f0 */
[----:B------:R-:W-:Y:S04]  /*adba0*/  STL.64 [R1+0x1c30], R68 ;  /* 0x001c304401007387 */ /* 0x000fe80000100a00 */
[----:B------:R-:W-:Y:S04]  /*adbb0*/  STL.64 [R1+0x1c38], R70 ;  /* 0x001c384601007387 */ /* 0x000fe80000100a00 */
[----:B------:R-:W-:Y:S04]  /*adbc0*/  STL.64 [R1+0x1c40], R64 ;  /* 0x001c404001007387 */ /* 0x000fe80000100a00 */
[----:B------:R-:W-:Y:S01]  /*adbd0*/  STL.64 [R1+0x1c48], R66 ;  /* 0x001c484201007387 */ /* 0x000fe20000100a00 */
[----:B------:R-:W-:-:S02]  /*adbe0*/  IMAD.MOV.U32 R226, RZ, RZ, R33 ;  /* 0x000000ffffe27224 */ /* 0x000fc400078e0021 */
[----:B------:R-:W-:Y:S02]  /*adbf0*/  IMAD.MOV.U32 R227, RZ, RZ, R32 ;  /* 0x000000ffffe37224 */ /* 0x000fe400078e0020 */
[----:B------:R-:W-:Y:S01]  /*adc00*/  IMAD.MOV.U32 R224, RZ, RZ, R37 ;  /* 0x000000ffffe07224 */ /* 0x000fe200078e0025 */
[----:B------:R-:W1:Y:S01]  /*adc10*/  LDSM.16.M88.4 R32, [R232+UR8+0x3400] ;  /* 0x00340008e820783b */ /* 0x000e620008000200 */
[----:B------:R-:W-:-:S03]  /*adc20*/  IMAD.MOV.U32 R225, RZ, RZ, R36 ;  /* 0x000000ffffe17224 */ /* 0x000fc600078e0024 */
[----:B------:R-:W-:Y:S01]  /*adc30*/  LDSM.16.M88.4 R36, [R232+UR8+0x3800] ;  /* 0x00380008e824783b */ /* 0x000fe20008000200 */
[----:B------:R-:W-:Y:S02]  /*adc40*/  IMAD.MOV.U32 R242, RZ, RZ, R49 ;  /* 0x000000fffff27224 */ /* 0x000fe400078e0031 */
[----:B------:R-:W-:Y:S02]  /*adc50*/  IMAD.MOV.U32 R243, RZ, RZ, R48 ;  /* 0x000000fffff37224 */ /* 0x000fe400078e0030 */
[----:B------:R-:W-:Y:S01]  /*adc60*/  IMAD.MOV.U32 R240, RZ, RZ, R53 ;  /* 0x000000fffff07224 */ /* 0x000fe200078e0035 */
[----:B------:R-:W-:Y:S01]  /*adc70*/  LDSM.16.M88.4 R48, [R232+UR8+0x4400] ;  /* 0x00440008e830783b */ /* 0x000fe20008000200 */
[----:B------:R-:W-:Y:S02]  /*adc80*/  IMAD.MOV.U32 R241, RZ, RZ, R52 ;  /* 0x000000fffff17224 */ /* 0x000fe400078e0034 */
[----:B------:R-:W-:Y:S02]  /*adc90*/  IMAD.MOV.U32 R228, RZ, RZ, R61 ;  /* 0x000000ffffe47224 */ /* 0x000fe400078e003d */
[----:B------:R-:W-:-:S02]  /*adca0*/  IMAD.MOV.U32 R229, RZ, RZ, R60 ;  /* 0x000000ffffe57224 */ /* 0x000fc400078e003c */
[----:B------:R-:W-:Y:S01]  /*adcb0*/  IMAD.MOV.U32 R230, RZ, RZ, R57 ;  /* 0x000000ffffe67224 */ /* 0x000fe200078e0039 */
[----:B------:R-:W-:Y:S04]  /*adcc0*/  STL.64 [R1+0x1c50], R28 ;  /* 0x001c501c01007387 */ /* 0x000fe80000100a00 */
[----:B------:R-:W-:Y:S04]  /*adcd0*/  STL.64 [R1+0x1c58], R30 ;  /* 0x001c581e01007387 */ /* 0x000fe80000100a00 */
[----:B------:R-:W2:Y:S01]  /*adce0*/  LDSM.16.M88.4 R28, [R232+UR8+0x3000] ;  /* 0x00300008e81c783b */ /* 0x000ea20008000200 */
[----:B------:R-:W-:-:S03]  /*adcf0*/  IMAD.MOV.U32 R231, RZ, RZ, R56 ;  /* 0x000000ffffe77224 */ /* 0x000fc600078e0038 */
[----:B------:R-:W3:Y:S04]  /*add00*/  LDSM.16.M88.4 R52, [R232+UR8+0x4800] ;  /* 0x00480008e834783b */ /* 0x000ee80008000200 */
[----:B------:R-:W4:Y:S04]  /*add10*/  LDSM.16.M88.4 R56, [R232+UR8+0x4c00] ;  /* 0x004c0008e838783b */ /* 0x000f280008000200 */
[----:B------:R-:W3:Y:S04]  /*add20*/  LDSM.16.M88.4 R60, [R232+UR8+0x5000] ;  /* 0x00500008e83c783b */ /* 0x000ee80008000200 */
[----:B------:R-:W3:Y:S04]  /*add30*/  LDSM.16.M88.4 R64, [R232+UR8+0x5400] ;  /* 0x00540008e840783b */ /* 0x000ee80008000200 */
[----:B------:R-:W3:Y:S01]  /*add40*/  LDSM.16.M88.4 R68, [R232+UR8+0x5800] ;  /* 0x00580008e844783b */ /* 0x000ee20008000200 */
[C---:B-1----:R-:W-:Y:S03]  /*add50*/  HMMA.1688.F32.TF32 R248, R236.reuse, R32, R248 ;  /* 0x00000020ecf8723c */ /* 0x042fe600000810f8 */
        /* <DEDUP_REMOVED lines=8> */
[----:B------:R-:W-:Y:S01]  /*adde0*/  STL [R1+0x9638], R46 ;  /* 0x0096382e01007387 */ /* 0x000fe20000100800 */
[----:B------:R-:W-:Y:S03]  /*addf0*/  HMMA.1688.F32.TF32 R224, R236, R28, R224 ;  /* 0x0000001cece0723c */ /* 0x000fe600000810e0 */
[----:B------:R-:W-:Y:S04]  /*ade00*/  STL [R1+0x9634], R47 ;  /* 0x0096342f01007387 */ /* 0x000fe80000100800 */
[----:B------:R-:W-:Y:S04]  /*ade10*/  STL [R1+0x963c], R51 ;  /* 0x00963c3301007387 */ /* 0x000fe80000100800 */
[----:B------:R-:W-:Y:S04]  /*ade20*/  STL [R1+0x87cc], R90 ;  /* 0x0087cc5a01007387 */ /* 0x000fe80000100800 */
[----:B------:R-:W-:Y:S04]  /*ade30*/  STL [R1+0x87c8], R91 ;  /* 0x0087c85b01007387 */ /* 0x000fe80000100800 */
        /* <DEDUP_REMOVED lines=14> */
[----:B------:R3:W-:Y:S04]  /*adf20*/  STL.64 [R1+0x1c60], R224 ;  /* 0x001c60e001007387 */ /* 0x0007e80000100a00 */
[----:B------:R-:W-:Y:S01]  /*adf30*/  STL.64 [R1+0x1c68], R226 ;  /* 0x001c68e201007387 */ /* 0x000fe20000100a00 */
[----:B-1----:R-:W-:-:S02]  /*adf40*/  IMAD.MOV.U32 R94, RZ, RZ, R248 ;  /* 0x000000ffff5e7224 */ /* 0x002fc400078e00f8 */
[----:B--2---:R-:W-:Y:S02]  /*adf50*/  IMAD.MOV.U32 R95, RZ, RZ, R249 ;  /* 0x000000ffff5f7224 */ /* 0x004fe400078e00f9 */
[----:B------:R-:W-:Y:S02]  /*adf60*/  IMAD.MOV.U32 R90, RZ, RZ, R250 ;  /* 0x000000ffff5a7224 */ /* 0x000fe400078e00fa */
[----:B------:R-:W-:Y:S01]  /*adf70*/  IMAD.MOV.U32 R91, RZ, RZ, R251 ;  /* 0x000000ffff5b7224 */ /* 0x000fe200078e00fb */
[----:B---3--:R-:W2:Y:S04]  /*adf80*/  LDL.LU.64 R224, [R1+0x9b28] ;  /* 0x009b280001e07983 */ /* 0x008ea80000300a00 */
[----:B------:R-:W3:Y:S04]  /*adf90*/  LDL.LU R248, [R1+0x4020] ;  /* 0x0040200001f87983 */ /* 0x000ee80000300800 */
[----:B------:R-:W3:Y:S04]  /*adfa0*/  LDL.LU R249, [R1+0x4024] ;  /* 0x0040240001f97983 */ /* 0x000ee80000300800 */
[----:B------:R-:W3:Y:S04]  /*adfb0*/  LDL.LU R250, [R1+0x4028] ;  /* 0x0040280001fa7983 */ /* 0x000ee80000300800 */
[----:B------:R-:W3:Y:S01]  /*adfc0*/  LDL.LU R251, [R1+0x402c] ;  /* 0x00402c0001fb7983 */ /* 0x000ee20000300800 */
[----:B------:R-:W-:Y:S03]  /*adfd0*/  HMMA.1688.F32.TF32 R240, R236, R36, R240 ;  /* 0x00000024ecf0723c */ /* 0x000fe600000810f0 */
[----:B------:R-:W-:Y:S04]  /*adfe0*/  STL [R1+0x8804], R91 ;  /* 0x0088045b01007387 */ /* 0x000fe80000100800 */
[----:B------:R-:W-:Y:S04]  /*adff0*/  STL [R1+0x8800], R90 ;  /* 0x0088005a01007387 */ /* 0x000fe80000100800 */
[----:B------:R-:W-:Y:S04]  /*ae000*/  STL [R1+0x87fc], R95 ;  /* 0x0087fc5f01007387 */ /* 0x000fe80000100800 */
[----:B------:R-:W-:Y:S04]  /*ae010*/  STL [R1+0x87f8], R94 ;  /* 0x0087f85e01007387 */ /* 0x000fe80000100800 */
[----:B------:R-:W-:-:S02]  /*ae020*/  IMAD.MOV.U32 R102, RZ, RZ, R240 ;  /* 0x000000ffff667224 */ /* 0x000fc400078e00f0 */
[----:B------:R-:W-:Y:S01]  /*ae030*/  IMAD.MOV.U32 R103, RZ, RZ, R241 ;  /* 0x000000ffff677224 */ /* 0x000fe200078e00f1 */
[----:B------:R-:W2:Y:S01]  /*ae040*/  LDL.LU R240, [R1+0x4040] ;  /* 0x0040400001f07983 */ /* 0x000ea20000300800 */
[----:B------:R-:W-:-:S03]  /*ae050*/  IMAD.MOV.U32 R98, RZ, RZ, R242 ;  /* 0x000000ffff627224 */ /* 0x000fc600078e00f2 */
[----:B------:R-:W2:Y:S01]  /*ae060*/  LDL.LU R241, [R1+0x4044] ;  /* 0x0040440001f17983 */ /* 0x000ea20000300800 */
[----:B------:R-:W-:-:S03]  /*ae070*/  IMAD.MOV.U32 R99, RZ, RZ, R243 ;  /* 0x000000ffff637224 */ /* 0x000fc600078e00f3 */
[----:B------:R-:W2:Y:S04]  /*ae080*/  LDL.LU R242, [R1+0x4048] ;  /* 0x0040480001f27983 */ /* 0x000ea80000300800 */
[----:B------:R-:W2:Y:S01]  /*ae090*/  LDL.LU R243, [R1+0x404c] ;  /* 0x00404c0001f37983 */ /* 0x000ea20000300800 */
[----:B------:R-:W-:Y:S03]  /*ae0a0*/  HMMA.1688.F32.TF32 R228, R236, R40, R228 ;  /* 0x00000028ece4723c */ /* 0x000fe600000810e4 */
[----:B------:R-:W-:Y:S04]  /*ae0b0*/  STL [R1+0x8814], R99 ;  /* 0x0088146301007387 */ /* 0x000fe80000100800 */
[----:B------:R-:W-:Y:S04]  /*ae0c0*/  STL [R1+0x8810], R98 ;  /* 0x0088106201007387 */ /* 0x000fe80000100800 */
[----:B------:R-:W-:Y:S04]  /*ae0d0*/  STL [R1+0x880c], R103 ;  /* 0x00880c6701007387 */ /* 0x000fe80000100800 */
[----:B------:R-:W-:Y:S04]  /*ae0e0*/  STL [R1+0x8808], R102 ;  /* 0x0088086601007387 */ /* 0x000fe80000100800 */
[----:B------:R-:W-:-:S02]  /*ae0f0*/  IMAD.MOV.U32 R110, RZ, RZ, R228 ;  /* 0x000000ffff6e7224 */ /* 0x000fc400078e00e4 */
[----:B------:R-:W-:Y:S02]  /*ae100*/  IMAD.MOV.U32 R111, RZ, RZ, R229 ;  /* 0x000000ffff6f7224 */ /* 0x000fe400078e00e5 */
[----:B------:R-:W4:Y:S04]  /*ae110*/  LDL.LU.64 R228, [R1+0x9b20] ;  /* 0x009b200001e47983 */ /* 0x000f280000300a00 */
[----:B------:R1:W-:Y:S04]  /*ae120*/  STL.64 [R1+0x9a10], R40 ;  /* 0x009a102801007387 */ /* 0x0003e80000100a00 */
[----:B-1----:R-:W4:Y:S04]  /*ae130*/  LDL.LU R40, [R1+0x40a0] ;  /* 0x0040a00001287983 */ /* 0x002f280000300800 */
[----:B------:R-:W4:Y:S04]  /*ae140*/  LDL.LU R41, [R1+0x40a4] ;  /* 0x0040a40001297983 */ /* 0x000f280000300800 */
[----:B------:R-:W4:Y:S04]  /*ae150*/  LDL.LU R42, [R1+0x40a8] ;  /* 0x0040a800012a7983 */ /* 0x000f280000300800 */
[----:B------:R-:W4:Y:S01]  /*ae160*/  LDL.LU R43, [R1+0x40ac] ;  /* 0x0040ac00012b7983 */ /* 0x000f220000300800 */
[----:B------:R-:W-:-:S02]  /*ae170*/  IMAD.MOV.U32 R107, RZ, RZ, R231 ;  /* 0x000000ffff6b7224 */ /* 0x000fc400078e00e7 */
[----:B------:R-:W-:-:S03]  /*ae180*/  IMAD.MOV.U32 R106, RZ, RZ, R230 ;  /* 0x000000ffff6a7224 */ /* 0x000fc600078e00e6 */
[----:B------:R-:W-:Y:S04]  /*ae190*/  STL [R1+0x8824], R107 ;  /* 0x0088246b01007387 */ /* 0x000fe80000100800 */
[----:B------:R-:W-:Y:S04]  /*ae1a0*/  STL [R1+0x8820], R106 ;  /* 0x0088206a01007387 */ /* 0x000fe80000100800 */
[----:B------:R-:W-:Y:S04]  /*ae1b0*/  STL [R1+0x881c], R111 ;  /* 0x00881c6f01007387 */ /* 0x000fe80000100800 */
[----:B------:R-:W-:Y:S01]  /*ae1c0*/  STL [R1+0x8818], R110 ;  /* 0x0088186e01007387 */ /* 0x000fe20000100800 */
[----:B---3--:R-:W-:-:S15]  /*ae1d0*/  HMMA.1688.F32.TF32 R248, R236, R44, R248 ;  /* 0x0000002cecf8723c */ /* 0x008fde00000810f8 */
[----:B------:R-:W-:-:S04]  /*ae1e0*/  NOP ;  /* 0x0000000000007918 */ /* 0x000fc80000000000 */
        /* <DEDUP_REMOVED lines=8> */
[----:B--2---:R-:W-:Y:S03]  /*ae270*/  HMMA.1688.F32.TF32 R240, R236, R48, R240 ;  /* 0x00000030ecf0723c */ /* 0x004fe600000810f0 */
[----:B------:R3:W-:Y:S04]  /*ae280*/  STL.64 [R1+0x9a18], R44 ;  /* 0x009a182c01007387 */ /* 0x0007e80000100a00 */
[----:B------:R1:W-:Y:S04]  /*ae290*/  STL [R1+0x8834], R94 ;  /* 0x0088345e01007387 */ /* 0x0003e80000100800 */
[----:B------:R2:W-:Y:S04]  /*ae2a0*/  STL [R1+0x8830], R95 ;  /* 0x0088305f01007387 */ /* 0x0005e80000100800 */
[----:B------:R1:W-:Y:S04]  /*ae2b0*/  STL [R1+0x882c], R90 ;  /* 0x00882c5a01007387 */ /* 0x0003e80000100800 */
[----:B------:R1:W-:Y:S01]  /*ae2c0*/  STL [R1+0x8828], R91 ;  /* 0x0088285b01007387 */ /* 0x0003e20000100800 */
        /* <DEDUP_REMOVED lines=8> */
[----:B----4-:R-:W-:Y:S03]  /*ae350*/  HMMA.1688.F32.TF32 R40, R236, R52, R40 ;  /* 0x00000034ec28723c */ /* 0x010fe60000081028 */
[----:B------:R-:W-:Y:S04]  /*ae360*/  STL [R1+0x9a28], R50 ;  /* 0x009a283201007387 */ /* 0x000fe80000100800 */
[----:B------:R-:W-:Y:S04]  /*ae370*/  STL.64 [R1+0x9a20], R48 ;  /* 0x009a203001007387 */ /* 0x000fe80000100a00 */
[----:B------:R4:W-:Y:S04]  /*ae380*/  STL [R1+0x8844], R35 ;  /* 0x0088442301007387 */ /* 0x0009e80000100800 */
[----:B------:R1:W-:Y:S04]  /*ae390*/  STL [R1+0x8840], R34 ;  /* 0x0088402201007387 */ /* 0x0003e80000100800 */
[----:B------:R1:W-:Y:S04]  /*ae3a0*/  STL [R1+0x883c], R39 ;  /* 0x00883c2701007387 */ /* 0x0003e80000100800 */
[----:B------:R1:W-:Y:S01]  /*ae3b0*/  STL [R1+0x8838], R38 ;  /* 0x0088382601007387 */ /* 0x0003e20000100800 */
[----:B------:R-:W-:-:S02]  /*ae3c0*/  IMAD.MOV.U32 R99, RZ, RZ, R40 ;  /* 0x000000ffff637224 */ /* 0x000fc400078e0028 */
[----:B------:R-:W-:Y:S01]  /*ae3d0*/  IMAD.MOV.U32 R98, RZ, RZ, R41 ;  /* 0x000000ffff627224 */ /* 0x000fe200078e0029 */
[----:B------:R-:W4:Y:S01]  /*ae3e0*/  LDL.LU R40, [R1+0x4150] ;  /* 0x0041500001287983 */ /* 0x000f220000300800 */
[----:B------:R-:W-:-:S03]  /*ae3f0*/  IMAD.MOV.U32 R103, RZ, RZ, R42 ;  /* 0x000000ffff677224 */ /* 0x000fc600078e002a */
[----:B------:R-:W4:Y:S01]  /*ae400*/  LDL.LU R41, [R1+0x4154] ;  /* 0x0041540001297983 */ /* 0x000f220000300800 */
[----:B------:R-:W-:-:S03]  /*ae410*/  IMAD.MOV.U32 R102, RZ, RZ, R43 ;  /* 0x000000ffff667224 */ /* 0x000fc600078e002b */
[----:B------:R-:W4:Y:S04]  /*ae420*/  LDL.LU R42, [R1+0x4158] ;  /* 0x00415800012a7983 */ /* 0x000f280000300800 */
[----:B------:R-:W4:Y:S04]  /*ae430*/  LDL.LU R43, [R1+0x415c] ;  /* 0x00415c00012b7983 */ /* 0x000f280000300800 */
[----:B------:R-:W-:Y:S04]  /*ae440*/  STL.64 [R1+0x9a38], R54 ;  /* 0x009a383601007387 */ /* 0x000fe80000100a00 */
[----:B------:R-:W-:Y:S04]  /*ae450*/  STL.64 [R1+0x9a30], R52 ;  /* 0x009a303401007387 */ /* 0x000fe80000100a00 */
[----:B------:R-:W-:Y:S04]  /*ae460*/  STL [R1+0x8854], R102 ;  /* 0x0088546601007387 */ /* 0x000fe80000100800 */
[----:B------:R-:W-:Y:S04]  /*ae470*/  STL [R1+0x8850], R103 ;  /* 0x0088506701007387 */ /* 0x000fe80000100800 */
[----:B------:R-:W-:Y:S04]  /*ae480*/  STL [R1+0x884c], R98 ;  /* 0x00884c6201007387 */ /* 0x000fe80000100800 */
[----:B------:R1:W-:Y:S01]  /*ae490*/  STL [R1+0x8848], R99 ;  /* 0x0088486301007387 */ /* 0x0003e20000100800 */
[----:B---3--:R-:W-:Y:S03]  /*ae4a0*/  HMMA.1688.F32.TF32 R44, R236, R56, R248 ;  /* 0x00000038ec2c723c */ /* 0x008fe600000810f8 */
[----:B------:R-:W3:Y:S04]  /*ae4b0*/  LDL.LU R248, [R1+0x4160] ;  /* 0x0041600001f87983 */ /* 0x000ee80000300800 */
[----:B------:R-:W3:Y:S04]  /*ae4c0*/  LDL.LU R249, [R1+0x4164] ;  /* 0x0041640001f97983 */ /* 0x000ee80000300800 */
[----:B------:R-:W3:Y:S04]  /*ae4d0*/  LDL.LU R250, [R1+0x4168] ;  /* 0x0041680001fa7983 */ /* 0x000ee80000300800 */
[----:B------:R-:W3:Y:S04]  /*ae4e0*/  LDL.LU R251, [R1+0x416c] ;  /* 0x00416c0001fb7983 */ /* 0x000ee80000300800 */
[----:B------:R-:W-:Y:S04]  /*ae4f0*/  STL.64 [R1+0x9a58], R58 ;  /* 0x009a583a01007387 */ /* 0x000fe80000100a00 */
[----:B------:R-:W-:Y:S01]  /*ae500*/  STL.64 [R1+0x9a50], R56 ;  /* 0x009a503801007387 */ /* 0x000fe20000100a00 */
[----:B------:R-:W-:-:S02]  /*ae510*/  IMAD.MOV.U32 R110, RZ, RZ, R47 ;  /* 0x000000ffff6e7224 */ /* 0x000fc400078e002f */
[----:B------:R-:W-:Y:S02]  /*ae520*/  IMAD.MOV.U32 R111, RZ, RZ, R46 ;  /* 0x000000ffff6f7224 */ /* 0x000fe400078e002e */
[----:B------:R-:W-:Y:S02]  /*ae530*/  IMAD.MOV.U32 R106, RZ, RZ, R45 ;  /* 0x000000ffff6a7224 */ /* 0x000fe400078e002d */
[----:B------:R-:W-:Y:S01]  /*ae540*/  IMAD.MOV.U32 R107, RZ, RZ, R44 ;  /* 0x000000ffff6b7224 */ /* 0x000fe200078e002c */
[----:B------:R-:W-:Y:S04]  /*ae550*/  STL [R1+0x8864], R110 ;  /* 0x0088646e01007387 */ /* 0x000fe80000100800 */
[----:B------:R-:W-:Y:S04]  /*ae560*/  STL [R1+0x8860], R111 ;  /* 0x0088606f01007387 */ /* 0x000fe80000100800 */
[----:B------:R-:W-:Y:S04]  /*ae570*/  STL [R1+0x885c], R106 ;  /* 0x00885c6a01007387 */ /* 0x000fe80000100800 */
[----:B------:R1:W-:Y:S01]  /*ae580*/  STL [R1+0x8858], R107 ;  /* 0x0088586b01007387 */ /* 0x0003e20000100800 */
[C---:B--2---:R-:W-:Y:S03]  /*ae590*/  HMMA.1688.F32.TF32 R44, R236.reuse, R60, R240 ;  /* 0x0000003cec2c723c */ /* 0x044fe600000810f0 */
[----:B------:R-:W2:Y:S04]  /*ae5a0*/  LDL.LU R240, [R1+0x4170] ;  /* 0x0041700001f07983 */ /* 0x000ea80000300800 */
[----:B------:R-:W2:Y:S04]  /*ae5b0*/  LDL.LU R241, [R1+0x4174] ;  /* 0x0041740001f17983 */ /* 0x000ea80000300800 */
[----:B------:R-:W2:Y:S04]  /*ae5c0*/  LDL.LU R242, [R1+0x4178] ;  /* 0x0041780001f27983 */ /* 0x000ea80000300800 */
[----:B------:R-:W2:Y:S04]  /*ae5d0*/  LDL.LU R243, [R1+0x417c] ;  /* 0x00417c0001f37983 */ /* 0x000ea80000300800 */
[----:B------:R-:W-:Y:S04]  /*ae5e0*/  STL.64 [R1+0x9a08], R62 ;  /* 0x009a083e01007387 */ /* 0x000fe80000100a00 */
[----:B------:R-:W-:Y:S01]  /*ae5f0*/  STL.64 [R1+0x9a00], R60 ;  /* 0x009a003c01007387 */ /* 0x000fe20000100a00 */
[----:B----4-:R-:W-:Y:S01]  /*ae600*/  HMMA.1688.F32.TF32 R40, R236, R64, R40 ;  /* 0x00000040ec28723c */ /* 0x010fe20000081028 */
[----:B------:R-:W-:-:S02]  /*ae610*/  IMAD.MOV.U32 R11, RZ, RZ, R47 ;  /* 0x000000ffff0b7224 */ /* 0x000fc400078e002f */
[----:B------:R-:W-:Y:S02]  /*ae620*/  IMAD.MOV.U32 R10, RZ, RZ, R46 ;  /* 0x000000ffff0a7224 */ /* 0x000fe400078e002e */
[----:B------:R-:W-:Y:S02]  /*ae630*/  IMAD.MOV.U32 R15, RZ, RZ, R45 ;  /* 0x000000ffff0f7224 */ /* 0x000fe400078e002d */
[----:B------:R-:W-:Y:S01]  /*ae640*/  IMAD.MOV.U32 R7, RZ, RZ, R44 ;  /* 0x000000ffff077224 */ /* 0x000fe200078e002c */
[----:B------:R4:W-:Y:S04]  /*ae650*/  STL [R1+0x8874], R11 ;  /* 0x0088740b01007387 */ /* 0x0009e80000100800 */
[----:B------:R1:W-:Y:S04]  /*ae660*/  STL [R1+0x8870], R10 ;  /* 0x0088700a01007387 */ /* 0x0003e80000100800 */
[----:B------:R-:W-:Y:S04]  /*ae670*/  STL [R1+0x886c], R15 ;  /* 0x00886c0f01007387 */ /* 0x000fe80000100800 */
[----:B------:R-:W-:Y:S04]  /*ae680*/  STL [R1+0x8868], R7 ;  /* 0x0088680701007387 */ /* 0x000fe80000100800 */
[----:B------:R-:W4:Y:S04]  /*ae690*/  LDL.LU R44, [R1+0x4180] ;  /* 0x00418000012c7983 */ /* 0x000f280000300800 */
[----:B------:R-:W4:Y:S04]  /*ae6a0*/  LDL.LU R45, [R1+0x4184] ;  /* 0x00418400012d7983 */ /* 0x000f280000300800 */
[----:B------:R-:W4:Y:S04]  /*ae6b0*/  LDL.LU R46, [R1+0x4188] ;  /* 0x00418800012e7983 */ /* 0x000f280000300800 */
[----:B------:R-:W4:Y:S01]  /*ae6c0*/  LDL.LU R47, [R1+0x418c] ;  /* 0x00418c00012f7983 */ /* 0x000f220000300800 */
[----:B-1----:R-:W-:-:S02]  /*ae6d0*/  IMAD.MOV.U32 R94, RZ, RZ, R40 ;  /* 0x000000ffff5e7224 */ /* 0x002fc400078e0028 */
[----:B------:R-:W-:Y:S02]  /*ae6e0*/  IMAD.MOV.U32 R95, RZ, RZ, R41 ;  /* 0x000000ffff5f7224 */ /* 0x000fe400078e0029 */
[----:B------:R-:W-:Y:S02]  /*ae6f0*/  IMAD.MOV.U32 R90, RZ, RZ, R42 ;  /* 0x000000ffff5a7224 */ /* 0x000fe400078e002a */
[----:B------:R-:W-:Y:S01]  /*ae700*/  IMAD.MOV.U32 R91, RZ, RZ, R43 ;  /* 0x000000ffff5b7224 */ /* 0x000fe200078e002b */
[----:B------:R-:W-:Y:S04]  /*ae710*/  STL.64 [R1+0x99f8], R66 ;  /* 0x0099f84201007387 */ /* 0x000fe80000100a00 */
[----:B------:R-:W-:Y:S04]  /*ae720*/  STL.64 [R1+0x99f0], R64 ;  /* 0x0099f04001007387 */ /* 0x000fe80000100a00 */
        /* <DEDUP_REMOVED lines=13> */
[----:B------:R-:W3:Y:S04]  /*ae800*/  LDL.LU R43, [R1+0x419c] ;  /* 0x00419c00012b7983 */ /* 0x000ee80000300800 */
[----:B------:R-:W-:Y:S04]  /*ae810*/  STL.64 [R1+0x9a68], R70 ;  /* 0x009a684601007387 */ /* 0x000fe80000100a00 */
[----:B------:R-:W-:Y:S04]  /*ae820*/  STL.64 [R1+0x9a60], R68 ;  /* 0x009a604401007387 */ /* 0x000fe80000100a00 */
[----:B------:R-:W-:Y:S04]  /*ae830*/  STL [R1+0x8894], R38 ;  /* 0x0088942601007387 */ /* 0x000fe80000100800 */
[----:B------:R-:W-:Y:S04]  /*ae840*/  STL [R1+0x8890], R39 ;  /* 0x0088902701007387 */ /* 0x000fe80000100800 */
[----:B------:R-:W-:Y:S04]  /*ae850*/  STL [R1+0x888c], R34 ;  /* 0x00888c2201007387 */ /* 0x000fe80000100800 */
[----:B------:R-:W-:Y:S04]  /*ae860*/  STL [R1+0x8888], R35 ;  /* 0x0088882301007387 */ /* 0x000fe80000100800 */
[----:B------:R-:W3:Y:S04]  /*ae870*/  LDL.LU R248, [R1+0x41a0] ;  /* 0x0041a00001f87983 */ /* 0x000ee80000300800 */
[----:B------:R-:W3:Y:S04]  /*ae880*/  LDL.LU R249, [R1+0x41a4] ;  /* 0x0041a40001f97983 */ /* 0x000ee80000300800 */
[----:B------:R-:W3:Y:S04]  /*ae890*/  LDL.LU R250, [R1+0x41a8] ;  /* 0x0041a80001fa7983 */ /* 0x000ee80000300800 */
[----:B------:R-:W3:Y:S01]  /*ae8a0*/  LDL.LU R251, [R1+0x41ac] ;  /* 0x0041ac0001fb7983 */ /* 0x000ee20000300800 */
[----:B--2---:R-:W-:Y:S03]  /*ae8b0*/  HMMA.1688.F32.TF32 R48, R236, R72, R240 ;  /* 0x00000048ec30723c */ /* 0x004fe600000810f0 */
[----:B------:R-:W2:Y:S04]  /*ae8c0*/  LDL.LU R240, [R1+0x41b0] ;  /* 0x0041b00001f07983 */ /* 0x000ea80000300800 */
[----:B------:R-:W2:Y:S04]  /*ae8d0*/  LDL.LU R241, [R1+0x41b4] ;  /* 0x0041b40001f17983 */ /* 0x000ea80000300800 */
[----:B------:R-:W2:Y:S04]  /*ae8e0*/  LDL.LU R242, [R1+0x41b8] ;  /* 0x0041b80001f27983 */ /* 0x000ea80000300800 */
[----:B------:R-:W2:Y:S04]  /*ae8f0*/  LDL.LU R243, [R1+0x41bc] ;  /* 0x0041bc0001f37983 */ /* 0x000ea80000300800 */
[----:B------:R-:W-:Y:S04]  /*ae900*/  STL.64 [R1+0x9a78], R74 ;  /* 0x009a784a01007387 */ /* 0x000fe80000100a00 */
[----:B------:R-:W-:Y:S01]  /*ae910*/  STL.64 [R1+0x9a70], R72 ;  /* 0x009a704801007387 */ /* 0x000fe20000100a00 */
[----:B------:R-:W-:-:S02]  /*ae920*/  IMAD.MOV.U32 R99, RZ, RZ, R51 ;  /* 0x000000ffff637224 */ /* 0x000fc400078e0033 */
[----:B------:R-:W-:Y:S02]  /*ae930*/  IMAD.MOV.U32 R98, RZ, RZ, R50 ;  /* 0x000000ffff627224 */ /* 0x000fe400078e0032 */
[----:B------:R-:W-:Y:S02]  /*ae940*/  IMAD.MOV.U32 R103, RZ, RZ, R49 ;  /* 0x000000ffff677224 */ /* 0x000fe400078e0031 */
[----:B------:R-:W-:Y:S01]  /*ae950*/  IMAD.MOV.U32 R102, RZ, RZ, R48 ;  /* 0x000000ffff667224 */ /* 0x000fe200078e0030 */
[----:B----4-:R-:W-:Y:S01]  /*ae960*/  HMMA.1688.F32.TF32 R44, R236, R76, R44 ;  /* 0x0000004cec2c723c */ /* 0x010fe2000008102c */
[----:B------:R-:W-:Y:S04]  /*ae970*/  STL [R1+0x88a4], R99 ;  /* 0x0088a46301007387 */ /* 0x000fe80000100800 */
[----:B------:R-:W-:Y:S04]  /*ae980*/  STL [R1+0x88a0], R98 ;  /* 0x0088a06201007387 */ /* 0x000fe80000100800 */
[----:B------:R-:W-:Y:S04]  /*ae990*/  STL [R1+0x889c], R103 ;  /* 0x00889c6701007387 */ /* 0x000fe80000100800 */
[----:B------:R-:W-:Y:S04]  /*ae9a0*/  STL [R1+0x8898], R102 ;  /* 0x0088986601007387 */ /* 0x000fe80000100800 */
        /* <DEDUP_REMOVED lines=14> */
[----:B------:R-:W-:Y:S02]  /*aea90*/  IMAD.MOV.U32 R26, RZ, RZ, R42 ;  /* 0x000000ffff1a7224 */ /* 0x000fe400078e002a */
[----:B------:R-:W-:Y:S02]  /*aeaa0*/  IMAD.MOV.U32 R27, RZ, RZ, R43 ;  /* 0x000000ffff1b7224 */ /* 0x000fe400078e002b */
[----:B------:R-:W-:Y:S03]  /*aeab0*/  HMMA.1688.F32.TF32 R40, R236, R84, R248 ;  /* 0x00000054ec28723c */ /* 0x000fe600000810f8 */
[----:B------:R-:W-:Y:S04]  /*aeac0*/  STL.64 [R1+0x9ab8], R26 ;  /* 0x009ab81a01007387 */ /* 0x000fe80000100a00 */
[----:B------:R2:W-:Y:S04]  /*aead0*/  STL.64 [R1+0x9ab0], R24 ;  /* 0x009ab01801007387 */ /* 0x0005e80000100a00 */
[----:B------:R-:W-:Y:S04]  /*aeae0*/  STL.64 [R1+0x9aa8], R30 ;  /* 0x009aa81e01007387 */ /* 0x000fe80000100a00 */
[----:B------:R1:W-:Y:S04]  /*aeaf0*/  STL.64 [R1+0x9aa0], R28 ;  /* 0x009aa01c01007387 */ /* 0x0003e80000100a00 */
[----:B------:R-:W-:Y:S04]  /*aeb00*/  STL.64 [R1+0x9a98], R82 ;  /* 0x009a985201007387 */ /* 0x000fe80000100a00 */
[----:B------:R-:W-:Y:S01]  /*aeb10*/  STL.64 [R1+0x9a90], R80 ;  /* 0x009a905001007387 */ /* 0x000fe20000100a00 */
[----:B------:R-:W-:-:S02]  /*aeb20*/  IMAD.MOV.U32 R11, RZ, RZ, R40 ;  /* 0x000000ffff0b7224 */ /* 0x000fc400078e0028 */
[----:B------:R-:W-:Y:S01]  /*aeb30*/  IMAD.MOV.U32 R10, RZ, RZ, R41 ;  /* 0x000000ffff0a7224 */ /* 0x000fe200078e0029 */
[----:B--2---:R-:W-:Y:S01]  /*aeb40*/  HMMA.1688.F32.TF32 R24, R236, R88, R240 ;  /* 0x00000058ec18723c */ /* 0x004fe200000810f0 */
[----:B------:R-:W-:-:S03]  /*aeb50*/  IMAD.MOV.U32 R240, RZ, RZ, R193 ;  /* 0x000000fffff07224 */ /* 0x000fc600078e00c1 */
[----:B------:R-:W-:Y:S04]  /*aeb60*/  STL.64 [R1+0x9ad8], R10 ;  /* 0x009ad80a01007387 */ /* 0x000fe80000100a00 */
[----:B------:R-:W-:Y:S04]  /*aeb70*/  STL.64 [R1+0x9ad0], R8 ;  /* 0x009ad00801007387 */ /* 0x000fe80000100a00 */
[----:B------:R-:W-:Y:S04]  /*aeb80*/  STL.64 [R1+0x9ac8], R86 ;  /* 0x009ac85601007387 */ /* 0x000fe80000100a00 */
[----:B------:R-:W-:Y:S04]  /*aeb90*/  STL.64 [R1+0x9ac0], R84 ;  /* 0x009ac05401007387 */ /* 0x000fe80000100a00 */
[----:B------:R-:W2:Y:S01]  /*aeba0*/  LDL.LU R193, [R1+0x9b1c] ;  /* 0x009b1c0001c17983 */ /* 0x000ea20000300800 */
[----:B------:R-:W-:-:S03]  /*aebb0*/  IMAD.MOV.U32 R241, RZ, RZ, R192 ;  /* 0x000000fffff17224 */ /* 0x000fc600078e00c0 */
[----:B------:R-:W2:Y:S01]  /*aebc0*/  LDL.LU R192, [R1+0x9b18] ;  /* 0x009b180001c07983 */ /* 0x000ea20000300800 */
[----:B------:R-:W-:Y:S02]  /*aebd0*/  IMAD.MOV.U32 R242, RZ, RZ, R197 ;  /* 0x000000fffff27224 */ /* 0x000fe400078e00c5 */
[----:B------:R-:W-:Y:S01]  /*aebe0*/  IMAD.MOV.U32 R243, RZ, RZ, R196 ;  /* 0x000000fffff37224 */ /* 0x000fe200078e00c4 */
[----:B------:R-:W3:Y:S04]  /*aebf0*/  LDL.LU R197, [R1+0x9b14] ;  /* 0x009b140001c57983 */ /* 0x000ee80000300800 */
[----:B------:R-:W3:Y:S04]  /*aec00*/  LDL.LU R196, [R1+0x9b10] ;  /* 0x009b100001c47983 */ /* 0x000ee80000300800 */
[----:B------:R-:W4:Y:S04]  /*aec10*/  LDL.LU R201, [R1+0x9b0c] ;  /* 0x009b0c0001c97983 */ /* 0x000f280000300800 */
[----:B------:R-:W4:Y:S04]  /*aec20*/  LDL.LU R200, [R1+0x9b08] ;  /* 0x009b080001c87983 */ /* 0x000f280000300800 */
[----:B------:R-:W2:Y:S04]  /*aec30*/  LDL.LU R194, [R1+0x41c8] ;  /* 0x0041c80001c27983 */ /* 0x000ea80000300800 */
[----:B------:R-:W2:Y:S04]  /*aec40*/  LDL.LU R195, [R1+0x41cc] ;  /* 0x0041cc0001c37983 */ /* 0x000ea80000300800 */
[----:B------:R-:W3:Y:S04]  /*aec50*/  LDL.LU R198, [R1+0x41e8] ;  /* 0x0041e80001c67983 */ /* 0x000ee80000300800 */
[----:B------:R-:W3:Y:S04]  /*aec60*/  LDL.LU R199, [R1+0x41ec] ;  /* 0x0041ec0001c77983 */ /* 0x000ee80000300800 */
[----:B------:R-:W4:Y:S04]  /*aec70*/  LDL.LU R202, [R1+0x4208] ;  /* 0x0042080001ca7983 */ /* 0x000f280000300800 */
[----:B------:R-:W4:Y:S04]  /*aec80*/  LDL.LU R203, [R1+0x420c] ;  /* 0x00420c0001cb7983 */ /* 0x000f280000300800 */
[----:B------:R-:W3:Y:S04]  /*aec90*/  LDL.LU R206, [R1+0x4228] ;  /* 0x0042280001ce7983 */ /* 0x000ee80000300800 */
[----:B------:R-:W3:Y:S04]  /*aeca0*/  LDL.LU R207, [R1+0x422c] ;  /* 0x00422c0001cf7983 */ /* 0x000ee80000300800 */
[----:B------:R-:W4:Y:S04]  /*aecb0*/  LDL.LU R218, [R1+0x42c8] ;  /* 0x0042c80001da7983 */ /* 0x000f280000300800 */
        /* <DEDUP_REMOVED lines=11> */
[----:B------:R-:W-:Y:S01]  /*aed70*/  HMMA.1688.F32.TF32 R24, R236, R112, R212 ;  /* 0x00000070ec18723c */ /* 0x000fe200000810d4 */
[----:B------:R-:W-:Y:S02]  /*aed80*/  IMAD.MOV.U32 R42, RZ, RZ, R157 ;  /* 0x000000ffff2a7224 */ /* 0x000fe400078e009d */
[----:B------:R-:W-:Y:S02]  /*aed90*/  IMAD.MOV.U32 R43, RZ, RZ, R156 ;  /* 0x000000ffff2b7224 */ /* 0x000fe400078e009c */
[----:B------:R-:W-:Y:S01]  /*aeda0*/  IMAD.MOV.U32 R40, RZ, RZ, R161 ;  /* 0x000000ffff287224 */ /* 0x000fe200078e00a1 */
[----:B------:R-:W1:Y:S01]  /*aedb0*/  LDSM.16.M88.4 R156, [R232+UR8+0xb000] ;  /* 0x00b00008e89c783b */ /* 0x000e620008000200 */
[----:B------:R-:W-:-:S03]  /*aedc0*/  IMAD.MOV.U32 R41, RZ, RZ, R160 ;  /* 0x000000ffff297224 */ /* 0x000fc600078e00a0 */
[----:B------:R-:W1:Y:S01]  /*aedd0*/  LDSM.16.M88.4 R160, [R232+UR8+0xb400] ;  /* 0x00b40008e8a0783b */ /* 0x000e620008000200 */
[----:B------:R-:W-:Y:S02]  /*aede0*/  IMAD.MOV.U32 R46, RZ, RZ, R165 ;  /* 0x000000ffff2e7224 */ /* 0x000fe400078e00a5 */
[----:B------:R-:W-:Y:S02]  /*aedf0*/  IMAD.MOV.U32 R47, RZ, RZ, R164 ;  /* 0x000000ffff2f7224 */ /* 0x000fe400078e00a4 */
[----:B------:R-:W-:Y:S01]  /*aee00*/  IMAD.MOV.U32 R44, RZ, RZ, R169 ;  /* 0x000000ffff2c7224 */ /* 0x000fe200078e00a9 */
[----:B------:R-:W2:Y:S01]  /*aee10*/  LDSM.16.M88.4 R164, [R232+UR8+0xb800] ;  /* 0x00b80008e8a4783b */ /* 0x000ea20008000200 */
[----:B------:R-:W-:-:S03]  /*aee20*/  IMAD.MOV.U32 R45, RZ, RZ, R168 ;  /* 0x000000ffff2d7224 */ /* 0x000fc600078e00a8 */
[----:B------:R-:W2:Y:S01]  /*aee30*/  LDSM.16.M88.4 R168, [R232+UR8+0xbc00] ;  /* 0x00bc0008e8a8783b */ /* 0x000ea20008000200 */
[----:B------:R-:W-:Y:S02]  /*aee40*/  IMAD.MOV.U32 R250, RZ, RZ, R173 ;  /* 0x000000fffffa7224 */ /* 0x000fe400078e00ad */
[----:B------:R-:W-:Y:S02]  /*aee50*/  IMAD.MOV.U32 R251, RZ, RZ, R172 ;  /* 0x000000fffffb7224 */ /* 0x000fe400078e00ac */
[----:B------:R-:W-:Y:S01]  /*aee60*/  IMAD.MOV.U32 R248, RZ, RZ, R177 ;  /* 0x000000fffff87224 */ /* 0x000fe200078e00b1 */
[----:B------:R-:W2:Y:S01]  /*aee70*/  LDSM.16.M88.4 R172, [R232+UR8+0xc000] ;  /* 0x00c00008e8ac783b */ /* 0x000ea20008000200 */
[----:B------:R-:W-:Y:S02]  /*aee80*/  IMAD.MOV.U32 R249, RZ, RZ, R176 ;  /* 0x000000fffff97224 */ /* 0x000fe400078e00b0 */
[----:B------:R-:W-:Y:S02]  /*aee90*/  IMAD.MOV.U32 R224, RZ, RZ, R185 ;  /* 0x000000ffffe07224 */ /* 0x000fe400078e00b9 */
[----:B------:R-:W-:-:S02]  /*aeea0*/  IMAD.MOV.U32 R225, RZ, RZ, R184 ;  /* 0x000000ffffe17224 */ /* 0x000fc400078e00b8 */
[----:B------:R-:W-:Y:S02]  /*aeeb0*/  IMAD.MOV.U32 R226, RZ, RZ, R181 ;  /* 0x000000ffffe27224 */ /* 0x000fe400078e00b5 */
[----:B------:R-:W-:Y:S01]  /*aeec0*/  IMAD.MOV.U32 R227, RZ, RZ, R180 ;  /* 0x000000ffffe37224 */ /* 0x000fe200078e00b4 */
[----:B------:R-:W2:Y:S04]  /*aeed0*/  LDSM.16.M88.4 R176, [R232+UR8+0xc400] ;  /* 0x00c40008e8b0783b */ /* 0x000ea80008000200 */
[----:B------:R-:W2:Y:S04]  /*aeee0*/  LDSM.16.M88.4 R184, [R232+UR8+0xcc00] ;  /* 0x00cc0008e8b8783b */ /* 0x000ea80008000200 */
[----:B------:R-:W-:Y:S04]  /*aeef0*/  STL.64 [R1+0x9ae8], R90 ;  /* 0x009ae85a01007387 */ /* 0x000fe80000100a00 */
[----:B------:R-:W-:Y:S04]  /*aef00*/  STL.64 [R1+0x9ae0], R88 ;  /* 0x009ae05801007387 */ /* 0x000fe80000100a00 */
[----:B------:R-:W2:Y:S01]  /*aef10*/  LDSM.16.M88.4 R188, [R232+UR8+0xd000] ;  /* 0x00d00008e8bc783b */ /* 0x000ea20008000200 */
[----:B-1----:R-:W-:Y:S03]  /*aef20*/  HMMA.1688.F32.TF32 R28, R236, R120, R220 ;  /* 0x00000078ec1c723c */ /* 0x002fe600000810dc */
[----:B------:R-:W-:Y:S04]  /*aef30*/  STL.64 [R1+0x1db0], R24 ;  /* 0x001db01801007387 */ /* 0x000fe80000100a00 */
[----:B------:R1:W-:Y:S01]  /*aef40*/  STL.64 [R1+0x1db8], R26 ;  /* 0x001db81a01007387 */ /* 0x0003e20000100a00 */
[----:B------:R-:W-:-:S02]  /*aef50*/  IMAD.MOV.U32 R56, RZ, RZ, R137 ;  /* 0x000000ffff387224 */ /* 0x000fc400078e0089 */
[----:B------:R-:W-:Y:S02]  /*aef60*/  IMAD.MOV.U32 R57, RZ, RZ, R136 ;  /* 0x000000ffff397224 */ /* 0x000fe400078e0088 */
[----:B------:R-:W-:Y:S02]  /*aef70*/  IMAD.MOV.U32 R58, RZ, RZ, R133 ;  /* 0x000000ffff3a7224 */ /* 0x000fe400078e0085 */
[----:B------:R-:W-:Y:S01]  /*aef80*/  IMAD.MOV.U32 R59, RZ, RZ, R132 ;  /* 0x000000ffff3b7224 */ /* 0x000fe200078e0084 */
[----:B------:R-:W-:Y:S04]  /*aef90*/  LDSM.16.M88.4 R136, [R232+UR8+0x9c00] ;  /* 0x009c0008e888783b */ /* 0x000fe80008000200 */
[----:B------:R-:W-:Y:S04]  /*aefa0*/  LDSM.16.M88.4 R132, [R232+UR8+0x9800] ;  /* 0x00980008e884783b */ /* 0x000fe80008000200 */
[----:B------:R-:W-:Y:S04]  /*aefb0*/  LDSM.16.M88.4 R212, [R232+UR8+0xe800] ;  /* 0x00e80008e8d4783b */ /* 0x000fe80008000200 */
[----:B------:R-:W-:Y:S01]  /*aefc0*/  LDSM.16.M88.4 R220, [R232+UR8+0xf000] ;  /* 0x00f00008e8dc783b */ /* 0x000fe20008000200 */
[----:B------:R-:W-:-:S02]  /*aefd0*/  IMAD.MOV.U32 R52, RZ, RZ, R145 ;  /* 0x000000ffff347224 */ /* 0x000fc400078e0091 */
[----:B------:R-:W-:Y:S02]  /*aefe0*/  IMAD.MOV.U32 R53, RZ, RZ, R144 ;  /* 0x000000ffff357224 */ /* 0x000fe400078e0090 */
[----:B------:R-:W-:Y:S01]  /*aeff0*/  IMAD.MOV.U32 R54, RZ, RZ, R141 ;  /* 0x000000ffff367224 */ /* 0x000fe200078e008d */
[----:B-1----:R-:W-:Y:S01]  /*af000*/  HMMA.1688.F32.TF32 R24, R236, R124, R224 ;  /* 0x0000007cec18723c */ /* 0x002fe200000810e0 */
[----:B------:R-:W-:Y:S01]  /*af010*/  LDSM.16.M88.4 R224, [R232+UR8+0xf400] ;  /* 0x00f40008e8e0783b */ /* 0x000fe20008000200 */
[----:B------:R-:W-:-:S03]  /*af020*/  IMAD.MOV.U32 R55, RZ, RZ, R140 ;  /* 0x000000ffff377224 */ /* 0x000fc600078e008c */
[----:B------:R-:W-:Y:S04]  /*af030*/  LDSM.16.M88.4 R144, [R232+UR8+0xa400] ;  /* 0x00a40008e890783b */ /* 0x000fe80008000200 */
[----:B------:R-:W-:Y:S01]  /*af040*/  LDSM.16.M88.4 R140, [R232+UR8+0xa000] ;  /* 0x00a00008e88c783b */ /* 0x000fe20008000200 */
[----:B------:R-:W-:Y:S02]  /*af050*/  IMAD.MOV.U32 R48, RZ, RZ, R153 ;  /* 0x000000ffff307224 */ /* 0x000fe400078e0099 */
[----:B------:R-:W-:Y:S02]  /*af060*/  IMAD.MOV.U32 R49, RZ, RZ, R152 ;  /* 0x000000ffff317224 */ /* 0x000fe400078e0098 */
[----:B------:R-:W-:Y:S02]  /*af070*/  IMAD.MOV.U32 R50, RZ, RZ, R149 ;  /* 0x000000ffff327224 */ /* 0x000fe400078e0095 */
[----:B------:R-:W-:Y:S01]  /*af080*/  IMAD.MOV.U32 R51, RZ, RZ, R148 ;  /* 0x000000ffff337224 */ /* 0x000fe200078e0094 */
[----:B------:R-:W-:Y:S04]  /*af090*/  LDSM.16.M88.4 R152, [R232+UR8+0xac00] ;  /* 0x00ac0008e898783b */ /* 0x000fe80008000200 */
[----:B------:R-:W-:Y:S04]  /*af0a0*/  LDSM.16.M88.4 R148, [R232+UR8+0xa800] ;  /* 0x00a80008e894783b */ /* 0x000fe80008000200 */
[----:B------:R-:W-:Y:S01]  /*af0b0*/  LDSM.16.M88.4 R180, [R232+UR8+0xc800] ;  /* 0x00c80008e8b4783b */ /* 0x000fe20008000200 */
[----:B--2---:R-:W-:Y:S03]  /*af0c0*/  HMMA.1688.F32.TF32 R8, R236, R92, R192 ;  /* 0x0000005cec08723c */ /* 0x004fe600000810c0 */
[----:B------:R-:W1:-:S15]  /*af0d0*/  LDSM.16.M88.4 R192, [R232+UR8+0xd400] ;  /* 0x00d40008e8c0783b */ /* 0x000e5e0008000200 */
[----:B------:R-:W-:Y:S01]  /*af0e0*/  NOP ;  /* 0x0000000000007918 */ /* 0x000fe20000000000 */
[----:B------:R-:W-:Y:S02]  /*af0f0*/  IMAD.MOV.U32 R38, RZ, RZ, R8 ;  /* 0x000000ffff267224 */ /* 0x000fe400078e0008 */
[----:B------:R-:W-:Y:S02]  /*af100*/  IMAD.MOV.U32 R39, RZ, RZ, R9 ;  /* 0x000000ffff277224 */ /* 0x000fe400078e0009 */
[----:B------:R-:W-:Y:S02]  /*af110*/  IMAD.MOV.U32 R34, RZ, RZ, R10 ;  /* 0x000000ffff227224 */ /* 0x000fe400078e000a */
[----:B------:R-:W-:Y:S02]  /*af120*/  IMAD.MOV.U32 R35, RZ, RZ, R11 ;  /* 0x000000ffff237224 */ /* 0x000fe400078e000b */
[----:B---3--:R-:W-:Y:S01]  /*af130*/  HMMA.1688.F32.TF32 R8, R236, R96, R196 ;  /* 0x00000060ec08723c */ /* 0x008fe200000810c4 */
[----:B------:R-:W2:-:S15]  /*af140*/  LDSM.16.M88.4 R196, [R232+UR8+0xd800] ;  /* 0x00d80008e8c4783b */ /* 0x000e9e0008000200 */
[----:B------:R-:W-:-:S03]  /*af150*/  NOP ;  /* 0x0000000000007918 */ /* 0x000fc60000000000 */
[----:B------:R-:W-:Y:S02]  /*af160*/  IMAD.MOV.U32 R22, RZ, RZ, R8 ;  /* 0x000000ffff167224 */ /* 0x000fe400078e0008 */
[----:B------:R-:W-:Y:S02]  /*af170*/  IMAD.MOV.U32 R23, RZ, RZ, R9 ;  /* 0x000000ffff177224 */ /* 0x000fe400078e0009 */
[----:B------:R-:W-:Y:S02]  /*af180*/  IMAD.MOV.U32 R18, RZ, RZ, R10 ;  /* 0x000000ffff127224 */ /* 0x000fe400078e000a */
[----:B------:R-:W-:Y:S02]  /*af190*/  IMAD.MOV.U32 R19, RZ, RZ, R11 ;  /* 0x000000ffff137224 */ /* 0x000fe400078e000b */
[----:B----4-:R-:W-:Y:S01]  /*af1a0*/  HMMA.1688.F32.TF32 R8, R236, R100, R200 ;  /* 0x00000064ec08723c */ /* 0x010fe200000810c8 */
[----:B------:R-:W3:-:S15]  /*af1b0*/  LDSM.16.M88.4 R200, [R232+UR8+0xdc00] ;  /* 0x00dc0008e8c8783b */ /* 0x000ede0008000200 */
[----:B------:R-:W-:-:S03]  /*af1c0*/  NOP ;  /* 0x0000000000007918 */ /* 0x000fc60000000000 */
[----:B------:R-:W-:Y:S02]  /*af1d0*/  IMAD.MOV.U32 R99, RZ, RZ, R8 ;  /* 0x000000ffff637224 */ /* 0x000fe400078e0008 */
[----:B------:R-:W-:Y:S02]  /*af1e0*/  IMAD.MOV.U32 R98, RZ, RZ, R9 ;  /* 0x000000ffff627224 */ /* 0x000fe400078e0009 */
[----:B------:R-:W-:Y:S02]  /*af1f0*/  IMAD.MOV.U32 R103, RZ, RZ, R10 ;  /* 0x000000ffff677224 */ /* 0x000fe400078e000a */
[----:B------:R-:W-:Y:S02]  /*af200*/  IMAD.MOV.U32 R102, RZ, RZ, R11 ;  /* 0x000000ffff667224 */ /* 0x000fe400078e000b */
[----:B------:R-:W-:Y:S01]  /*af210*/  HMMA.1688.F32.TF32 R8, R236, R104, R204 ;  /* 0x00000068ec08723c */ /* 0x000fe200000810cc */
[----:B------:R-:W4:-:S15]  /*af220*/  LDSM.16.M88.4 R204, [R232+UR8+0xe000] ;  /* 0x00e00008e8cc783b */ /* 0x000f1e0008000200 */
[----:B------:R-:W-:-:S03]  /*af230*/  NOP ;  /* 0x0000000000007918 */ /* 0x000fc60000000000 */
[----:B------:R-:W-:Y:S02]  /*af240*/  IMAD.MOV.U32 R107, RZ, RZ, R8 ;  /* 0x000000ffff6b7224 */ /* 0x000fe400078e0008 */
[----:B------:R-:W-:Y:S02]  /*af250*/  IMAD.MOV.U32 R106, RZ, RZ, R9 ;  /* 0x000000ffff6a7224 */ /* 0x000fe400078e0009 */
[----:B------:R-:W-:Y:S02]  /*af260*/  IMAD.MOV.U32 R111, RZ, RZ, R10 ;  /* 0x000000ffff6f7224 */ /* 0x000fe400078e000a */
[----:B------:R-:W-:Y:S02]  /*af270*/  IMAD.MOV.U32 R110, RZ, RZ, R11 ;  /* 0x000000ffff6e7224 */ /* 0x000fe400078e000b */
[----:B------:R-:W-:Y:S01]  /*af280*/  HMMA.1688.F32.TF32 R8, R236, R108, R208 ;  /* 0x0000006cec08723c */ /* 0x000fe200000810d0 */
[----:B------:R-:W1:-:S15]  /*af290*/  LDSM.16.M88.4 R208, [R232+UR8+0xe400] ;  /* 0x00e40008e8d0783b */ /* 0x000e5e0008000200 */
        /* <DEDUP_REMOVED lines=8> */
[----:B------:R-:W-:Y:S04]  /*af320*/  STL.64 [R1+0x1dc0], R8 ;  /* 0x001dc00801007387 */ /* 0x000fe80000100a00 */
[----:B------:R2:W-:Y:S02]  /*af330*/  STL.64 [R1+0x1dc8], R10 ;  /* 0x001dc80a01007387 */ /* 0x0005e40000100a00 */
[----:B--2---:R-:W-:Y:S02]  /*af340*/  HMMA.1688.F32.TF32 R8, R236, R128, R240 ;  /* 0x00000080ec08723c */ /* 0x004fe400000810f0 */
[----:B------:R-:W-:Y:S04]  /*af350*/  LDS R240, [R228+UR7+0x24000] ;  /* 0x02400007e4f07984 */ /* 0x000fe80008000800 */
[----:B------:R-:W-:Y:S04]  /*af360*/  LDS R242, [R228+UR7+0x25000] ;  /* 0x02500007e4f27984 */ /* 0x000fe80008000800 */
[----:B------:R-:W-:Y:S04]  /*af370*/  LDS R241, [R229+UR7+0x24000] ;  /* 0x02400007e5f17984 */ /* 0x000fe80008000800 */
[----:B------:R-:W-:Y:S04]  /*af380*/  LDS R243, [R229+UR7+0x25000] ;  /* 0x02500007e5f37984 */ /* 0x000fe80008000800 */
[----:B------:R-:W-:Y:S04]  /*af390*/  STL.64 [R1+0x1dd0], R28 ;  /* 0x001dd01c01007387 */ /* 0x000fe80000100a00 */
[----:B------:R-:W2:Y:S04]  /*af3a0*/  LDSM.16.M88.4 R228, [R232+UR8+0xf800] ;  /* 0x00f80008e8e4783b */ /* 0x000ea80008000200 */
[----:B------:R-:W-:Y:S04]  /*af3b0*/  STL.64 [R1+0x1dd8], R30 ;  /* 0x001dd81e01007387 */ /* 0x000fe80000100a00 */
[----:B------:R-:W-:Y:S04]  /*af3c0*/  STL.64 [R1+0x1de0], R24 ;  /* 0x001de01801007387 */ /* 0x000fe80000100a00 */
[----:B------:R-:W-:Y:S01]  /*af3d0*/  STL.64 [R1+0x1de8], R26 ;  /* 0x001de81a01007387 */ /* 0x000fe20000100a00 */
[----:B------:R-:W-:-:S02]  /*af3e0*/  IMAD.MOV.U32 R64, RZ, RZ, R0 ;  /* 0x000000ffff407224 */ /* 0x000fc400078e0000 */
[----:B------:R-:W-:Y:S01]  /*af3f0*/  IMAD.MOV.U32 R65, RZ, RZ, R2 ;  /* 0x000000ffff417224 */ /* 0x000fe200078e0002 */
[----:B------:R-:W1:Y:S04]  /*af400*/  LDSM.16.M88.4 R232, [R232+UR8+0xfc00] ;  /* 0x00fc0008e8e8783b */ /* 0x000e680008000200 */
[----:B------:R-:W-:Y:S04]  /*af410*/  STL.64 [R1+0x1df0], R8 ;  /* 0x001df00801007387 */ /* 0x000fe80000100a00 */
[----:B------:R1:W-:Y:S04]  /*af420*/  STL.64 [R1+0x1df8], R10 ;  /* 0x001df80a01007387 */ /* 0x0003e80000100a00 */
        /* <DEDUP_REMOVED lines=17> */
[----:B------:R-:W-:Y:S01]  /*af540*/  STL [R1+0x84e8], R195 ;  /* 0x0084e8c301007387 */ /* 0x000fe20000100800 */
[C---:B------:R-:W-:Y:S03]  /*af550*/  HMMA.1688.F32.TF32 R8, R236.reuse, R136, R52 ;  /* 0x00000088ec08723c */ /* 0x040fe60000081034 */
[----:B------:R-:W-:Y:S05]  /*af560*/  STL [R1+0x850c], R198 ;  /* 0x00850cc601007387 */ /* 0x000fea0000100800 */
[----:B------:R-:W-:Y:S01]  /*af570*/  HMMA.1688.F32.TF32 R24, R236, R132, R56 ;  /* 0x00000084ec18723c */ /* 0x000fe20000081038 */
[----:B------:R-:W-:Y:S04]  /*af580*/  STL [R1+0x8508], R199 ;  /* 0x008508c701007387 */ /* 0x000fe80000100800 */
[----:B---3--:R-:W-:Y:S04]  /*af590*/  STL [R1+0x851c], R202 ;  /* 0x00851cca01007387 */ /* 0x008fe80000100800 */
[----:B------:R-:W-:Y:S04]  /*af5a0*/  STL [R1+0x8518], R203 ;  /* 0x008518cb01007387 */ /* 0x000fe80000100800 */
[----:B----4-:R-:W-:Y:S04]  /*af5b0*/  STL [R1+0x8524], R206 ;  /* 0x008524ce01007387 */ /* 0x010fe80000100800 */
        /* <DEDUP_REMOVED lines=11> */
[----:B--2---:R-:W-:Y:S04]  /*af670*/  STL [R1+0x84dc], R230 ;  /* 0x0084dce601007387 */ /* 0x004fe80000100800 */
[----:B------:R-:W-:Y:S04]  /*af680*/  STL [R1+0x84d8], R231 ;  /* 0x0084d8e701007387 */ /* 0x000fe80000100800 */
[----:B------:R-:W-:Y:S04]  /*af690*/  STL.64 [R1+0x1e10], R8 ;  /* 0x001e100801007387 */ /* 0x000fe80000100a00 */
[----:B------:R-:W-:Y:S04]  /*af6a0*/  STL.64 [R1+0x1e00], R24 ;  /* 0x001e001801007387 */ /* 0x000fe80000100a00 */
[----:B------:R-:W-:Y:S04]  /*af6b0*/  STL.64 [R1+0x1e08], R26 ;  /* 0x001e081a01007387 */ /* 0x000fe80000100a00 */
[----:B------:R1:W-:Y:S01]  /*af6c0*/  STL [R1+0x1e18], R10 ;  /* 0x001e180a01007387 */ /* 0x0003e20000100800 */
[----:B------:R-:W-:-:S02]  /*af6d0*/  IMAD.MOV.U32 R114, RZ, RZ, R11 ;  /* 0x000000ffff727224 */ /* 0x000fc400078e000b */
[C---:B-1----:R-:W-:Y:S08]  /*af6e0*/  HMMA.1688.F32.TF32 R8, R236.reuse, R144, R40 ;  /* 0x00000090ec08723c */ /* 0x042ff00000081028 */
[C---:B------:R-:W-:Y:S11]  /*af6f0*/  HMMA.1688.F32.TF32 R24, R236.reuse, R140, R48 ;  /* 0x0000008cec18723c */ /* 0x040ff60000081030 */
[----:B------:R-:W-:Y:S08]  /*af700*/  STL [R1+0x1e34], R9 ;  /* 0x001e340901007387 */ /* 0x000ff00000100800 */
[----:B------:R-:W-:Y:S04]  /*af710*/  STL.64 [R1+0x1e20], R24 ;  /* 0x001e201801007387 */ /* 0x000fe80000100a00 */
[----:B------:R1:W-:Y:S04]  /*af720*/  STL.64 [R1+0x1e28], R26 ;  /* 0x001e281a01007387 */ /* 0x0003e80000100a00 */
[----:B------:R2:W-:Y:S04]  /*af730*/  STL.64 [R1+0x1e38], R10 ;  /* 0x001e380a01007387 */ /* 0x0005e80000100a00 */
[----:B------:R-:W3:Y:S04]  /*af740*/  LDL.LU R40, [R1+0x5960] ;  /* 0x0059600001287983 */ /* 0x000ee80000300800 */
[----:B------:R-:W3:Y:S04]  /*af750*/  LDL.LU R41, [R1+0x5964] ;  /* 0x0059640001297983 */ /* 0x000ee80000300800 */
[----:B------:R-:W3:Y:S04]  /*af760*/  LDL.LU R42, [R1+0x5968] ;  /* 0x00596800012a7983 */ /* 0x000ee80000300800 */
[----:B------:R-:W3:Y:S01]  /*af770*/  LDL.LU R43, [R1+0x596c] ;  /* 0x00596c00012b7983 */ /* 0x000ee20000300800 */
[----:B-1----:R-:W-:-:S15]  /*af780*/  HMMA.1688.F32.TF32 R24, R236, R148, R44 ;  /* 0x00000094ec18723c */ /* 0x002fde000008102c */
[----:B------:R-:W-:-:S04]  /*af790*/  NOP ;  /* 0x0000000000007918 */ /* 0x000fc80000000000 */
[----:B------:R-:W-:Y:S04]  /*af7a0*/  STL.64 [R1+0x1e40], R24 ;  /* 0x001e401801007387 */ /* 0x000fe80000100a00 */
[----:B------:R-:W-:Y:S04]  /*af7b0*/  STL.64 [R1+0x1e48], R26 ;  /* 0x001e481a01007387 */ /* 0x000fe80000100a00 */
[----:B------:R-:W4:Y:S04]  /*af7c0*/  LDL.LU R56, [R1+0x5950] ;  /* 0x0059500001387983 */ /* 0x000f280000300800 */
[----:B------:R-:W4:Y:S04]  /*af7d0*/  LDL.LU R57, [R1+0x5954] ;  /* 0x0059540001397983 */ /* 0x000f280000300800 */
[----:B------:R-:W4:Y:S04]  /*af7e0*/  LDL.LU R58, [R1+0x5958] ;  /* 0x00595800013a7983 */ /* 0x000f280000300800 */
[----:B------:R-:W4:Y:S01]  /*af7f0*/  LDL.LU R59, [R1+0x595c] ;  /* 0x00595c00013b7983 */ /* 0x000f220000300800 */
[----:B------:R-:W-:-:S02]  /*af800*/  IMAD.MOV.U32 R115, RZ, RZ, R8 ;  /* 0x000000ffff737224 */ /* 0x000fc400078e0008 */
[----:B--2---:R-:W-:Y:S01]  /*af810*/  HMMA.1688.F32.TF32 R8, R236, R152, R248 ;  /* 0x00000098ec08723c */ /* 0x004fe200000810f8 */
        /* <DEDUP_REMOVED lines=17> */
[----:B------:R-:W-:Y:S02]  /*af930*/  IMAD.MOV.U32 R162, RZ, RZ, R10 ;  /* 0x000000ffffa27224 */ /* 0x000fe400078e000a */
[----:B------:R-:W-:Y:S02]  /*af940*/  IMAD.MOV.U32 R167, RZ, RZ, R9 ;  /* 0x000000ffffa77224 */ /* 0x000fe400078e0009 */
[----:B------:R-:W-:Y:S01]  /*af950*/  IMAD.MOV.U32 R159, RZ, RZ, R8 ;  /* 0x000000ffff9f7224 */ /* 0x000fe200078e0008 */
[----:B------:R-:W-:Y:S04]  /*af960*/  STL [R1+0x8664], R163 ;  /* 0x008664a301007387 */ /* 0x000fe80000100800 */
[----:B------:R-:W-:Y:S04]  /*af970*/  STL [R1+0x8660], R162 ;  /* 0x008660a201007387 */ /* 0x000fe80000100800 */
[----:B------:R1:W-:Y:S04]  /*af980*/  STL [R1+0x85ec], R167 ;  /* 0x0085eca701007387 */ /* 0x0003e80000100800 */
[----:B------:R1:W-:Y:S01]  /*af990*/  STL [R1+0x85e8], R159 ;  /* 0x0085e89f01007387 */ /* 0x0003e20000100800 */
[----:B---3--:R-:W-:Y:S03]  /*af9a0*/  HMMA.1688.F32.TF32 R8, R236, R156, R40 ;  /* 0x0000009cec08723c */ /* 0x008fe60000081028 */
[----:B------:R-:W3:Y:S04]  /*af9b0*/  LDL.LU R40, [R1+0x5900] ;  /* 0x0059000001287983 */ /* 0x000ee80000300800 */
[----:B------:R-:W3:Y:S04]  /*af9c0*/  LDL.LU R41, [R1+0x5904] ;  /* 0x0059040001297983 */ /* 0x000ee80000300800 */
[----:B------:R-:W3:Y:S04]  /*af9d0*/  LDL.LU R42, [R1+0x5908] ;  /* 0x00590800012a7983 */ /* 0x000ee80000300800 */
[----:B------:R-:W3:Y:S04]  /*af9e0*/  LDL.LU R43, [R1+0x590c] ;  /* 0x00590c00012b7983 */ /* 0x000ee80000300800 */
[----:B------:R-:W-:-:S02]  /*af9f0*/  IMAD.MOV.U32 R170, RZ, RZ, R8 ;  /* 0x000000ffffaa7224 */ /* 0x000fc400078e0008 */
[----:B------:R-:W-:Y:S02]  /*afa00*/  IMAD.MOV.U32 R171, RZ, RZ, R9 ;  /* 0x000000ffffab7224 */ /* 0x000fe400078e0009 */
[----:B------:R-:W-:Y:S02]  /*afa10*/  IMAD.MOV.U32 R166, RZ, RZ, R10 ;  /* 0x000000ffffa67224 */ /* 0x000fe400078e000a */
[----:B------:R-:W-:Y:S02]  /*afa20*/  IMAD.MOV.U32 R158, RZ, RZ, R11 ;  /* 0x000000ffff9e7224 */ /* 0x000fe400078e000b */
[----:B----4-:R-:W-:Y:S03]  /*afa30*/  HMMA.1688.F32.TF32 R8, R236, R160, R56 ;  /* 0x000000a0ec08723c */ /* 0x010fe60000081038 */
[----:B------:R4:W-:-:S15]  /*afa40*/  STL [R1+0x867c], R158 ;  /* 0x00867c9e01007387 */ /* 0x0009de0000100800 */
[----:B------:R-:W-:Y:S01]  /*afa50*/  NOP ;  /* 0x0000000000007918 */ /* 0x000fe20000000000 */
[----:B-1----:R-:W-:Y:S02]  /*afa60*/  IMAD.MOV.U32 R167, RZ, RZ, R8 ;  /* 0x000000ffffa77224 */ /* 0x002fe400078e0008 */
[----:B------:R-:W-:Y:S02]  /*afa70*/  IMAD.MOV.U32 R159, RZ, RZ, R9 ;  /* 0x000000ffff9f7224 */ /* 0x000fe400078e0009 */
[----:B------:R-:W-:Y:S02]  /*afa80*/  IMAD.MOV.U32 R174, RZ, RZ, R10 ;  /* 0x000000ffffae7224 */ /* 0x000fe400078e000a */
[----:B------:R-:W-:Y:S02]  /*afa90*/  IMAD.MOV.U32 R175, RZ, RZ, R11 ;  /* 0x000000ffffaf7224 */ /* 0x000fe400078e000b */
[C---:B--2---:R-:W-:Y:S01]  /*afaa0*/  HMMA.1688.F32.TF32 R8, R236.reuse, R168, R248 ;  /* 0x000000a8ec08723c */ /* 0x044fe200000810f8 */
[----:B------:R1:W-:Y:S07]  /*afab0*/  STL [R1+0x8670], R166 ;  /* 0x008670a601007387 */ /* 0x0003ee0000100800 */
[----:B------:R-:W-:Y:S11]  /*afac0*/  HMMA.1688.F32.TF32 R24, R236, R164, R52 ;  /* 0x000000a4ec18723c */ /* 0x000ff60000081034 */
[----:B----4-:R-:W-:-:S02]  /*afad0*/  IMAD.MOV.U32 R158, RZ, RZ, R8 ;  /* 0x000000ffff9e7224 */ /* 0x010fc400078e0008 */
[----:B------:R-:W-:Y:S02]  /*afae0*/  IMAD.MOV.U32 R118, RZ, RZ, R9 ;  /* 0x000000ffff767224 */ /* 0x000fe400078e0009 */
[----:B------:R-:W-:Y:S02]  /*afaf0*/  IMAD.MOV.U32 R119, RZ, RZ, R10 ;  /* 0x000000ffff777224 */ /* 0x000fe400078e000a */
[----:B-1----:R-:W-:Y:S02]  /*afb00*/  IMAD.MOV.U32 R166, RZ, RZ, R11 ;  /* 0x000000ffffa67224 */ /* 0x002fe400078e000b */
[----:B------:R-:W-:Y:S01]  /*afb10*/  HMMA.1688.F32.TF32 R8, R236, R172, R48 ;  /* 0x000000acec08723c */ /* 0x000fe20000081030 */
[----:B------:R1:W-:Y:S04]  /*afb20*/  STL [R1+0x866c], R171 ;  /* 0x00866cab01007387 */ /* 0x0003e80000100800 */
[----:B------:R2:W-:Y:S04]  /*afb30*/  STL [R1+0x8668], R170 ;  /* 0x008668aa01007387 */ /* 0x0005e80000100800 */
[----:B------:R-:W-:Y:S04]  /*afb40*/  STL.64 [R1+0x1e80], R24 ;  /* 0x001e801801007387 */ /* 0x000fe80000100a00 */
[----:B------:R-:W-:Y:S04]  /*afb50*/  STL.64 [R1+0x1e88], R26 ;  /* 0x001e881a01007387 */ /* 0x000fe80000100a00 */
[----:B------:R-:W4:Y:S04]  /*afb60*/  LDL.LU R248, [R1+0x58f0] ;  /* 0x0058f00001f87983 */ /* 0x000f280000300800 */
[----:B------:R-:W4:Y:S04]  /*afb70*/  LDL.LU R249, [R1+0x58f4] ;  /* 0x0058f40001f97983 */ /* 0x000f280000300800 */
[----:B------:R-:W4:Y:S04]  /*afb80*/  LDL.LU R250, [R1+0x58f8] ;  /* 0x0058f80001fa7983 */ /* 0x000f280000300800 */
[----:B------:R-:W4:Y:S04]  /*afb90*/  LDL.LU R251, [R1+0x58fc] ;  /* 0x0058fc0001fb7983 */ /* 0x000f280000300800 */
[----:B------:R-:W4:Y:S01]  /*afba0*/  LDL.LU R48, [R1+0x58d0] ;  /* 0x0058d00001307983 */ /* 0x000f220000300800 */
[----:B-1----:R-:W-:-:S02]  /*afbb0*/  IMAD.MOV.U32 R171, RZ, RZ, R8 ;  /* 0x000000ffffab7224 */ /* 0x002fc400078e0008 */
[----:B--2---:R-:W-:Y:S02]  /*afbc0*/  IMAD.MOV.U32 R170, RZ, RZ, R9 ;  /* 0x000000ffffaa7224 */ /* 0x004fe400078e0009 */
[----:B------:R-:W-:Y:S02]  /*afbd0*/  IMAD.MOV.U32 R163, RZ, RZ, R10 ;  /* 0x000000ffffa37224 */ /* 0x000fe400078e000a */
[----:B------:R-:W-:Y:S02]  /*afbe0*/  IMAD.MOV.U32 R162, RZ, RZ, R11 ;  /* 0x000000ffffa27224 */ /* 0x000fe400078e000b */
[----:B------:R-:W-:-:S15]  /*afbf0*/  HMMA.1688.F32.TF32 R8, R236, R176, R44 ;  /* 0x000000b0ec08723c */ /* 0x000fde000008102c */
[----:B------:R-:W-:-:S04]  /*afc00*/  NOP ;  /* 0x0000000000007918 */ /* 0x000fc80000000000 */
[----:B------:R-:W-:Y:S04]  /*afc10*/  STL.64 [R1+0x1eb0], R8 ;  /* 0x001eb00801007387 */ /* 0x000fe80000100a00 */
        /* <DEDUP_REMOVED lines=20> */
[----:B------:R-:W-:-:S05]  /*afd60*/  IMAD.MOV.U32 R191, RZ, RZ, R11 ;  /* 0x000000ffffbf7224 */ /* 0x000fca00078e000b */
[----:B------:R1:W-:Y:S04]  /*afd70*/  STL [R1+0x855c], R191 ;  /* 0x00855cbf01007387 */ /* 0x0003e80000100800 */
[----:B------:R1:W-:Y:S04]  /*afd80*/  STL [R1+0x8558], R190 ;  /* 0x008558be01007387 */ /* 0x0003e80000100800 */
[----:B------:R1:W-:Y:S04]  /*afd90*/  STL [R1+0x8554], R195 ;  /* 0x008554c301007387 */ /* 0x0003e80000100800 */
[----:B------:R1:W-:Y:S01]  /*afda0*/  STL [R1+0x8550], R187 ;  /* 0x008550bb01007387 */ /* 0x0003e20000100800 */
[----:B----4-:R-:W-:Y:S03]  /*afdb0*/  HMMA.1688.F32.TF32 R8, R236, R184, R248 ;  /* 0x000000b8ec08723c */ /* 0x010fe600000810f8 */
[----:B------:R-:W4:Y:S04]  /*afdc0*/  LDL.LU R248, [R1+0x58a0] ;  /* 0x0058a00001f87983 */ /* 0x000f280000300800 */
[----:B------:R-:W4:Y:S04]  /*afdd0*/  LDL.LU R249, [R1+0x58a4] ;  /* 0x0058a40001f97983 */ /* 0x000f280000300800 */
[----:B------:R-:W4:Y:S04]  /*afde0*/  LDL.LU R250, [R1+0x58a8] ;  /* 0x0058a80001fa7983 */ /* 0x000f280000300800 */
[----:B------:R-:W4:Y:S04]  /*afdf0*/  LDL.LU R251, [R1+0x58ac] ;  /* 0x0058ac0001fb7983 */ /* 0x000f280000300800 */
[----:B------:R-:W-:-:S02]  /*afe00*/  IMAD.MOV.U32 R198, RZ, RZ, R8 ;  /* 0x000000ffffc67224 */ /* 0x000fc400078e0008 */
[----:B------:R-:W-:Y:S02]  /*afe10*/  IMAD.MOV.U32 R199, RZ, RZ, R9 ;  /* 0x000000ffffc77224 */ /* 0x000fe400078e0009 */
[----:B------:R-:W-:Y:S02]  /*afe20*/  IMAD.MOV.U32 R194, RZ, RZ, R10 ;  /* 0x000000ffffc27224 */ /* 0x000fe400078e000a */
[----:B------:R-:W-:Y:S02]  /*afe30*/  IMAD.MOV.U32 R186, RZ, RZ, R11 ;  /* 0x000000ffffba7224 */ /* 0x000fe400078e000b */
[C---:B--2---:R-:W-:Y:S03]  /*afe40*/  HMMA.1688.F32.TF32 R8, R236.reuse, R192, R48 ;  /* 0x000000c0ec08723c */ /* 0x044fe60000081030 */
[----:B------:R2:W-:Y:S05]  /*afe50*/  STL [R1+0x856c], R186 ;  /* 0x00856cba01007387 */ /* 0x0005ea0000100800 */
[----:B------:R-:W-:Y:S11]  /*afe60*/  HMMA.1688.F32.TF32 R24, R236, R188, R52 ;  /* 0x000000bcec18723c */ /* 0x000ff60000081034 */
[----:B-1----:R-:W-:-:S02]  /*afe70*/  IMAD.MOV.U32 R191, RZ, RZ, R8 ;  /* 0x000000ffffbf7224 */ /* 0x002fc400078e0008 */
[----:B------:R-:W-:Y:S02]  /*afe80*/  IMAD.MOV.U32 R190, RZ, RZ, R9 ;  /* 0x000000ffffbe7224 */ /* 0x000fe400078e0009 */
[----:B------:R-:W-:Y:S02]  /*afe90*/  IMAD.MOV.U32 R195, RZ, RZ, R10 ;  /* 0x000000ffffc37224 */ /* 0x000fe400078e000a */
[----:B------:R-:W-:Y:S02]  /*afea0*/  IMAD.MOV.U32 R187, RZ, RZ, R11 ;  /* 0x000000ffffbb7224 */ /* 0x000fe400078e000b */
[----:B------:R-:W-:Y:S01]  /*afeb0*/  HMMA.1688.F32.TF32 R8, R236, R196, R44 ;  /* 0x000000c4ec08723c */ /* 0x000fe2000008102c */
[----:B------:R1:W-:Y:S04]  /*afec0*/  STL [R1+0x8568], R194 ;  /* 0x008568c201007387 */ /* 0x0003e80000100800 */
[----:B------:R1:W-:Y:S04]  /*afed0*/  STL [R1+0x8564], R199 ;  /* 0x008564c701007387 */ /* 0x0003e80000100800 */
[----:B------:R1:W-:Y:S04]  /*afee0*/  STL [R1+0x8560], R198 ;  /* 0x008560c601007387 */ /* 0x0003e80000100800 */
[----:B------:R-:W-:Y:S06]  /*afef0*/  STL.64 [R1+0x1ee0], R24 ;  /* 0x001ee01801007387 */ /* 0x000fec0000100a00 */
[----:B--2---:R-:W-:-:S02]  /*aff00*/  IMAD.MOV.U32 R186, RZ, RZ, R8 ;  /* 0x000000ffffba7224 */ /* 0x004fc400078e0008 */
[----:B-1----:R-:W-:Y:S02]  /*aff10*/  IMAD.MOV.U32 R194, RZ, RZ, R9 ;  /* 0x000000ffffc27224 */ /* 0x002fe400078e0009 */
[----:B------:R-:W-:Y:S02]  /*aff20*/  IMAD.MOV.U32 R199, RZ, RZ, R10 ;  /* 0x000000ffffc77224 */ /* 0x000fe400078e000a */
[----:B------:R-:W-:Y:S01]  /*aff30*/  IMAD.MOV.U32 R198, RZ, RZ, R11 ;  /* 0x000000ffffc67224 */ /* 0x000fe200078e000b */
[----:B------:R-:W-:Y:S04]  /*aff40*/  STL.64 [R1+0x1ee8], R26 ;  /* 0x001ee81a01007387 */ /* 0x000fe80000100a00 */
[----:B------:R1:W-:Y:S04]  /*aff50*/  STL [R1+0x857c], R187 ;  /* 0x00857cbb01007387 */ /* 0x0003e80000100800 */
[----:B------:R2:W-:Y:S04]  /*aff60*/  STL [R1+0x8578], R195 ;  /* 0x008578c301007387 */ /* 0x0005e80000100800 */
[----:B------:R1:W-:Y:S04]  /*aff70*/  STL [R1+0x8574], R190 ;  /* 0x008574be01007387 */ /* 0x0003e80000100800 */
[----:B------:R1:W-:Y:S04]  /*aff80*/  STL [R1+0x8570], R191 ;  /* 0x008570bf01007387 */ /* 0x0003e80000100800 */
[----:B------:R-:W-:Y:S04]  /*aff90*/  STL [R1+0x858c], R198 ;  /* 0x00858cc601007387 */ /* 0x000fe80000100800 */
[----:B------:R-:W-:Y:S04]  /*affa0*/  STL [R1+0x8588], R199 ;  /* 0x008588c701007387 */ /* 0x000fe80000100800 */
[----:B------:R1:W-:Y:S04]  /*affb0*/  STL [R1+0x8584], R186 ;  /* 0x008584ba01007387 */ /* 0x0003e80000100800 */
[----:B------:R1:W-:Y:S01]  /*affc0*/  STL [R1+0x8580], R194 ;  /* 0x008580c201007387 */ /* 0x0003e20000100800 */
[----:B------:R-:W-:-:S02]  /*affd0*/  IMAD.MOV.U32 R52, RZ, RZ, R3 ;  /* 0x000000ffff347224 */ /* 0x000fc400078e0003 */
[----:B------:R-:W-:Y:S01]  /*affe0*/  IMAD.MOV.U32 R53, RZ, RZ, R252 ;  /* 0x000000ffff357224 */ /* 0x000fe200078e00fc */
[----:B---3--:R-:W-:-:S15]  /*afff0*/  HMMA.1688.F32.TF32 R8, R236, R200, R40 ;  /* 0x000000c8ec08723c */ /* 0x008fde0000081028 */
[----:B------:R-:W-:-:S04]  /*b0000*/  NOP ;  /* 0x0000000000007918 */ /* 0x000fc80000000000 */
[----:B------:R-:W-:Y:S02]  /*b0010*/  IMAD.MOV.U32 R223, RZ, RZ, R11 ;  /* 0x000000ffffdf7224 */ /* 0x000fe400078e000b */
[----:B------:R-:W-:Y:S02]  /*b0020*/  IMAD.MOV.U32 R222, RZ, RZ, R10 ;  /* 0x000000ffffde7224 */ /* 0x000fe400078e000a */
[----:B------:R-:W-:Y:S02]  /*b0030*/  IMAD.MOV.U32 R227, RZ, RZ, R9 ;  /* 0x000000ffffe37224 */ /* 0x000fe400078e0009 */
[----:B------:R-:W-:Y:S01]  /*b0040*/  IMAD.MOV.U32 R226, RZ, RZ, R8 ;  /* 0x000000ffffe27224 */ /* 0x000fe200078e0008 */
[----:B------:R-:W-:Y:S04]  /*b0050*/  STL [R1+0x859c], R223 ;  /* 0x00859cdf01007387 */ /* 0x000fe80000100800 */
[----:B------:R-:W-:Y:S04]  /*b0060*/  STL [R1+0x8598], R222 ;  /* 0x008598de01007387 */ /* 0x000fe80000100800 */
[----:B------:R3:W-:Y:S04]  /*b0070*/  STL [R1+0x8594], R227 ;  /* 0x008594e301007387 */ /* 0x0007e80000100800 */
        /* <DEDUP_REMOVED lines=21> */
[----:B----4-:R-:W-:-:S15]  /*b01d0*/  HMMA.1688.F32.TF32 R8, R236, R204, R248 ;  /* 0x000000ccec08723c */ /* 0x010fde00000810f8 */
[----:B------:R-:W-:-:S04]  /*b01e0*/  NOP ;  /* 0x0000000000007918 */ /* 0x000fc80000000000 */
[----:B-1----:R-:W-:Y:S02]  /*b01f0*/  IMAD.MOV.U32 R187, RZ, RZ, R8 ;  /* 0x000000ffffbb7224 */ /* 0x002fe400078e0008 */
[----:B--2---:R-:W-:Y:S02]  /*b0200*/  IMAD.MOV.U32 R195, RZ, RZ, R9 ;  /* 0x000000ffffc37224 */ /* 0x004fe400078e0009 */
[----:B------:R-:W-:Y:S02]  /*b0210*/  IMAD.MOV.U32 R190, RZ, RZ, R10 ;  /* 0x000000ffffbe7224 */ /* 0x000fe400078e000a */
[----:B------:R-:W-:Y:S02]  /*b0220*/  IMAD.MOV.U32 R191, RZ, RZ, R11 ;  /* 0x000000ffffbf7224 */ /* 0x000fe400078e000b */
[----:B---3--:R-:W-:Y:S02]  /*b0230*/  IMAD.MOV.U32 R249, RZ, RZ, R3 ;  /* 0x000000fffff97224 */ /* 0x008fe400078e0003 */
[----:B------:R-:W-:-:S02]  /*b0240*/  IMAD.MOV.U32 R248, RZ, RZ, R252 ;  /* 0x000000fffff87224 */ /* 0x000fc400078e00fc */
[----:B------:R-:W2:Y:S04]  /*b0250*/  LDL.LU R252, [R1+0x9af4] ;  /* 0x009af40001fc7983 */ /* 0x000ea80000300800 */
        /* <DEDUP_REMOVED lines=38> */
[----:B------:R-:W-:Y:S01]  /*b04c0*/  IMAD.MOV.U32 R69, RZ, RZ, R0 ;  /* 0x000000ffff457224 */ /* 0x000fe200078e0000 */
[C---:B--2---:R-:W-:Y:S08]  /*b04d0*/  HMMA.1688.F32.TF32 R88, R236.reuse, R208, R88 ;  /* 0x000000d0ec58723c */ /* 0x044ff00000081058 */
[C---:B---3--:R-:W-:Y:S08]  /*b04e0*/  HMMA.1688.F32.TF32 R8, R236.reuse, R212, R8 ;  /* 0x000000d4ec08723c */ /* 0x048ff00000081008 */
[C---:B----4-:R-:W-:Y:S08]  /*b04f0*/  HMMA.1688.F32.TF32 R84, R236.reuse, R216, R84 ;  /* 0x000000d8ec54723c */ /* 0x050ff00000081054 */
[C---:B------:R-:W-:Y:S08]  /*b0500*/  HMMA.1688.F32.TF32 R24, R236.reuse, R220, R24 ;  /* 0x000000dcec18723c */ /* 0x040ff00000081018 */
[C---:B------:R-:W-:Y:S08]  /*b0510*/  HMMA.1688.F32.TF32 R28, R236.reuse, R224, R28 ;  /* 0x000000e0ec1c723c */ /* 0x040ff0000008101c */
[----:B------:R-:W-:Y:S01]  /*b0520*/  HMMA.1688.F32.TF32 R80, R236, R228, R80 ;  /* 0x000000e4ec50723c */ /* 0x000fe20000081050 */
[----:B------:R-:W-:-:S02]  /*b0530*/  IMAD.MOV.U32 R214, RZ, RZ, R90 ;  /* 0x000000ffffd67224 */ /* 0x000fc400078e005a */
[----:B------:R-:W-:Y:S02]  /*b0540*/  IMAD.MOV.U32 R215, RZ, RZ, R91 ;  /* 0x000000ffffd77224 */ /* 0x000fe400078e005b */
[----:B------:R-:W-:Y:S02]  /*b0550*/  IMAD.MOV.U32 R218, RZ, RZ, R88 ;  /* 0x000000ffffda7224 */ /* 0x000fe400078e0058 */
[----:B------:R-:W-:Y:S01]  /*b0560*/  IMAD.MOV.U32 R219, RZ, RZ, R89 ;  /* 0x000000ffffdb7224 */ /* 0x000fe200078e0059 */
[----:B------:R-:W2:Y:S01]  /*b0570*/  LDL.LU.64 R90, [R1+0x9ae8] ;  /* 0x009ae800015a7983 */ /* 0x000ea20000300a00 */
[----:B------:R-:W-:Y:S03]  /*b0580*/  HMMA.1688.F32.TF32 R236, R236, R232, R76 ;  /* 0x000000e8ecec723c */ /* 0x000fe6000008104c */
[----:B------:R-:W3:Y:S01]  /*b0590*/  LDL.LU.64 R88, [R1+0x9ae0] ;  /* 0x009ae00001587983 */ /* 0x000ee20000300a00 */
[----:B------:R-:W-:-:S02]  /*b05a0*/  IMAD.MOV.U32 R186, RZ, RZ, R10 ;  /* 0x000000ffffba7224 */ /* 0x000fc400078e000a */
[----:B------:R-:W-:Y:S02]  /*b05b0*/  IMAD.MOV.U32 R194, RZ, RZ, R11 ;  /* 0x000000ffffc27224 */ /* 0x000fe400078e000b */
[----:B------:R-:W-:Y:S02]  /*b05c0*/  IMAD.MOV.U32 R198, RZ, RZ, R8 ;  /* 0x000000ffffc67224 */ /* 0x000fe400078e0008 */
[----:B------:R-:W-:Y:S01]  /*b05d0*/  IMAD.MOV.U32 R199, RZ, RZ, R9 ;  /* 0x000000ffffc77224 */ /* 0x000fe200078e0009 */
[----:B------:R-:W4:Y:S04]  /*b05e0*/  LDL.LU.64 R10, [R1+0x9ad8] ;  /* 0x009ad800010a7983 */ /* 0x000f280000300a00 */
[----:B------:R-:W2:Y:S01]  /*b05f0*/  LDL.LU.64 R8, [R1+0x9ad0] ;  /* 0x009ad00001087983 */ /* 0x000ea20000300a00 */
[----:B------:R-:W-:-:S02]  /*b0600*/  IMAD.MOV.U32 R206, RZ, RZ, R86 ;  /* 0x000000ffffce7224 */ /* 0x000fc400078e0056 */
[----:B------:R-:W-:Y:S02]  /*b0610*/  IMAD.MOV.U32 R207, RZ, RZ, R87 ;  /* 0x000000ffffcf7224 */ /* 0x000fe400078e0057 */
[----:B------:R-:W-:Y:S02]  /*b0620*/  IMAD.MOV.U32 R210, RZ, RZ, R84 ;  /* 0x000000ffffd27224 */ /* 0x000fe400078e0054 */
[----:B------:R-:W-:Y:S01]  /*b0630*/  IMAD.MOV.U32 R211, RZ, RZ, R85 ;  /* 0x000000ffffd37224 */ /* 0x000fe200078e0055 */
[----:B------:R-:W2:Y:S04]  /*b0640*/  LDL.LU.64 R86, [R1+0x9ac8] ;  /* 0x009ac80001567983 */ /* 0x000ea80000300a00 */
[----:B------:R-:W2:Y:S01]  /*b0650*/  LDL.LU.64 R84, [R1+0x9ac0] ;  /* 0x009ac00001547983 */ /* 0x000ea20000300a00 */
[----:B------:R-:W-:-:S02]  /*b0660*/  IMAD.MOV.U32 R227, RZ, RZ, R26 ;  /* 0x000000ffffe37224 */ /* 0x000fc400078e001a */
[----:B------:R-:W-:Y:S01]  /*b0670*/  IMAD.MOV.U32 R226, RZ, RZ, R27 ;  /* 0x000000ffffe27224 */ /* 0x000fe200078e001b */
[----:B------:R-:W-:Y:S01]  /*b0680*/  HMMA.1688.F32.TF32 R68, R240, R68, R72 ;  /* 0x00000044f044723c */ /* 0x000fe20000081048 */
[----:B------:R-:W-:Y:S02]  /*b0690*/  IMAD.MOV.U32 R223, RZ, RZ, R24 ;  /* 0x000000ffffdf7224 */ /* 0x000fe400078e0018 */
[----:B------:R-:W-:Y:S01]  /*b06a0*/  IMAD.MOV.U32 R222, RZ, RZ, R25 ;  /* 0x000000ffffde7224 */ /* 0x000fe200078e0019 */
[----:B------:R-:W2:Y:S04]  /*b06b0*/  LDL.LU.64 R26, [R1+0x9ab8] ;  /* 0x009ab800011a7983 */ /* 0x000ea80000300a00 */
[----:B------:R-:W2:Y:S01]  /*b06c0*/  LDL.LU.64 R24, [R1+0x9ab0] ;  /* 0x009ab00001187983 */ /* 0x000ea20000300a00 */
[----:B------:R-:W-:-:S02]  /*b06d0*/  IMAD.MOV.U32 R178, RZ, RZ, R30 ;  /* 0x000000ffffb27224 */ /* 0x000fc400078e001e */
[----:B------:R-:W-:Y:S02]  /*b06e0*/  IMAD.MOV.U32 R179, RZ, RZ, R31 ;  /* 0x000000ffffb37224 */ /* 0x000fe400078e001f */
[----:B------:R-:W-:Y:S02]  /*b06f0*/  IMAD.MOV.U32 R202, RZ, RZ, R28 ;  /* 0x000000ffffca7224 */ /* 0x000fe400078e001c */
[----:B------:R-:W-:Y:S01]  /*b0700*/  IMAD.MOV.U32 R203, RZ, RZ, R29 ;  /* 0x000000ffffcb7224 */ /* 0x000fe200078e001d */
[----:B------:R-:W2:Y:S04]  /*b0710*/  LDL.LU.64 R30, [R1+0x9aa8] ;  /* 0x009aa800011e7983 */ /* 0x000ea80000300a00 */
[----:B------:R-:W2:Y:S04]  /*b0720*/  LDL.LU.64 R28, [R1+0x9aa0] ;  /* 0x009aa000011c7983 */ /* 0x000ea80000300a00 */
[----:B------:R-:W-:Y:S04]  /*b0730*/  STL.64 [R1+0x1f90], R80 ;  /* 0x001f905001007387 */ /* 0x000fe80000100a00 */
[----:B------:R1:W-:Y:S01]  /*b0740*/  STL.64 [R1+0x1f98], R82 ;  /* 0x001f985201007387 */ /* 0x0003e20000100a00 */
[C---:B------:R-:W-:Y:S03]  /*b0750*/  HMMA.1688.F32.TF32 R248, R240.reuse, R248, R56 ;  /* 0x000000f8f0f8723c */ /* 0x040fe60000081038 */
[----:B-1----:R-:W2:Y:S04]  /*b0760*/  LDL.LU.64 R82, [R1+0x9a98] ;  /* 0x009a980001527983 */ /* 0x002ea80000300a00 */
[----:B------:R-:W2:Y:S04]  /*b0770*/  LDL.LU.64 R80, [R1+0x9a90] ;  /* 0x009a900001507983 */ /* 0x000ea80000300a00 */
[----:B------:R-:W2:Y:S04]  /*b0780*/  LDL.LU.64 R78, [R1+0x9a88] ;  /* 0x009a8800014e7983 */ /* 0x000ea80000300a00 */
[----:B------:R-:W2:Y:S04]  /*b0790*/  LDL.LU.64 R76, [R1+0x9a80] ;  /* 0x009a8000014c7983 */ /* 0x000ea80000300a00 */
[----:B------:R1:W-:Y:S04]  /*b07a0*/  STL.64 [R1+0x1f80], R236 ;  /* 0x001f80ec01007387 */ /* 0x0003e80000100a00 */
[----:B------:R1:W-:Y:S04]  /*b07b0*/  STL.64 [R1+0x1f88], R238 ;  /* 0x001f88ee01007387 */ /* 0x0003e80000100a00 */
[----:B-1----:R-:W2:Y:S04]  /*b07c0*/  LDL.LU R236, [R1+0x5180] ;  /* 0x0051800001ec7983 */ /* 0x002ea80000300800 */
[----:B------:R-:W2:Y:S04]  /*b07d0*/  LDL.LU R237, [R1+0x5184] ;  /* 0x0051840001ed7983 */ /* 0x000ea80000300800 */
[----:B------:R-:W2:Y:S04]  /*b07e0*/  LDL.LU R238, [R1+0x5188] ;  /* 0x0051880001ee7983 */ /* 0x000ea80000300800 */
[----:B------:R-:W2:Y:S04]  /*b07f0*/  LDL.LU R239, [R1+0x518c] ;  /* 0x00518c0001ef7983 */ /* 0x000ea80000300800 */
[----:B------:R-:W3:Y:S04]  /*b0800*/  LDL.LU.64 R74, [R1+0x9a78] ;  /* 0x009a7800014a7983 */ /* 0x000ee80000300a00 */
[----:B------:R-:W3:Y:S04]  /*b0810*/  LDL.LU.64 R72, [R1+0x9a70] ;  /* 0x009a700001487983 */ /* 0x000ee80000300a00 */
[----:B------:R-:W-:Y:S04]  /*b0820*/  STL.64 [R1+0x1fa0], R68 ;  /* 0x001fa04401007387 */ /* 0x000fe80000100a00 */
[----:B------:R1:W-:Y:S04]  /*b0830*/  STL.64 [R1+0x1fa8], R70 ;  /* 0x001fa84601007387 */ /* 0x0003e80000100a00 */
[----:B-1----:R-:W3:Y:S04]  /*b0840*/  LDL.LU.64 R70, [R1+0x9a68] ;  /* 0x009a680001467983 */ /* 0x002ee80000300a00 */
[----:B------:R-:W3:Y:S04]  /*b0850*/  LDL.LU.64 R68, [R1+0x9a60] ;  /* 0x009a600001447983 */ /* 0x000ee80000300a00 */
[----:B------:R-:W3:Y:S04]  /*b0860*/  LDL.LU.64 R58, [R1+0x9a58] ;  /* 0x009a5800013a7983 */ /* 0x000ee80000300a00 */
        /* <DEDUP_REMOVED lines=8> */
[----:B--2---:R-:W-:-:S15]  /*b08f0*/  HMMA.1688.F32.TF32 R64, R240, R64, R236 ;  /* 0x00000040f040723c */ /* 0x004fde00000810ec */
[----:B------:R-:W-:-:S04]  /*b0900*/  NOP ;  /* 0x0000000000007918 */ /* 0x000fc80000000000 */
[----:B------:R-:W-:Y:S01]  /*b0910*/  STL.64 [R1+0x1fc0], R64 ;  /* 0x001fc04001007387 */ /* 0x000fe20000100a00 */
[C---:B---3--:R-:W-:Y:S03]  /*b0920*/  HMMA.1688.F32.TF32 R48, R240.reuse, R248, R48 ;  /* 0x000000f8f030723c */ /* 0x048fe60000081030 */
[----:B------:R-:W-:Y:S04]  /*b0930*/  STL.64 [R1+0x1fc8], R66 ;  /* 0x001fc84201007387 */ /* 0x000fe80000100a00 */
[----:B------:R1:W-:Y:S04]  /*b0940*/  STL.64 [R1+0x1fd0], R52 ;  /* 0x001fd03401007387 */ /* 0x0003e80000100a00 */
[----:B------:R2:W-:Y:S08]  /*b0950*/  STL.64 [R1+0x1fd8], R54 ;  /* 0x001fd83601007387 */ /* 0x0005f00000100a00 */
[----:B------:R3:W-:Y:S04]  /*b0960*/  STL.64 [R1+0x1fe0], R48 ;  /* 0x001fe03001007387 */ /* 0x0007e80000100a00 */
[----:B------:R2:W-:Y:S04]  /*b0970*/  STL.64 [R1+0x1fe8], R50 ;  /* 0x001fe83201007387 */ /* 0x0005e80000100a00 */
[----:B-1----:R-:W4:Y:S04]  /*b0980*/  LDL.LU R52, [R1+0x5130] ;  /* 0x0051300001347983 */ /* 0x002f280000300800 */
[----:B------:R1:W-:Y:S04]  /*b0990*/  STL.64 [R1+0x1ff0], R44 ;  /* 0x001ff02c01007387 */ /* 0x0003e80000100a00 */
[----:B------:R1:W-:Y:S04]  /*b09a0*/  STL.64 [R1+0x1ff8], R46 ;  /* 0x001ff82e01007387 */ /* 0x0003e80000100a00 */
[----:B------:R1:W-:Y:S04]  /*b09b0*/  STL.64 [R1+0x2000], R40 ;  /* 0x0020002801007387 */ /* 0x0003e80000100a00 */
[----:B------:R1:W-:Y:S04]  /*b09c0*/  STL.64 [R1+0x2008], R42 ;  /* 0x0020082a01007387 */ /* 0x0003e80000100a00 */
[----:B------:R-:W4:Y:S04]  /*b09d0*/  LDL.LU R53, [R1+0x5134] ;  /* 0x0051340001357983 */ /* 0x000f280000300800 */
[----:B--2---:R-:W4:Y:S04]  /*b09e0*/  LDL.LU R54, [R1+0x5138] ;  /* 0x0051380001367983 */ /* 0x004f280000300800 */
[----:B------:R-:W4:Y:S04]  /*b09f0*/  LDL.LU R55, [R1+0x513c] ;  /* 0x00513c0001377983 */ /* 0x000f280000300800 */
[----:B---3--:R-:W2:Y:S04]  /*b0a00*/  LDL.LU R48, [R1+0x5120] ;  /* 0x0051200001307983 */ /* 0x008ea80000300800 */
        /* <DEDUP_REMOVED lines=29> */
[C---:B----4-:R-:W-:Y:S08]  /*b0be0*/  HMMA.1688.F32.TF32 R52, R240.reuse, R8, R52 ;  /* 0x00000008f034723c */ /* 0x050ff00000081034 */
[C---:B--2---:R-:W-:Y:S08]  /*b0bf0*/  HMMA.1688.F32.TF32 R48, R240.reuse, R12, R48 ;  /* 0x0000000cf030723c */ /* 0x044ff00000081030 */
[C---:B---3--:R-:W-:Y:S03]  /*b0c00*/  HMMA.1688.F32.TF32 R44, R240.reuse, R16, R44 ;  /* 0x00000010f02c723c */ /* 0x048fe6000008102c */
[----:B------:R-:W-:Y:S04]  /*b0c10*/  STL.64 [R1+0x2010], R52 ;  /* 0x0020103401007387 */ /* 0x000fe80000100a00 */
[----:B------:R1:W-:Y:S01]  /*b0c20*/  STL.64 [R1+0x2018], R54 ;  /* 0x0020183601007387 */ /* 0x0003e20000100a00 */
[C---:B------:R-:W-:Y:S03]  /*b0c30*/  HMMA.1688.F32.TF32 R40, R240.reuse, R20, R40 ;  /* 0x00000014f028723c */ /* 0x040fe60000081028 */
[----:B-1----:R-:W2:Y:S04]  /*b0c40*/  LDL.LU.64 R54, [R1+0x9a38] ;  /* 0x009a380001367983 */ /* 0x002ea80000300a00 */
[----:B------:R-:W3:Y:S04]  /*b0c50*/  LDL.LU.64 R52, [R1+0x9a30] ;  /* 0x009a300001347983 */ /* 0x000ee80000300a00 */
[----:B------:R-:W-:Y:S04]  /*b0c60*/  STL.64 [R1+0x99d8], R10 ;  /* 0x0099d80a01007387 */ /* 0x000fe80000100a00 */
[----:B------:R1:W-:Y:S04]  /*b0c70*/  STL.64 [R1+0x99d0], R8 ;  /* 0x0099d00801007387 */ /* 0x0003e80000100a00 */
[----:B-1----:R-:W4:Y:S04]  /*b0c80*/  LDL.LU R8, [R1+0x50c0] ;  /* 0x0050c00001087983 */ /* 0x002f280000300800 */
[----:B------:R-:W4:Y:S04]  /*b0c90*/  LDL.LU R9, [R1+0x50c4] ;  /* 0x0050c40001097983 */ /* 0x000f280000300800 */
[----:B------:R-:W4:Y:S04]  /*b0ca0*/  LDL.LU R10, [R1+0x50c8] ;  /* 0x0050c800010a7983 */ /* 0x000f280000300800 */
[----:B------:R-:W4:Y:S04]  /*b0cb0*/  LDL.LU R11, [R1+0x50cc] ;  /* 0x0050cc00010b7983 */ /* 0x000f280000300800 */
[----:B------:R-:W-:Y:S04]  /*b0cc0*/  STL.64 [R1+0x2020], R48 ;  /* 0x0020203001007387 */ /* 0x000fe80000100a00 */
[----:B------:R1:W-:Y:S04]  /*b0cd0*/  STL.64 [R1+0x2028], R50 ;  /* 0x0020283201007387 */ /* 0x0003e80000100a00 */
[----:B-1----:R-:W2:Y:S04]  /*b0ce0*/  LDL.LU R50, [R1+0x9a28] ;  /* 0x009a280001327983 */ /* 0x002ea80000300800 */
[----:B------:R-:W2:Y:S04]  /*b0cf0*/  LDL.LU.64 R48, [R1+0x9a20] ;  /* 0x009a200001307983 */ /* 0x000ea80000300a00 */
[----:B------:R-:W-:Y:S04]  /*b0d00*/  STL.64 [R1+0x99c8], R14 ;  /* 0x0099c80e01007387 */ /* 0x000fe80000100a00 */
[----:B------:R1:W-:Y:S04]  /*b0d10*/  STL.64 [R1+0x99c0], R12 ;  /* 0x0099c00c01007387 */ /* 0x0003e80000100a00 */
[----:B-1----:R-:W2:Y:S04]  /*b0d20*/  LDL.LU R12, [R1+0x50d0] ;  /* 0x0050d000010c7983 */ /* 0x002ea80000300800 */
[----:B------:R-:W2:Y:S04]  /*b0d30*/  LDL.LU R13, [R1+0x50d4] ;  /* 0x0050d400010d7983 */ /* 0x000ea80000300800 */
[----:B------:R-:W2:Y:S04]  /*b0d40*/  LDL.LU R14, [R1+0x50d8] ;  /* 0x0050d800010e7983 */ /* 0x000ea80000300800 */
[----:B------:R-:W2:Y:S04]  /*b0d50*/  LDL.LU R15, [R1+0x50dc] ;  /* 0x0050dc00010f7983 */ /* 0x000ea80000300800 */
[----:B------:R1:W-:Y:S04]  /*b0d60*/  STL.64 [R1+0x2030], R44 ;  /* 0x0020302c01007387 */ /* 0x0003e80000100a00 */
[----:B------:R-:W-:Y:S04]  /*b0d70*/  STL.64 [R1+0x2038], R46 ;  /* 0x0020382e01007387 */ /* 0x000fe80000100a00 */
[----:B-1----:R-:W3:Y:S04]  /*b0d80*/  LDL.LU.64 R44, [R1+0x9a18] ;  /* 0x009a1800012c7983 */ /* 0x002ee80000300a00 */
[----:B------:R-:W-:Y:S04]  /*b0d90*/  STL.64 [R1+0x99b8], R18 ;  /* 0x0099b81201007387 */ /* 0x000fe80000100a00 */
[----:B------:R1:W-:Y:S04]  /*b0da0*/  STL.64 [R1+0x99b0], R16 ;  /* 0x0099b01001007387 */ /* 0x0003e80000100a00 */
[----:B-1----:R-:W3:Y:S04]  /*b0db0*/  LDL.LU R16, [R1+0x50e0] ;  /* 0x0050e00001107983 */ /* 0x002ee80000300800 */
[----:B------:R-:W3:Y:S04]  /*b0dc0*/  LDL.LU R17, [R1+0x50e4] ;  /* 0x0050e40001117983 */ /* 0x000ee80000300800 */
[----:B------:R-:W3:Y:S04]  /*b0dd0*/  LDL.LU R18, [R1+0x50e8] ;  /* 0x0050e80001127983 */ /* 0x000ee80000300800 */
[----:B------:R-:W3:Y:S04]  /*b0de0*/  LDL.LU R19, [R1+0x50ec] ;  /* 0x0050ec0001137983 */ /* 0x000ee80000300800 */
        /* <DEDUP_REMOVED lines=9> */
[----:B------:R-:W-:Y:S04]  /*b0e80*/  STL.64 [R1+0x9998], R26 ;  /* 0x0099981a01007387 */ /* 0x000fe80000100a00 */
[----:B------:R-:W-:Y:S01]  /*b0e90*/  STL.64 [R1+0x9990], R24 ;  /* 0x0099901801007387 */ /* 0x000fe20000100a00 */
[C---:B----4-:R-:W-:Y:S08]  /*b0ea0*/  HMMA.1688.F32.TF32 R8, R240.reuse, R36, R8 ;  /* 0x00000024f008723c */ /* 0x050ff00000081008 */
[C---:B--2---:R-:W-:Y:S08]  /*b0eb0*/  HMMA.1688.F32.TF32 R12, R240.reuse, R32, R12 ;  /* 0x00000020f00c723c */ /* 0x044ff0000008100c */
[C---:B---3--:R-:W-:Y:S08]  /*b0ec0*/  HMMA.1688.F32.TF32 R16, R240.reuse, R28, R16 ;  /* 0x0000001cf010723c */ /* 0x048ff00000081010 */
[C---:B------:R-:W-:Y:S08]  /*b0ed0*/  HMMA.1688.F32.TF32 R4, R240.reuse, R40, R4 ;  /* 0x00000028f004723c */ /* 0x040ff00000081004 */
[----:B------:R-:W-:Y:S11]  /*b0ee0*/  HMMA.1688.F32.TF32 R20, R240, R24, R20 ;  /* 0x00000018f014723c */ /* 0x000ff60000081014 */
[----:B------:R-:W-:-:S02]  /*b0ef0*/  IMAD.MOV.U32 R230, RZ, RZ, R5 ;  /* 0x000000ffffe67224 */ /* 0x000fc400078e0005 */
[----:B------:R-:W-:-:S06]  /*b0f00*/  IMAD.MOV.U32 R231, RZ, RZ, R6 ;  /* 0x000000ffffe77224 */ /* 0x000fcc00078e0006 */
        /* <DEDUP_REMOVED lines=14> */
[----:B------:R-:W-:Y:S04]  /*b0ff0*/  STL [R1+0x2090], R4 ;  /* 0x0020900401007387 */ /* 0x000fe80000100800 */
[----:B------:R3:W-:Y:S01]  /*b1000*/  STL [R1+0x209c], R7 ;  /* 0x00209c0701007387 */ /* 0x0007e20000100800 */
[C---:B-1----:R-:W-:Y:S08]  /*b1010*/  HMMA.1688.F32.TF32 R12, R240.reuse, R44, R236 ;  /* 0x0000002cf00c723c */ /* 0x042ff000000810ec */
[C---:B--2---:R-:W-:Y:S08]  /*b1020*/  HMMA.1688.F32.TF32 R8, R240.reuse, R48, R64 ;  /* 0x00000030f008723c */ /* 0x044ff00000081040 */
        /* <DEDUP_REMOVED lines=78> */
[----:B------:R-:W3:Y:S01]  /*b1510*/  LDL.LU.64 R64, [R1+0x99f0] ;  /* 0x0099f00001407983 */ /* 0x000ee20000300a00 */
[C---:B------:R-:W-:Y:S08]  /*b1520*/  HMMA.1688.F32.TF32 R52, R240.reuse, R68, R52 ;  /* 0x00000044f034723c */ /* 0x040ff00000081034 */
[C---:B------:R-:W-:Y:S08]  /*b1530*/  HMMA.1688.F32.TF32 R36, R240.reuse, R72, R36 ;  /* 0x00000048f024723c */ /* 0x040ff00000081024 */
[C---:B------:R-:W-:Y:S01]  /*b1540*/  HMMA.1688.F32.TF32 R32, R240.reuse, R76, R32 ;  /* 0x0000004cf020723c */ /* 0x040fe20000081020 */
[----:B--2---:R-:W-:Y:S04]  /*b1550*/  STL.64 [R1+0x9908], R62 ;  /* 0x0099083e01007387 */ /* 0x004fe80000100a00 */
[----:B------:R-:W-:Y:S03]  /*b1560*/  STL.64 [R1+0x9900], R60 ;  /* 0x0099003c01007387 */ /* 0x000fe60000100a00 */
[C---:B------:R-:W-:Y:S08]  /*b1570*/  HMMA.1688.F32.TF32 R28, R240.reuse, R80, R28 ;  /* 0x00000050f01c723c */ /* 0x040ff0000008101c */
[C---:B------:R-:W-:Y:S08]  /*b1580*/  HMMA.1688.F32.TF32 R24, R240.reuse, R84, R24 ;  /* 0x00000054f018723c */ /* 0x040ff00000081018 */
[----:B---3--:R-:W-:Y:S01]  /*b1590*/  HMMA.1688.F32.TF32 R56, R240, R64, R56 ;  /* 0x00000040f038723c */ /* 0x008fe20000081038 */
[----:B------:R-:W-:Y:S04]  /*b15a0*/  STL.64 [R1+0x98f8], R66 ;  /* 0x0098f84201007387 */ /* 0x000fe80000100a00 */
        /* <DEDUP_REMOVED lines=27> */
[C---:B----4-:R-:W-:Y:S08]  /*b1760*/  HMMA.1688.F32.TF32 R12, R240.reuse, R104, R4 ;  /* 0x00000068f00c723c */ /* 0x050ff00000081004 */
[C---:B------:R-:W-:Y:S01]  /*b1770*/  HMMA.1688.F32.TF32 R8, R240.reuse, R108, R236 ;  /* 0x0000006cf008723c */ /* 0x040fe200000810ec */
        /* <DEDUP_REMOVED lines=84> */
[----:B------:R-:W-:Y:S01]  /*b1cc0*/  STL.64 [R1+0x98c8], R118 ;  /* 0x0098c87601007387 */ /* 0x000fe20000100a00 */
[C---:B--2---:R-:W-:Y:S08]  /*b1cd0*/  HMMA.1688.F32.TF32 R76, R240.reuse, R116, R76 ;  /* 0x00000074f04c723c */ /* 0x044ff0000008104c */
[C---:B---3--:R-:W-:Y:S08]  /*b1ce0*/  HMMA.1688.F32.TF32 R80, R240.reuse, R112, R80 ;  /* 0x00000070f050723c */ /* 0x048ff00000081050 */
[C---:B----4-:R-:W-:Y:S08]  /*b1cf0*/  HMMA.1688.F32.TF32 R72, R240.reuse, R120, R72 ;  /* 0x00000078f048723c */ /* 0x050ff00000081048 */
[C---:B------:R-:W-:Y:S08]  /*b1d00*/  HMMA.1688.F32.TF32 R60, R240.reuse, R132, R60 ;  /* 0x00000084f03c723c */ /* 0x040ff0000008103c */
        /* <DEDUP_REMOVED lines=11> */
[----:B------:R-:W-:Y:S01]  /*b1dc0*/  STL.64 [R1+0x98b0], R120 ;  /* 0x0098b07801007387 */ /* 0x000fe20000100a00 */
[C---:B------:R-:W-:Y:S03]  /*b1dd0*/  HMMA.1688.F32.TF32 R32, R240.reuse, R148, R32 ;  /* 0x00000094f020723c */ /* 0x040fe60000081020 */
[----:B------:R-:W-:Y:S04]  /*b1de0*/  STL.64 [R1+0x21d0], R72 ;  /* 0x0021d04801007387 */ /* 0x000fe80000100a00 */
[----:B------:R-:W-:Y:S01]  /*b1df0*/  STL.64 [R1+0x21d8], R74 ;  /* 0x0021d84a01007387 */ /* 0x000fe20000100a00 */
[C---:B------:R-:W-:Y:S03]  /*b1e00*/  HMMA.1688.F32.TF32 R28, R240.reuse, R152, R28 ;  /* 0x00000098f01c723c */ /* 0x040fe6000008101c */
[----:B------:R-:W-:Y:S04]  /*b1e10*/  STL.64 [R1+0x98a8], R126 ;  /* 0x0098a87e01007387 */ /* 0x000fe80000100a00 */
        /* <DEDUP_REMOVED lines=39> */
[----:B--2---:R-:W2:Y:S04]  /*b2090*/  LDL.LU R20, [R1+0x4f60] ;  /* 0x004f600001147983 */ /* 0x004ea80000300800 */
[----:B------:R1:W-:Y:S04]  /*b20a0*/  STL.64 [R1+0x22a0], R8 ;  /* 0x0022a00801007387 */ /* 0x0003e80000100a00 */
[----:B------:R-:W-:Y:S04]  /*b20b0*/  STL.64 [R1+0x22a8], R10 ;  /* 0x0022a80a01007387 */ /* 0x000fe80000100a00 */
        /* <DEDUP_REMOVED lines=70> */
[----:B------:R-:W3:Y:S04]  /*b2520*/  LDL.64 R24, [R1+0x20] ;  /* 0x0000200001187983 */ /* 0x000ee80000100a00 */
[----:B----4-:R-:W4:Y:S04]  /*b2530*/  LDL.64 R16, [R1+0x10] ;  /* 0x0000100001107983 */ /* 0x010f280000100a00 */
[----:B-1----:R-:W4:Y:S04]  /*b2540*/  LDL.LU R12, [R1+0x4f50] ;  /* 0x004f5000010c7983 */ /* 0x002f280000300800 */
[----:B------:R-:W4:Y:S04]  /*b2550*/  LDL.LU R13, [R1+0x4f54] ;  /* 0x004f5400010d7983 */ /* 0x000f280000300800 */
[----:B------:R-:W4:Y:S04]  /*b2560*/  LDL.LU R14, [R1+0x4f58] ;  /* 0x004f5800010e7983 */ /* 0x000f280000300800 */
[----:B------:R-:W4:Y:S04]  /*b2570*/  LDL.LU R15, [R1+0x4f5c] ;  /* 0x004f5c00010f7983 */ /* 0x000f280000300800 */
[----:B------:R-:W4:Y:S04]  /*b2580*/  LDL.64 R8, [R1] ;  /* 0x0000000001087983 */ /* 0x000f280000100a00 */
[----:B------:R-:W4:Y:S04]  /*b2590*/  LDL.LU R4, [R1+0x4f40] ;  /* 0x004f400001047983 */ /* 0x000f280000300800 */
[----:B------:R-:W4:Y:S04]  /*b25a0*/  LDL.LU R5, [R1+0x4f44] ;  /* 0x004f440001057983 */ /* 0x000f280000300800 */
[----:B------:R-:W4:Y:S04]  /*b25b0*/  LDL.LU R6, [R1+0x4f48] ;  /* 0x004f480001067983 */ /* 0x000f280000300800 */
[----:B------:R-:W4:Y:S01]  /*b25c0*/  LDL.LU R7, [R1+0x4f4c] ;  /* 0x004f4c0001077983 */ /* 0x000f220000300800 */
        /* <DEDUP_REMOVED lines=24> */
[----:B------:R-:W-:Y:S01]  /*b2750*/  STL.64 [R1+0x2318], R86 ;  /* 0x0023185601007387 */ /* 0x000fe20000100a00 */
[----:B------:R-:W-:Y:S03]  /*b2760*/  HMMA.1688.F32.TF32 R52, R240, R232, R52 ;  /* 0x000000e8f034723c */ /* 0x000fe60000081034 */
[----:B------:R-:W-:Y:S04]  /*b2770*/  STL.64 [R1+0x2320], R80 ;  /* 0x0023205001007387 */ /* 0x000fe80000100a00 */
[----:B------:R-:W-:Y:S01]  /*b2780*/  STL.64 [R1+0x2328], R82 ;  /* 0x0023285201007387 */ /* 0x000fe20000100a00 */
[C---:B------:R-:W-:Y:S03]  /*b2790*/  HMMA.1688.F32.TF32 R36, R236.reuse, R32, R36 ;  /* 0x00000020ec24723c */ /* 0x040fe60000081024 */
[----:B------:R-:W-:Y:S04]  /*b27a0*/  STL.64 [R1+0x2330], R76 ;  /* 0x0023304c01007387 */ /* 0x000fe80000100a00 */
[----:B------:R-:W-:Y:S01]  /*b27b0*/  STL.64 [R1+0x2338], R78 ;  /* 0x0023384e01007387 */ /* 0x000fe20000100a00 */
[C---:B------:R-:W-:Y:S03]  /*b27c0*/  HMMA.1688.F32.TF32 R28, R236.reuse, R24, R28 ;  /* 0x00000018ec1c723c */ /* 0x040fe6000008101c */
[----:B------:R-:W-:Y:S04]  /*b27d0*/  STL.64 [R1+0x2340], R72 ;  /* 0x0023404801007387 */ /* 0x000fe80000100a00 */
[----:B------:R-:W-:Y:S01]  /*b27e0*/  STL.64 [R1+0x2348], R74 ;  /* 0x0023484a01007387 */ /* 0x000fe20000100a00 */
[C---:B----4-:R-:W-:Y:S03]  /*b27f0*/  HMMA.1688.F32.TF32 R20, R236.reuse, R16, R20 ;  /* 0x00000010ec14723c */ /* 0x050fe60000081014 */
[----:B------:R-:W-:Y:S04]  /*b2800*/  STL.64 [R1+0x2350], R68 ;  /* 0x0023504401007387 */ /* 0x000fe80000100a00 */
[----:B------:R-:W-:Y:S01]  /*b2810*/  STL.64 [R1+0x2358], R70 ;  /* 0x0023584601007387 */ /* 0x000fe20000100a00 */
[C---:B------:R-:W-:Y:S03]  /*b2820*/  HMMA.1688.F32.TF32 R12, R236.reuse, R8, R12 ;  /* 0x00000008ec0c723c */ /* 0x040fe6000008100c */
[----:B------:R-:W-:Y:S04]  /*b2830*/  STL.64 [R1+0x2360], R64 ;  /* 0x0023604001007387 */ /* 0x000fe80000100a00 */
[----:B------:R-:W-:Y:S04]  /*b2840*/  STL.64 [R1+0x2368], R66 ;  /* 0x0023684201007387 */ /* 0x000fe80000100a00 */
[----:B------:R-:W-:Y:S01]  /*b2850*/  STL.64 [R1+0x9858], R230 ;  /* 0x009858e601007387 */ /* 0x000fe20000100a00 */
[----:B------:R-:W-:Y:S03]  /*b2860*/  HMMA.1688.F32.TF32 R4, R236, R248, R4 ;  /* 0x000000f8ec04723c */ /* 0x000fe60000081004 */
        /* <DEDUP_REMOVED lines=17> */
[----:B-1----:R-:W4:Y:S04]  /*b2980*/  LDL.LU R124, [R1+0x4d90] ;  /* 0x004d9000017c7983 */ /* 0x002f280000300800 */
[----:B------:R1:W-:Y:S04]  /*b2990*/  STL.64 [R1+0x23e0], R4 ;  /* 0x0023e00401007387 */ /* 0x0003e80000100a00 */
[----:B------:R1:W-:Y:S04]  /*b29a0*/  STL.64 [R1+0x23e8], R6 ;  /* 0x0023e80601007387 */ /* 0x0003e80000100a00 */
        /* <DEDUP_REMOVED lines=61> */
[----:B----4-:R-:W4:Y:S04]  /*b2d80*/  LDL.LU R28, [R1+0x4ed0] ;  /* 0x004ed000011c7983 */ /* 0x010f280000300800 */
[----:B------:R-:W4:Y:S04]  /*b2d90*/  LDL.LU R29, [R1+0x4ed4] ;  /* 0x004ed400011d7983 */ /* 0x000f280000300800 */
[----:B------:R-:W4:Y:S01]  /*b2da0*/  LDL.LU R30, [R1+0x4ed8] ;  /* 0x004ed800011e7983 */ /* 0x000f220000300800 */
[----:B------:R-:W-:-:S03]  /*b2db0*/  IMAD.MOV.U32 R43, RZ, RZ, R24 ;  /* 0x000000ffff2b7224 */ /* 0x000fc600078e0018 */
[----:B------:R-:W4:Y:S01]  /*b2dc0*/  LDL.LU R31, [R1+0x4edc] ;  /* 0x004edc00011f7983 */ /* 0x000f220000300800 */
[----:B------:R-:W-:-:S03]  /*b2dd0*/  IMAD.MOV.U32 R42, RZ, RZ, R25 ;  /* 0x000000ffff2a7224 */ /* 0x000fc600078e0019 */
        /* <DEDUP_REMOVED lines=189> */
[----:B------:R2:W-:Y:S01]  /*b39b0*/  STL.64 [R1+0x25a8], R122 ;  /* 0x0025a87a01007387 */ /* 0x0005e20000100a00 */
[----:B------:R-:W-:-:S05]  /*b39c0*/  LOP3.LUT R119, R3, 0x40, RZ, 0x3c, !PT ;  /* 0x0000004003777812 */ /* 0x000fca00078e3cff */
[----:B------:R-:W-:Y:S04]  /*b39d0*/  LDS R240, [R119+UR7+0x24080] ;  /* 0x0240800777f07984 */ /* 0x000fe80008000800 */
[----:B------:R2:W-:Y:S04]  /*b39e0*/  LDS R242, [R119+UR7+0x25080] ;  /* 0x0250800777f27984 */ /* 0x0005e80008000800 */
        /* <DEDUP_REMOVED lines=71> */
[----:B------:R-:W2:Y:S01]  /*b3e60*/  LDL.LU.64 R128, [R1+0x9890] ;  /* 0x0098900001807983 */ /* 0x000ea20000300a00 */
[C---:B------:R-:W-:Y:S03]  /*b3e70*/  HMMA.1688.F32.TF32 R116, R236.reuse, R132, R116 ;  /* 0x00000084ec74723c */ /* 0x040fe60000081074 */
[----:B---3--:R-:W-:Y:S04]  /*b3e80*/  STL.64 [R1+0x9808], R126 ;  /* 0x0098087e01007387 */ /* 0x008fe80000100a00 */
[----:B------:R-:W-:Y:S01]  /*b3e90*/  STL.64 [R1+0x9800], R124 ;  /* 0x0098007c01007387 */ /* 0x000fe20000100a00 */
[----:B--2---:R-:W-:Y:S03]  /*b3ea0*/  HMMA.1688.F32.TF32 R120, R236, R128, R120 ;  /* 0x00000080ec78723c */ /* 0x004fe60000081078 */
[----:B------:R-:W-:Y:S04]  /*b3eb0*/  STL.64 [R1+0x97f8], R130 ;  /* 0x0097f88201007387 */ /* 0x000fe80000100a00 */
[----:B------:R-:W-:-:S12]  /*b3ec0*/  STL.64 [R1+0x97f0], R128 ;  /* 0x0097f08001007387 */ /* 0x000fd80000100a00 */
        /* <DEDUP_REMOVED lines=124> */
[C---:B------:R-:W-:Y:S01]  /*b4690*/  HMMA.1688.F32.TF32 R148, R236.reuse, R180, R148 ;  /* 0x000000b4ec94723c */ /* 0x040fe20000081094 */
[----:B----4-:R-:W-:Y:S04]  /*b46a0*/  STL.64 [R1+0x9768], R166 ;  /* 0x009768a601007387 */ /* 0x010fe80000100a00 */
[----:B------:R-:W-:Y:S03]  /*b46b0*/  STL.64 [R1+0x9760], R164 ;  /* 0x009760a401007387 */ /* 0x000fe60000100a00 */
[----:B------:R-:W-:Y:S01]  /*b46c0*/  HMMA.1688.F32.TF32 R124, R236, R204, R124 ;  /* 0x000000ccec7c723c */ /* 0x000fe2000008107c */
[----:B------:R-:W-:-:S05]  /*b46d0*/  LOP3.LUT R231, R3, 0x60, RZ, 0x3c, !PT ;  /* 0x0000006003e77812 */ /* 0x000fca00078e3cff */
[----:B------:R-:W-:Y:S04]  /*b46e0*/  LDS R241, [R231+UR7+0x24080] ;  /* 0x02408007e7f17984 */ /* 0x000fe80008000800 */
[----:B------:R-:W1:Y:S01]  /*b46f0*/  LDS R243, [R231+UR7+0x25080] ;  /* 0x02508007e7f37984 */ /* 0x000e620008000800 */
[----:B--2---:R-:W-:Y:S03]  /*b4700*/  HMMA.1688.F32.TF32 R160, R236, R168, R160 ;  /* 0x000000a8eca0723c */ /* 0x004fe600000810a0 */
[----:B---3--:R-:W-:Y:S04]  /*b4710*/  STL.64 [R1+0x9758], R170 ;  /* 0x009758aa01007387 */ /* 0x008fe80000100a00 */
[----:B------:R-:W-:-:S12]  /*b4720*/  STL.64 [R1+0x9750], R168 ;  /* 0x009750a801007387 */ /* 0x000fd80000100a00 */
        /* <DEDUP_REMOVED lines=34> */
[----:B--2---:R-:W-:Y:S01]  /*b4950*/  HMMA.1688.F32.TF32 R124, R236, R216, R248 ;  /* 0x000000d8ec7c723c */ /* 0x004fe200000810f8 */
[----:B------:R-:W-:Y:S04]  /*b4960*/  STL.64 [R1+0x2730], R128 ;  /* 0x0027308001007387 */ /* 0x000fe80000100a00 */
[----:B------:R-:W-:Y:S04]  /*b4970*/  STL.64 [R1+0x2738], R130 ;  /* 0x0027388201007387 */ /* 0x000fe80000100a00 */
[----:B------:R2:W-:Y:S04]  /*b4980*/  STL.64 [R1+0x2740], R120 ;  /* 0x0027407801007387 */ /* 0x0005e80000100a00 */
[----:B------:R3:W-:Y:S04]  /*b4990*/  STL.64 [R1+0x2748], R122 ;  /* 0x0027487a01007387 */ /* 0x0007e80000100a00 */
[----:B--2---:R-:W2:Y:S04]  /*b49a0*/  LDL.LU R120, [R1+0x4ca0] ;  /* 0x004ca00001787983 */ /* 0x004ea80000300800 */
[----:B------:R4:W-:Y:S04]  /*b49b0*/  STL.64 [R1+0x2750], R124 ;  /* 0x0027507c01007387 */ /* 0x0009e80000100a00 */
[----:B------:R1:W-:Y:S04]  /*b49c0*/  STL.64 [R1+0x2758], R126 ;  /* 0x0027587e01007387 */ /* 0x0003e80000100a00 */
        /* <DEDUP_REMOVED lines=61> */
[----:B------:R-:W4:Y:S04]  /*b4da0*/  LDL.LU R127, [R1+0x4cbc] ;  /* 0x004cbc00017f7983 */ /* 0x000f280000300800 */
        /* <DEDUP_REMOVED lines=16> */
[----:B---3--:R-:W-:Y:S02]  /*b4eb0*/  HMMA.1688.F32.TF32 R236, R236, R232, R248 ;  /* 0x000000e8ecec723c */ /* 0x008fe400000810f8 */
[----:B------:R-:W3:Y:S04]  /*b4ec0*/  LDL.LU.64 R250, [R1+0x9838] ;  /* 0x0098380001fa7983 */ /* 0x000ee80000300a00 */
[----:B------:R-:W2:-:S13]  /*b4ed0*/  LDL.LU.64 R248, [R1+0x9830] ;  /* 0x0098300001f87983 */ /* 0x000e9a0000300a00 */
[----:B------:R1:W-:Y:S04]  /*b4ee0*/  STL.64 [R1+0x2780], R236 ;  /* 0x002780ec01007387 */ /* 0x0003e80000100a00 */
[----:B------:R4:W-:Y:S04]  /*b4ef0*/  STL.64 [R1+0x2788], R238 ;  /* 0x002788ee01007387 */ /* 0x0009e80000100a00 */
[----:B-1----:R-:W3:Y:S04]  /*b4f00*/  LDL.LU R236, [R1+0x4d60] ;  /* 0x004d600001ec7983 */ /* 0x002ee80000300800 */
[----:B------:R-:W3:Y:S04]  /*b4f10*/  LDL.LU R237, [R1+0x4d64] ;  /* 0x004d640001ed7983 */ /* 0x000ee80000300800 */
[----:B----4-:R-:W3:Y:S04]  /*b4f20*/  LDL.LU R238, [R1+0x4d68] ;  /* 0x004d680001ee7983 */ /* 0x010ee80000300800 */
[----:B------:R-:W3:Y:S01]  /*b4f30*/  LDL.LU R239, [R1+0x4d6c] ;  /* 0x004d6c0001ef7983 */ /* 0x000ee20000300800 */
[----:B------:R-:W-:-:S02]  /*b4f40*/  IMAD.MOV.U32 R180, RZ, RZ, R2 ;  /* 0x000000ffffb47224 */ /* 0x000fc400078e0002 */
[----:B------:R-:W-:Y:S02]  /*b4f50*/  IMAD.MOV.U32 R181, RZ, RZ, R0 ;  /* 0x000000ffffb57224 */ /* 0x000fe400078e0000 */
[----:B------:R-:W-:Y:S02]  /*b4f60*/  IMAD.MOV.U32 R172, RZ, RZ, R43 ;  /* 0x000000ffffac7224 */ /* 0x000fe400078e002b */
[----:B------:R-:W-:Y:S02]  /*b4f70*/  IMAD.MOV.U32 R173, RZ, RZ, R42 ;  /* 0x000000ffffad7224 */ /* 0x000fe400078e002a */
[----:B------:R-:W-:Y:S02]  /*b4f80*/  IMAD.MOV.U32 R164, RZ, RZ, R47 ;  /* 0x000000ffffa47224 */ /* 0x000fe400078e002f */
[----:B------:R-:W-:Y:S02]  /*b4f90*/  IMAD.MOV.U32 R165, RZ, RZ, R46 ;  /* 0x000000ffffa57224 */ /* 0x000fe400078e002e */
[----:B------:R-:W-:Y:S01]  /*b4fa0*/  IMAD.MOV.U32 R157, RZ, RZ, R51 ;  /* 0x000000ffff9d7224 */ /* 0x000fe200078e0033 */
[C---:B------:R-:W-:Y:S08]  /*b4fb0*/  HMMA.1688.F32.TF32 R172, R240.reuse, R172, R176 ;  /* 0x000000acf0ac723c */ /* 0x040ff000000810b0 */
[C---:B------:R-:W-:Y:S08]  /*b4fc0*/  HMMA.1688.F32.TF32 R164, R240.reuse, R164, R168 ;  /* 0x000000a4f0a4723c */ /* 0x040ff000000810a8 */
        /* <DEDUP_REMOVED lines=136> */
[C---:B-1----:R-:W-:Y:S08]  /*b5850*/  HMMA.1688.F32.TF32 R4, R240.reuse, R36, R248 ;  /* 0x00000024f004723c */ /* 0x042ff000000810f8 */
[C---:B--2---:R-:W-:Y:S11]  /*b5860*/  HMMA.1688.F32.TF32 R12, R240.reuse, R44, R180 ;  /* 0x0000002cf00c723c */ /* 0x044ff600000810b4 */
[----:B------:R-:W-:Y:S04]  /*b5870*/  STL.64 [R1+0x2880], R4 ;  /* 0x0028800401007387 */ /* 0x000fe80000100a00 */
[----:B------:R1:W-:Y:S02]  /*b5880*/  STL.64 [R1+0x2888], R6 ;  /* 0x0028880601007387 */ /* 0x0003e40000100a00 */
[C---:B-1----:R-:W-:Y:S08]  /*b5890*/  HMMA.1688.F32.TF32 R4, R240.reuse, R40, R236 ;  /* 0x00000028f004723c */ /* 0x042ff000000810ec */
[C---:B------:R-:W-:Y:S01]  /*b58a0*/  HMMA.1688.F32.TF32 R8, R240.reuse, R48, R176 ;  /* 0x00000030f008723c */ /* 0x040fe200000810b0 */
[----:B------:R-:W-:Y:S04]  /*b58b0*/  LDS R236, [R3+UR7+0x24100] ;  /* 0x0241000703ec7984 */ /* 0x000fe80008000800 */
        /* <DEDUP_REMOVED lines=40> */
[----:B------:R4:W-:Y:S04]  /*b5b40*/  STL.64 [R1+0x2938], R14 ;  /* 0x0029380e01007387 */ /* 0x0009e80000100a00 */
[----:B------:R-:W-:Y:S04]  /*b5b50*/  STL.64 [R1+0x2940], R8 ;  /* 0x0029400801007387 */ /* 0x000fe80000100a00 */
[----:B------:R2:W-:Y:S01]  /*b5b60*/  STL.64 [R1+0x2948], R10 ;  /* 0x0029480a01007387 */ /* 0x0005e20000100a00 */
[C---:B----4-:R-:W-:Y:S08]  /*b5b70*/  HMMA.1688.F32.TF32 R12, R240.reuse, R92, R132 ;  /* 0x0000005cf00c723c */ /* 0x050ff00000081084 */
[C---:B--2---:R-:W-:Y:S01]  /*b5b80*/  HMMA.1688.F32.TF32 R8, R240.reuse, R96, R128 ;  /* 0x00000060f008723c */ /* 0x044fe20000081080 */
[----:B------:R-:W-:Y:S04]  /*b5b90*/  STL.64 [R1+0x2950], R4 ;  /* 0x0029500401007387 */ /* 0x000fe80000100a00 */
[----:B------:R2:W-:Y:S03]  /*b5ba0*/  STL.64 [R1+0x2958], R6 ;  /* 0x0029580601007387 */ /* 0x0005e60000100a00 */
[C---:B--2---:R-:W-:Y:S03]  /*b5bb0*/  HMMA.1688.F32.TF32 R4, R240.reuse, R100, R124 ;  /* 0x00000064f004723c */ /* 0x044fe6000008107c */
        /* <DEDUP_REMOVED lines=13> */
[----:B--2---:R-:W-:-:S15]  /*b5c90*/  HMMA.1688.F32.TF32 R4, R240, R108, R116 ;  /* 0x0000006cf004723c */ /* 0x004fde0000081074 */
[----:B------:R-:W-:-:S04]  /*b5ca0*/  NOP ;  /* 0x0000000000007918 */ /* 0x000fc80000000000 */
[----:B------:R2:W-:Y:S04]  /*b5cb0*/  STL.64 [R1+0x29a0], R4 ;  /* 0x0029a00401007387 */ /* 0x0005e80000100a00 */
[----:B------:R3:W-:Y:S04]  /*b5cc0*/  STL.64 [R1+0x29a8], R6 ;  /* 0x0029a80601007387 */ /* 0x0007e80000100a00 */
        /* <DEDUP_REMOVED lines=135> */
[----:B------:R-:W3:Y:S02]  /*b6540*/  LDL.LU.64 R120, [R1+0x9810] ;  /* 0x0098100001787983 */ /* 0x000ee40000300a00 */
        /* <DEDUP_REMOVED lines=91> */
[----:B--2---:R-:W-:-:S15]  /*b6b00*/  HMMA.1688.F32.TF32 R104, R240, R180, R104 ;  /* 0x000000b4f068723c */ /* 0x004fde0000081068 */
[----:B------:R-:W-:-:S04]  /*b6b10*/  NOP ;  /* 0x0000000000007918 */ /* 0x000fc80000000000 */
[----:B------:R-:W-:Y:S04]  /*b6b20*/  STL.64 [R1+0x2ac0], R104 ;  /* 0x002ac06801007387 */ /* 0x000fe80000100a00 */
[----:B------:R2:W-:Y:S04]  /*b6b30*/  STL.64 [R1+0x2ac8], R106 ;  /* 0x002ac86a01007387 */ /* 0x0005e80000100a00 */
[----:B------:R-:W-:Y:S04]  /*b6b40*/  STL.64 [R1+0x2ad0], R100 ;  /* 0x002ad06401007387 */ /* 0x000fe80000100a00 */
[----:B------:R1:W-:Y:S01]  /*b6b50*/  STL.64 [R1+0x2ad8], R102 ;  /* 0x002ad86601007387 */ /* 0x0003e20000100a00 */
[C---:B--2---:R-:W-:Y:S08]  /*b6b60*/  HMMA.1688.F32.TF32 R104, R240.reuse, R188, R60 ;  /* 0x000000bcf068723c */ /* 0x044ff0000008103c */
[C---:B-1----:R-:W-:Y:S08]  /*b6b70*/  HMMA.1688.F32.TF32 R100, R240.reuse, R192, R56 ;  /* 0x000000c0f064723c */ /* 0x042ff00000081038 */
        /* <DEDUP_REMOVED lines=30> */
[----:B-1----:R-:W4:Y:S04]  /*b6d60*/  LDL.LU R52, [R1+0x4ad0] ;  /* 0x004ad00001347983 */ /* 0x002f280000300800 */
[----:B------:R1:W-:Y:S04]  /*b6d70*/  STL.64 [R1+0x2b90], R8 ;  /* 0x002b900801007387 */ /* 0x0003e80000100a00 */
[----:B------:R1:W-:Y:S04]  /*b6d80*/  STL.64 [R1+0x2b98], R10 ;  /* 0x002b980a01007387 */ /* 0x0003e80000100a00 */
[----:B------:R1:W-:Y:S04]  /*b6d90*/  STL.64 [R1+0x2b80], R4 ;  /* 0x002b800401007387 */ /* 0x0003e80000100a00 */
[----:B------:R-:W-:Y:S04]  /*b6da0*/  STL.64 [R1+0x2b88], R6 ;  /* 0x002b880601007387 */ /* 0x000fe80000100a00 */
[----:B------:R-:W4:Y:S04]  /*b6db0*/  LDL.LU R53, [R1+0x4ad4] ;  /* 0x004ad40001357983 */ /* 0x000f280000300800 */
[----:B--2---:R-:W4:Y:S04]  /*b6dc0*/  LDL.LU R54, [R1+0x4ad8] ;  /* 0x004ad80001367983 */ /* 0x004f280000300800 */
[----:B------:R-:W4:Y:S04]  /*b6dd0*/  LDL.LU R55, [R1+0x4adc] ;  /* 0x004adc0001377983 */ /* 0x000f280000300800 */
        /* <DEDUP_REMOVED lines=19> */
[----:B------:R-:W4:Y:S04]  /*b6f10*/  LDL.64 R104, [R1] ;  /* 0x0000000001687983 */ /* 0x000f280000100a00 */
        /* <DEDUP_REMOVED lines=26> */
[----:B----4-:R-:W-:Y:S01]  /*b70c0*/  HMMA.1688.F32.TF32 R244, R236, R248, R244 ;  /* 0x000000f8ecf4723c */ /* 0x010fe200000810f4 */
[----:B------:R-:W-:-:S02]  /*b70d0*/  IMAD.MOV.U32 R2, RZ, RZ, R12 ;  /* 0x000000ffff027224 */ /* 0x000fc400078e000c */
[----:B------:R-:W-:Y:S02]  /*b70e0*/  IMAD.MOV.U32 R0, RZ, RZ, R13 ;  /* 0x000000ffff007224 */ /* 0x000fe400078e000d */
[----:B------:R-:W-:Y:S02]  /*b70f0*/  IMAD.MOV.U32 R43, RZ, RZ, R4 ;  /* 0x000000ffff2b7224 */ /* 0x000fe400078e0004 */
[----:B------:R-:W-:Y:S01]  /*b7100*/  IMAD.MOV.U32 R252, RZ, RZ, R5 ;  /* 0x000000fffffc7224 */ /* 0x000fe200078e0005 */
[----:B------:R-:W-:Y:S04]  /*b7110*/  STL.64 [R1+0x2ba0], R16 ;  /* 0x002ba01001007387 */ /* 0x000fe80000100a00 */
[----:B------:R1:W-:Y:S04]  /*b7120*/  STL.64 [R1+0x2ba8], R18 ;  /* 0x002ba81201007387 */ /* 0x0003e80000100a00 */
[----:B-1----:R-:W2:Y:S04]  /*b7130*/  LDL.LU.64 R18, [R1+0x9718] ;  /* 0x0097180001127983 */ /* 0x002ea80000300a00 */
        /* <DEDUP_REMOVED lines=16> */
[----:B------:R-:W2:Y:S01]  /*b7240*/  LDL.LU.64 R248, [R1+0x96c0] ;  /* 0x0096c00001f87983 */ /* 0x000ea20000300a00 */
[----:B------:R-:W-:-:S15]  /*b7250*/  HMMA.1688.F32.TF32 R240, R236, R104, R240 ;  /* 0x00000068ecf0723c */ /* 0x000fde00000810f0 */
[----:B------:R-:W-:-:S04]  /*b7260*/  NOP ;  /* 0x0000000000007918 */ /* 0x000fc80000000000 */
[----:B------:R-:W-:Y:S04]  /*b7270*/  STL.64 [R1+0x2bf0], R240 ;  /* 0x002bf0f001007387 */ /* 0x000fe80000100a00 */
[----:B------:R-:W-:Y:S01]  /*b7280*/  STL.64 [R1+0x2bf8], R242 ;  /* 0x002bf8f201007387 */ /* 0x000fe20000100a00 */
[C---:B--2---:R-:W-:Y:S08]  /*b7290*/  HMMA.1688.F32.TF32 R100, R236.reuse, R248, R100 ;  /* 0x000000f8ec64723c */ /* 0x044ff00000081064 */
[C---:B------:R-:W-:Y:S01]  /*b72a0*/  HMMA.1688.F32.TF32 R60, R236.reuse, R244, R60 ;  /* 0x000000f4ec3c723c */ /* 0x040fe2000008103c */
[----:B------:R-:W-:Y:S04]  /*b72b0*/  STL.64 [R1+0x95a8], R250 ;  /* 0x0095a8fa01007387 */ /* 0x000fe80000100a00 */
[----:B------:R-:W-:Y:S03]  /*b72c0*/  STL.64 [R1+0x95a0], R248 ;  /* 0x0095a0f801007387 */ /* 0x000fe60000100a00 */
        /* <DEDUP_REMOVED lines=17> */
[----:B----4-:R-:W-:Y:S04]  /*b73e0*/  STL.64 [R1+0x95d8], R14 ;  /* 0x0095d80e01007387 */ /* 0x010fe80000100a00 */
[----:B------:R-:W-:-:S13]  /*b73f0*/  STL.64 [R1+0x95d0], R12 ;  /* 0x0095d00c01007387 */ /* 0x000fda0000100a00 */
[----:B------:R-:W-:Y:S04]  /*b7400*/  STL.64 [R1+0x2c40], R4 ;  /* 0x002c400401007387 */ /* 0x000fe80000100a00 */
[----:B------:R3:W-:Y:S02]  /*b7410*/  STL.64 [R1+0x2c48], R6 ;  /* 0x002c480601007387 */ /* 0x0007e40000100a00 */
[----:B---3--:R-:W-:Y:S02]  /*b7420*/  HMMA.1688.F32.TF32 R4, R236, R16, R32 ;  /* 0x00000010ec04723c */ /* 0x008fe40000081020 */
        /* <DEDUP_REMOVED lines=262> */
[C---:B---3--:R-:W-:Y:S03]  /*b8490*/  HMMA.1688.F32.TF32 R240, R236.reuse, R104, R240 ;  /* 0x00000068ecf0723c */ /* 0x048fe600000810f0 */
[----:B------:R-:W-:Y:S05]  /*b84a0*/  STL.64 [R1+0x9518], R106 ;  /* 0x0095186a01007387 */ /* 0x000fea0000100a00 */
[C---:B--2---:R-:W-:Y:S11]  /*b84b0*/  HMMA.1688.F32.TF32 R100, R236.reuse, R108, R100 ;  /* 0x0000006cec64723c */ /* 0x044ff60000081064 */
[----:B------:R-:W-:Y:S04]  /*b84c0*/  STL.64 [R1+0x2db0], R240 ;  /* 0x002db0f001007387 */ /* 0x000fe80000100a00 */
[----:B------:R-:W-:Y:S04]  /*b84d0*/  STL.64 [R1+0x2db8], R242 ;  /* 0x002db8f201007387 */ /* 0x000fe80000100a00 */
[----:B------:R1:W-:Y:S02]  /*b84e0*/  STL.64 [R1+0x9510], R104 ;  /* 0x0095106801007387 */ /* 0x0003e40000100a00 */
[C---:B-1----:R-:W-:Y:S02]  /*b84f0*/  HMMA.1688.F32.TF32 R104, R236.reuse, R112, R96 ;  /* 0x00000070ec68723c */ /* 0x042fe40000081060 */
[----:B------:R-:W-:Y:S04]  /*b8500*/  STL.64 [R1+0x2dc0], R100 ;  /* 0x002dc06401007387 */ /* 0x000fe80000100a00 */
[----:B------:R1:W-:Y:S02]  /*b8510*/  STL.64 [R1+0x2dc8], R102 ;  /* 0x002dc86601007387 */ /* 0x0003e40000100a00 */
[C---:B------:R-:W-:Y:S08]  /*b8520*/  HMMA.1688.F32.TF32 R96, R236.reuse, R120, R88 ;  /* 0x00000078ec60723c */ /* 0x040ff00000081058 */
[C---:B------:R-:W-:Y:S08]  /*b8530*/  HMMA.1688.F32.TF32 R88, R236.reuse, R128, R80 ;  /* 0x00000080ec58723c */ /* 0x040ff00000081050 */
[C---:B-1----:R-:W-:Y:S08]  /*b8540*/  HMMA.1688.F32.TF32 R100, R236.reuse, R116, R92 ;  /* 0x00000074ec64723c */ /* 0x042ff0000008105c */
[C---:B------:R-:W-:Y:S08]  /*b8550*/  HMMA.1688.F32.TF32 R92, R236.reuse, R124, R84 ;  /* 0x0000007cec5c723c */ /* 0x040ff00000081054 */
[C---:B------:R-:W-:Y:S08]  /*b8560*/  HMMA.1688.F32.TF32 R84, R236.reuse, R132, R76 ;  /* 0x00000084ec54723c */ /* 0x040ff0000008104c */
[C---:B------:R-:W-:Y:S08]  /*b8570*/  HMMA.1688.F32.TF32 R80, R236.reuse, R136, R28 ;  /* 0x00000088ec50723c */ /* 0x040ff0000008101c */
[C---:B------:R-:W-:Y:S08]  /*b8580*/  HMMA.1688.F32.TF32 R76, R236.reuse, R140, R24 ;  /* 0x0000008cec4c723c */ /* 0x040ff00000081018 */
[C---:B------:R-:W-:Y:S08]  /*b8590*/  HMMA.1688.F32.TF32 R28, R236.reuse, R144, R20 ;  /* 0x00000090ec1c723c */ /* 0x040ff00000081014 */
[C---:B------:R-:W-:Y:S01]  /*b85a0*/  HMMA.1688.F32.TF32 R24, R236.reuse, R148, R16 ;  /* 0x00000094ec18723c */ /* 0x040fe20000081010 */
[----:B------:R-:W-:Y:S04]  /*b85b0*/  STL.64 [R1+0x2dd0], R104 ;  /* 0x002dd06801007387 */ /* 0x000fe80000100a00 */
[----:B------:R-:W-:Y:S03]  /*b85c0*/  STL.64 [R1+0x2dd8], R106 ;  /* 0x002dd86a01007387 */ /* 0x000fe60000100a00 */
[C---:B------:R-:W-:Y:S08]  /*b85d0*/  HMMA.1688.F32.TF32 R20, R236.reuse, R152, R12 ;  /* 0x00000098ec14723c */ /* 0x040ff0000008100c */
[C---:B----4-:R-:W-:Y:S08]  /*b85e0*/  HMMA.1688.F32.TF32 R16, R236.reuse, R156, R8 ;  /* 0x0000009cec10723c */ /* 0x050ff00000081008 */
        /* <DEDUP_REMOVED lines=99> */
[C---:B--2---:R-:W-:Y:S08]  /*b8c20*/  HMMA.1688.F32.TF32 R96, R236.reuse, R176, R96 ;  /* 0x000000b0ec60723c */ /* 0x044ff00000081060 */
[C---:B---3--:R-:W-:Y:S08]  /*b8c30*/  HMMA.1688.F32.TF32 R100, R236.reuse, R172, R100 ;  /* 0x000000acec64723c */ /* 0x048ff00000081064 */
        /* <DEDUP_REMOVED lines=55> */
[----:B-1----:R-:W3:Y:S01]  /*b8fb0*/  LDL.LU R80, [R1+0x46c0] ;  /* 0x0046c00001507983 */ /* 0x002ee20000300800 */
[----:B--2---:R-:W-:-:S15]  /*b8fc0*/  HMMA.1688.F32.TF32 R4, R236, R232, R248 ;  /* 0x000000e8ec04723c */ /* 0x004fde00000810f8 */
[----:B------:R-:W-:-:S04]  /*b8fd0*/  NOP ;  /* 0x0000000000007918 */ /* 0x000fc80000000000 */
[----:B------:R1:W-:Y:S04]  /*b8fe0*/  STL.64 [R1+0x2ea0], R4 ;  /* 0x002ea00401007387 */ /* 0x0003e80000100a00 */
[----:B------:R2:W-:Y:S04]  /*b8ff0*/  STL.64 [R1+0x2ea8], R6 ;  /* 0x002ea80601007387 */ /* 0x0005e80000100a00 */
        /* <DEDUP_REMOVED lines=51> */
[----:B-1----:R-:W3:Y:S04]  /*b9330*/  LDL.LU R4, [R1+0x47e0] ;  /* 0x0047e00001047983 */ /* 0x002ee80000300800 */
[----:B------:R-:W3:Y:S04]  /*b9340*/  LDL.LU R5, [R1+0x47e4] ;  /* 0x0047e40001057983 */ /* 0x000ee80000300800 */
[----:B--2---:R-:W3:Y:S04]  /*b9350*/  LDL.LU R6, [R1+0x47e8] ;  /* 0x0047e80001067983 */ /* 0x004ee80000300800 */
[----:B------:R-:W3:Y:S01]  /*b9360*/  LDL.LU R7, [R1+0x47ec] ;  /* 0x0047ec0001077983 */ /* 0x000ee20000300800 */
[----:B------:R-:W-:-:S03]  /*b9370*/  IMAD.MOV.U32 R8, RZ, RZ, R47 ;  /* 0x000000ffff087224 */ /* 0x000fc600078e002f */
[----:B------:R-:W2:Y:S01]  /*b9380*/  LDL.LU R47, [R1+0x9634] ;  /* 0x00963400012f7983 */ /* 0x000ea20000300800 */
[----:B------:R-:W-:-:S03]  /*b9390*/  IMAD.MOV.U32 R9, RZ, RZ, R42 ;  /* 0x000000ffff097224 */ /* 0x000fc600078e002a */
[----:B------:R-:W2:Y:S04]  /*b93a0*/  LDL.LU R42, [R1+0x9630] ;  /* 0x00963000012a7983 */ /* 0x000ea80000300800 */
[----:B------:R-:W2:Y:S04]  /*b93b0*/  LDL.LU R12, [R1+0x47f0] ;  /* 0x0047f000010c7983 */ /* 0x000ea80000300800 */
[----:B------:R-:W2:Y:S04]  /*b93c0*/  LDL.LU R13, [R1+0x47f4] ;  /* 0x0047f400010d7983 */ /* 0x000ea80000300800 */
[----:B------:R-:W2:Y:S04]  /*b93d0*/  LDL.LU R14, [R1+0x47f8] ;  /* 0x0047f800010e7983 */ /* 0x000ea80000300800 */
[----:B------:R-:W2:Y:S01]  /*b93e0*/  LDL.LU R15, [R1+0x47fc] ;  /* 0x0047fc00010f7983 */ /* 0x000ea20000300800 */
[----:B------:R-:W-:-:S03]  /*b93f0*/  IMAD.MOV.U32 R16, RZ, RZ, R43 ;  /* 0x000000ffff107224 */ /* 0x000fc600078e002b */
[----:B------:R-:W4:Y:S01]  /*b9400*/  LDL.LU R43, [R1+0x962c] ;  /* 0x00962c00012b7983 */ /* 0x000f220000300800 */
[----:B------:R-:W-:-:S03]  /*b9410*/  IMAD.MOV.U32 R17, RZ, RZ, R252 ;  /* 0x000000ffff117224 */ /* 0x000fc600078e00fc */
        /* <DEDUP_REMOVED lines=13> */
[----:B------:R-:W-:-:S02]  /*b94f0*/  LOP3.LUT R242, R3, 0x40, RZ, 0x3c, !PT ;  /* 0x0000004003f27812 */ /* 0x000fc400078e3cff */
[----:B------:R-:W-:Y:S01]  /*b9500*/  LOP3.LUT R243, R3, 0x60, RZ, 0x3c, !PT ;  /* 0x0000006003f37812 */ /* 0x000fe200078e3cff */
[----:B------:R-:W4:Y:S04]  /*b9510*/  LDL.LU R244, [R1+0x47d0] ;  /* 0x0047d00001f47983 */ /* 0x000f280000300800 */
[----:B------:R-:W4:Y:S04]  /*b9520*/  LDL.LU R245, [R1+0x47d4] ;  /* 0x0047d40001f57983 */ /* 0x000f280000300800 */
[----:B------:R-:W-:Y:S04]  /*b9530*/  LDS R240, [R242+UR7+0x24100] ;  /* 0x02410007f2f07984 */ /* 0x000fe80008000800 */
[----:B------:R-:W-:Y:S04]  /*b9540*/  LDS R241, [R243+UR7+0x24100] ;  /* 0x02410007f3f17984 */ /* 0x000fe80008000800 */
[----:B------:R-:W-:Y:S04]  /*b9550*/  LDS R242, [R242+UR7+0x25100] ;  /* 0x02510007f2f27984 */ /* 0x000fe80008000800 */
[----:B------:R-:W3:Y:S04]  /*b9560*/  LDS R243, [R243+UR7+0x25100] ;  /* 0x02510007f3f37984 */ /* 0x000ee80008000800 */
        /* <DEDUP_REMOVED lines=28> */
[C---:B---3--:R-:W-:Y:S08]  /*b9730*/  HMMA.1688.F32.TF32 R248, R240.reuse, R248, R4 ;  /* 0x000000f8f0f8723c */ /* 0x048ff00000081004 */
[C---:B--2---:R-:W-:Y:S08]  /*b9740*/  HMMA.1688.F32.TF32 R8, R240.reuse, R8, R12 ;  /* 0x00000008f008723c */ /* 0x044ff0000008100c */
[C---:B----4-:R-:W-:Y:S08]  /*b9750*/  HMMA.1688.F32.TF32 R16, R240.reuse, R16, R20 ;  /* 0x00000010f010723c */ /* 0x050ff00000081014 */
[----:B------:R-:W-:Y:S01]  /*b9760*/  HMMA.1688.F32.TF32 R24, R240, R24, R28 ;  /* 0x00000018f018723c */ /* 0x000fe2000008101c */
[----:B------:R-:W2:Y:S04]  /*b9770*/  LDL.LU.64 R30, [R1+0x9618] ;  /* 0x00961800011e7983 */ /* 0x000ea80000300a00 */
[----:B------:R-:W3:-:S14]  /*b9780*/  LDL.LU.64 R28, [R1+0x9610] ;  /* 0x00961000011c7983 */ /* 0x000edc0000300a00 */
        /* <DEDUP_REMOVED lines=29> */
[----:B------:R2:W-:Y:S01]  /*b9960*/  STL.64 [R1+0x9470], R248 ;  /* 0x009470f801007387 */ /* 0x0005e20000100a00 */
[C---:B------:R-:W-:Y:S08]  /*b9970*/  HMMA.1688.F32.TF32 R228, R240.reuse, R8, R228 ;  /* 0x00000008f0e4723c */ /* 0x040ff000000810e4 */
[C---:B------:R-:W-:Y:S08]  /*b9980*/  HMMA.1688.F32.TF32 R192, R240.reuse, R12, R192 ;  /* 0x0000000cf0c0723c */ /* 0x040ff000000810c0 */
[C---:B------:R-:W-:Y:S08]  /*b9990*/  HMMA.1688.F32.TF32 R188, R240.reuse, R16, R188 ;  /* 0x00000010f0bc723c */ /* 0x040ff000000810bc */
[C---:B------:R-:W-:Y:S08]  /*b99a0*/  HMMA.1688.F32.TF32 R184, R240.reuse, R20, R184 ;  /* 0x00000014f0b8723c */ /* 0x040ff000000810b8 */
[C---:B------:R-:W-:Y:S08]  /*b99b0*/  HMMA.1688.F32.TF32 R180, R240.reuse, R24, R180 ;  /* 0x00000018f0b4723c */ /* 0x040ff000000810b4 */
[C---:B---3--:R-:W-:Y:S08]  /*b99c0*/  HMMA.1688.F32.TF32 R176, R240.reuse, R28, R176 ;  /* 0x0000001cf0b0723c */ /* 0x048ff000000810b0 */
[C---:B------:R-:W-:Y:S08]  /*b99d0*/  HMMA.1688.F32.TF32 R168, R240.reuse, R36, R168 ;  /* 0x00000024f0a8723c */ /* 0x040ff000000810a8 */
[C---:B------:R-:W-:Y:S08]  /*b99e0*/  HMMA.1688.F32.TF32 R96, R240.reuse, R48, R96 ;  /* 0x00000030f060723c */ /* 0x040ff00000081060 */
[C---:B------:R-:W-:Y:S08]  /*b99f0*/  HMMA.1688.F32.TF32 R84, R240.reuse, R60, R84 ;  /* 0x0000003cf054723c */ /* 0x040ff00000081054 */
[C---:B--2---:R-:W-:Y:S08]  /*b9a00*/  HMMA.1688.F32.TF32 R248, R240.reuse, R244, R232 ;  /* 0x000000f4f0f8723c */ /* 0x044ff000000810e8 */
[C---:B------:R-:W-:Y:S11]  /*b9a10*/  HMMA.1688.F32.TF32 R232, R240.reuse, R4, R236 ;  /* 0x00000004f0e8723c */ /* 0x040ff600000810ec */
        /* <DEDUP_REMOVED lines=193> */
[C---:B----4-:R-:W-:Y:S11]  /*ba630*/  HMMA.1688.F32.TF32 R100, R240.reuse, R108, R100 ;  /* 0x0000006cf064723c */ /* 0x050ff60000081064 */
[----:B------:R-:W-:Y:S04]  /*ba640*/  STL.64 [R1+0x3740], R236 ;  /* 0x003740ec01007387 */ /* 0x000fe80000100a00 */
[----:B------:R-:W-:Y:S04]  /*ba650*/  STL.64 [R1+0x3748], R238 ;  /* 0x003748ee01007387 */ /* 0x000fe80000100a00 */
[----:B------:R-:W-:Y:S04]  /*ba660*/  LDS R236, [R3+UR7+0x24180] ;  /* 0x0241800703ec7984 */ /* 0x000fe80008000800 */
[----:B------:R-:W-:Y:S04]  /*ba670*/  LDS R238, [R3+UR7+0x25180] ;  /* 0x0251800703ee7984 */ /* 0x000fe80008000800 */
[----:B------:R-:W-:Y:S04]  /*ba680*/  STL.64 [R1+0x3780], R100 ;  /* 0x0037806401007387 */ /* 0x000fe80000100a00 */
[----:B------:R1:W-:Y:S04]  /*ba690*/  STL.64 [R1+0x3788], R102 ;  /* 0x0037886601007387 */ /* 0x0003e80000100a00 */
        /* <DEDUP_REMOVED lines=141> */
[----:B------:R-:W3:Y:S01]  /*baf70*/  LDL.LU R191, [R1+0x44dc] ;  /* 0x0044dc0001bf7983 */ /* 0x000ee20000300800 */
[C---:B------:R-:W-:Y:S08]  /*baf80*/  HMMA.1688.F32.TF32 R100, R240.reuse, R196, R100 ;  /* 0x000000c4f064723c */ /* 0x040ff00000081064 */
[C---:B----4-:R-:W-:Y:S08]  /*baf90*/  HMMA.1688.F32.TF32 R96, R240.reuse, R200, R96 ;  /* 0x000000c8f060723c */ /* 0x050ff00000081060 */
[C---:B------:R-:W-:Y:S08]  /*bafa0*/  HMMA.1688.F32.TF32 R32, R240.reuse, R204, R32 ;  /* 0x000000ccf020723c */ /* 0x040ff00000081020 */
[C---:B------:R-:W-:Y:S01]  /*bafb0*/  HMMA.1688.F32.TF32 R28, R240.reuse, R208, R28 ;  /* 0x000000d0f01c723c */ /* 0x040fe2000008101c */
[----:B--2---:R-:W-:Y:S07]  /*bafc0*/  STL.64 [R1+0x9418], R194 ;  /* 0x009418c201007387 */ /* 0x004fee0000100a00 */
[----:B---3--:R-:W-:Y:S01]  /*bafd0*/  HMMA.1688.F32.TF32 R188, R240, R192, R188 ;  /* 0x000000c0f0bc723c */ /* 0x008fe200000810bc */
        /* <DEDUP_REMOVED lines=90> */
[----:B-1----:R-:W3:Y:S01]  /*bb580*/  LDL.64 R220, [R1+0x20] ;  /* 0x0000200001dc7983 */ /* 0x002ee20000100a00 */
        /* <DEDUP_REMOVED lines=8> */
[----:B-1----:R-:W2:Y:S01]  /*bb610*/  LDL.64 R224, [R1+0x30] ;  /* 0x0000300001e07983 */ /* 0x002ea20000100a00 */
        /* <DEDUP_REMOVED lines=12> */
[----:B------:R-:W-:-:S05]  /*bb6e0*/  LOP3.LUT R239, R3, 0x20, RZ, 0x3c, !PT ;  /* 0x0000002003ef7812 */ /* 0x000fca00078e3cff */
[----:B------:R-:W-:Y:S04]  /*bb6f0*/  LDS R237, [R239+UR7+0x24180] ;  /* 0x02418007efed7984 */ /* 0x000fe80008000800 */
[----:B------:R-:W1:Y:S01]  /*bb700*/  LDS R239, [R239+UR7+0x25180] ;  /* 0x02518007efef7984 */ /* 0x000e620008000800 */
[----:B---3--:R-:W-:Y:S03]  /*bb710*/  HMMA.1688.F32.TF32 R240, R240, R232, R248 ;  /* 0x000000e8f0f0723c */ /* 0x008fe600000810f8 */
[----:B------:R-:W3:Y:S04]  /*bb720*/  LDL.LU.64 R250, [R1+0x9478] ;  /* 0x0094780001fa7983 */ /* 0x000ee80000300a00 */
[----:B------:R-:W3:Y:S04]  /*bb730*/  LDL.LU.64 R248, [R1+0x9470] ;  /* 0x0094700001f87983 */ /* 0x000ee80000300a00 */
[----:B----4-:R-:W-:Y:S04]  /*bb740*/  STL.64 [R1+0x9378], R234 ;  /* 0x009378ea01007387 */ /* 0x010fe80000100a00 */
[----:B------:R2:W-:Y:S01]  /*bb750*/  STL.64 [R1+0x9370], R232 ;  /* 0x009370e801007387 */ /* 0x0005e20000100a00 */
[C---:B-1----:R-:W-:Y:S08]  /*bb760*/  HMMA.1688.F32.TF32 R216, R236.reuse, R212, R216 ;  /* 0x000000d4ecd8723c */ /* 0x042ff000000810d8 */
[C---:B------:R-:W-:Y:S08]  /*bb770*/  HMMA.1688.F32.TF32 R200, R236.reuse, R244, R200 ;  /* 0x000000f4ecc8723c */ /* 0x040ff000000810c8 */
[----:B--2---:R-:W-:Y:S01]  /*bb780*/  HMMA.1688.F32.TF32 R232, R236, R224, R228 ;  /* 0x000000e0ece8723c */ /* 0x004fe200000810e4 */
[----:B------:R-:W-:-:S02]  /*bb790*/  IMAD.MOV.U32 R229, RZ, RZ, R224 ;  /* 0x000000ffffe57224 */ /* 0x000fc400078e00e0 */
[----:B------:R-:W-:-:S05]  /*bb7a0*/  IMAD.MOV.U32 R228, RZ, RZ, R225 ;  /* 0x000000ffffe47224 */ /* 0x000fca00078e00e1 */
[----:B------:R-:W-:Y:S01]  /*bb7b0*/  HMMA.1688.F32.TF32 R224, R236, R220, R188 ;  /* 0x000000dcece0723c */ /* 0x000fe200000810bc */
[----:B------:R-:W-:Y:S02]  /*bb7c0*/  IMAD.MOV.U32 R191, RZ, RZ, R212 ;  /* 0x000000ffffbf7224 */ /* 0x000fe400078e00d4 */
[----:B------:R-:W-:-:S05]  /*bb7d0*/  IMAD.MOV.U32 R190, RZ, RZ, R213 ;  /* 0x000000ffffbe7224 */ /* 0x000fca00078e00d5 */
[C---:B------:R-:W-:Y:S08]  /*bb7e0*/  HMMA.1688.F32.TF32 R212, R236.reuse, R208, R192 ;  /* 0x000000d0ecd4723c */ /* 0x040ff000000810c0 */
[C---:B------:R-:W-:Y:S08]  /*bb7f0*/  HMMA.1688.F32.TF32 R196, R236.reuse, R4, R196 ;  /* 0x00000004ecc4723c */ /* 0x040ff000000810c4 */
        /* <DEDUP_REMOVED lines=12> */
[----:B------:R-:W-:Y:S01]  /*bb8c0*/  HMMA.1688.F32.TF32 R32, R236, R16, R32 ;  /* 0x00000010ec20723c */ /* 0x000fe20000081020 */
[----:B------:R-:W-:-:S02]  /*bb8d0*/  IMAD.MOV.U32 R193, RZ, RZ, R208 ;  /* 0x000000ffffc17224 */ /* 0x000fc400078e00d0 */
[----:B------:R-:W-:-:S05]  /*bb8e0*/  IMAD.MOV.U32 R192, RZ, RZ, R209 ;  /* 0x000000ffffc07224 */ /* 0x000fca00078e00d1 */
        /* <DEDUP_REMOVED lines=15> */
[----:B------:R1:W-:Y:S04]  /*bb9e0*/  STL.64 [R1+0x4320], R32 ;  /* 0x0043202001007387 */ /* 0x0003e80000100a00 */
[----:B------:R2:W-:Y:S04]  /*bb9f0*/  STL.64 [R1+0x4328], R34 ;  /* 0x0043282201007387 */ /* 0x0005e80000100a00 */
[----:B------:R-:W3:Y:S09]  /*bba00*/  LDL.LU R100, [R1+0x4210] ;  /* 0x0042100001647983 */ /* 0x000ef20000300800 */
        /* <DEDUP_REMOVED lines=39> */
[----:B--2---:R-:W2:Y:S04]  /*bbc80*/  LDL.LU R34, [R1+0x4368] ;  /* 0x0043680001227983 */ /* 0x004ea80000300800 */
[----:B------:R-:W2:Y:S04]  /*bbc90*/  LDL.LU R35, [R1+0x436c] ;  /* 0x00436c0001237983 */ /* 0x000ea80000300800 */
[----:B----4-:R-:W4:Y:S04]  /*bbca0*/  LDL.LU R16, [R1+0x4330] ;  /* 0x0043300001107983 */ /* 0x010f280000300800 */
[----:B------:R-:W4:Y:S04]  /*bbcb0*/  LDL.LU R17, [R1+0x4334] ;  /* 0x0043340001117983 */ /* 0x000f280000300800 */
[----:B------:R-:W4:Y:S04]  /*bbcc0*/  LDL.LU R18, [R1+0x4338] ;  /* 0x0043380001127983 */ /* 0x000f280000300800 */
[----:B------:R-:W4:Y:S04]  /*bbcd0*/  LDL.LU R19, [R1+0x433c] ;  /* 0x00433c0001137983 */ /* 0x000f280000300800 */
        /* <DEDUP_REMOVED lines=42> */
[C---:B------:R-:W-:Y:S08]  /*bbf80*/  HMMA.1688.F32.TF32 R20, R236.reuse, R36, R20 ;  /* 0x00000024ec14723c */ /* 0x040ff00000081014 */
[C---:B----4-:R-:W-:Y:S01]  /*bbf90*/  HMMA.1688.F32.TF32 R16, R236.reuse, R40, R16 ;  /* 0x00000028ec10723c */ /* 0x050fe20000081010 */
[----:B---3--:R-:W-:Y:S04]  /*bbfa0*/  STL.64 [R1+0x9338], R30 ;  /* 0x0093381e01007387 */ /* 0x008fe80000100a00 */
[----:B------:R-:W-:Y:S03]  /*bbfb0*/  STL.64 [R1+0x9330], R28 ;  /* 0x0093301c01007387 */ /* 0x000fe60000100a00 */
[----:B--2---:R-:W-:Y:S01]  /*bbfc0*/  HMMA.1688.F32.TF32 R24, R236, R32, R24 ;  /* 0x00000020ec18723c */ /* 0x004fe20000081018 */
        /* <DEDUP_REMOVED lines=18> */
[C---:B------:R-:W-:Y:S08]  /*bc0f0*/  HMMA.1688.F32.TF32 R24, R236.reuse, R52, R224 ;  /* 0x00000034ec18723c */ /* 0x040ff000000810e0 */
        /* <DEDUP_REMOVED lines=142> */
[----:B------:R-:W-:Y:S01]  /*bc9e0*/  HMMA.1688.F32.TF32 R16, R236, R144, R16 ;  /* 0x00000090ec10723c */ /* 0x000fe20000081010 */
[----:B------:R-:W-:-:S02]  /*bc9f0*/  LOP3.LUT R194, R3, 0x40, RZ, 0x3c, !PT ;  /* 0x0000004003c27812 */ /* 0x000fc400078e3cff */
[----:B------:R-:W-:-:S05]  /*bca00*/  LOP3.LUT R195, R3, 0x60, RZ, 0x3c, !PT ;  /* 0x0000006003c37812 */ /* 0x000fca00078e3cff */
[----:B--2---:R-:W-:-:S15]  /*bca10*/  HMMA.1688.F32.TF32 R92, R236, R100, R92 ;  /* 0x00000064ec5c723c */ /* 0x004fde000008105c */
[----:B------:R-:W-:-:S04]  /*bca20*/  NOP ;  /* 0x0000000000007918 */ /* 0x000fc80000000000 */
        /* <DEDUP_REMOVED lines=36> */
[----:B------:R2:W-:Y:S04]  /*bcc70*/  STL.64 [R1+0x4ab8], R26 ;  /* 0x004ab81a01007387 */ /* 0x0005e80000100a00 */
[----:B------:R-:W-:Y:S04]  /*bcc80*/  STL.64 [R1+0x4aa0], R16 ;  /* 0x004aa01001007387 */ /* 0x000fe80000100a00 */
[----:B------:R1:W-:Y:S01]  /*bcc90*/  STL.64 [R1+0x4aa8], R18 ;  /* 0x004aa81201007387 */ /* 0x0003e20000100a00 */
[C---:B--2---:R-:W-:Y:S08]  /*bcca0*/  HMMA.1688.F32.TF32 R24, R236.reuse, R152, R224 ;  /* 0x00000098ec18723c */ /* 0x044ff000000810e0 */
        /* <DEDUP_REMOVED lines=12> */
[C---:B----4-:R-:W-:Y:S03]  /*bcd70*/  HMMA.1688.F32.TF32 R20, R236.reuse, R172, R204 ;  /* 0x000000acec14723c */ /* 0x050fe600000810cc */
[----:B------:R-:W-:Y:S04]  /*bcd80*/  STL.64 [R1+0x4a50], R24 ;  /* 0x004a501801007387 */ /* 0x000fe80000100a00 */
[----:B------:R1:W-:Y:S04]  /*bcd90*/  STL.64 [R1+0x4a58], R26 ;  /* 0x004a581a01007387 */ /* 0x0003e80000100a00 */
[----:B------:R-:W-:Y:S04]  /*bcda0*/  STL.64 [R1+0x4a40], R16 ;  /* 0x004a401001007387 */ /* 0x000fe80000100a00 */
[----:B------:R2:W-:Y:S01]  /*bcdb0*/  STL.64 [R1+0x4a48], R18 ;  /* 0x004a481201007387 */ /* 0x0005e20000100a00 */
[C---:B-1----:R-:W-:Y:S08]  /*bcdc0*/  HMMA.1688.F32.TF32 R24, R236.reuse, R176, R200 ;  /* 0x000000b0ec18723c */ /* 0x042ff000000810c8 */
[----:B--2---:R-:W-:Y:S01]  /*bcdd0*/  HMMA.1688.F32.TF32 R16, R236, R180, R196 ;  /* 0x000000b4ec10723c */ /* 0x004fe200000810c4 */
        /* <DEDUP_REMOVED lines=69> */
[----:B------:R-:W-:Y:S01]  /*bd230*/  IMAD.MOV.U32 R92, RZ, RZ, R229 ;  /* 0x000000ffff5c7224 */ /* 0x000fe200078e00e5 */
        /* <DEDUP_REMOVED lines=108> */
[C---:B------:R-:W-:Y:S08]  /*bd900*/  HMMA.1688.F32.TF32 R28, R240.reuse, R248, R28 ;  /* 0x000000f8f01c723c */ /* 0x040ff0000008101c */
[C---:B------:R-:W-:Y:S01]  /*bd910*/  HMMA.1688.F32.TF32 R24, R240.reuse, R244, R24 ;  /* 0x000000f4f018723c */ /* 0x040fe20000081018 */
[----:B------:R-:W-:Y:S04]  /*bd920*/  STL.64 [R1+0x9298], R230 ;  /* 0x009298e601007387 */ /* 0x000fe80000100a00 */
[----:B------:R-:W-:Y:S03]  /*bd930*/  STL.64 [R1+0x9290], R228 ;  /* 0x009290e401007387 */ /* 0x000fe60000100a00 */
[C---:B----4-:R-:W-:Y:S08]  /*bd940*/  HMMA.1688.F32.TF32 R20, R240.reuse, R4, R20 ;  /* 0x00000004f014723c */ /* 0x050ff00000081014 */
[----:B------:R-:W-:Y:S08]  /*bd950*/  HMMA.1688.F32.TF32 R16, R240, R8, R16 ;  /* 0x00000008f010723c */ /* 0x000ff00000081010 */
[----:B--2---:R-:W-:Y:S01]  /*bd960*/  HMMA.1688.F32.TF32 R224, R236, R232, R224 ;  /* 0x000000e8ece0723c */ /* 0x004fe200000810e0 */
[----:B------:R-:W-:Y:S04]  /*bd970*/  STL.64 [R1+0x9288], R234 ;  /* 0x009288ea01007387 */ /* 0x000fe80000100a00 */
[----:B------:R1:W-:-:S14]  /*bd980*/  STL.64 [R1+0x9280], R232 ;  /* 0x009280e801007387 */ /* 0x0003dc0000100a00 */
        /* <DEDUP_REMOVED lines=24> */
[----:B-1----:R-:W4:Y:S04]  /*bdb10*/  LDL.LU R232, [R1+0x3d70] ;  /* 0x003d700001e87983 */ /* 0x002f280000300800 */
[----:B------:R-:W4:Y:S04]  /*bdb20*/  LDL.LU R233, [R1+0x3d74] ;  /* 0x003d740001e97983 */ /* 0x000f280000300800 */
[----:B------:R-:W4:Y:S04]  /*bdb30*/  LDL.LU R234, [R1+0x3d78] ;  /* 0x003d780001ea7983 */ /* 0x000f280000300800 */
        /* <DEDUP_REMOVED lines=109> */
[C---:B------:R-:W-:Y:S03]  /*be210*/  HMMA.1688.F32.TF32 R232, R240.reuse, R48, R232 ;  /* 0x00000030f0e8723c */ /* 0x040fe600000810e8 */
[----:B------:R-:W-:Y:S05]  /*be220*/  STL.64 [R1+0x9268], R50 ;  /* 0x0092683201007387 */ /* 0x000fea0000100a00 */
[----:B--2---:R-:W-:-:S15]  /*be230*/  HMMA.1688.F32.TF32 R248, R240, R44, R248 ;  /* 0x0000002cf0f8723c */ /* 0x004fde00000810f8 */
[----:B------:R-:W-:-:S04]  /*be240*/  NOP ;  /* 0x0000000000007918 */ /* 0x000fc80000000000 */
        /* <DEDUP_REMOVED lines=140> */
[----:B------:R2:W-:Y:S01]  /*beb10*/  STL.64 [R1+0x91c0], R88 ;  /* 0x0091c05801007387 */ /* 0x0005e20000100a00 */
[C---:B------:R-:W-:Y:S08]  /*beb20*/  HMMA.1688.F32.TF32 R72, R240.reuse, R108, R72 ;  /* 0x0000006cf048723c */ /* 0x040ff00000081048 */
[C---:B--2---:R-:W-:Y:S08]  /*beb30*/  HMMA.1688.F32.TF32 R88, R240.reuse, R92, R84 ;  /* 0x0000005cf058723c */ /* 0x044ff00000081054 */
        /* <DEDUP_REMOVED lines=13> */
[----:B------:R-:W-:Y:S04]  /*bec10*/  LDS R236, [R3+UR7+0x24200] ;  /* 0x0242000703ec7984 */ /* 0x000fe80008000800 */
[----:B------:R-:W-:Y:S01]  /*bec20*/  LDS R238, [R3+UR7+0x25200] ;  /* 0x0252000703ee7984 */ /* 0x000fe20008000800 */
[C---:B-1----:R-:W-:Y:S08]  /*bec30*/  HMMA.1688.F32.TF32 R76, R240.reuse, R112, R68 ;  /* 0x00000070f04c723c */ /* 0x042ff00000081044 */
        /* <DEDUP_REMOVED lines=223> */
[----:B------:R-:W3:Y:S04]  /*bfa30*/  LDL.64 R180, [R1] ;  /* 0x0000000001b47983 */ /* 0x000ee80000100a00 */
        /* <DEDUP_REMOVED lines=40> */
[----:B------:R-:W-:-:S05]  /*bfcc0*/  LOP3.LUT R239, R3, 0x20, RZ, 0x3c, !PT ;  /* 0x0000002003ef7812 */ /* 0x000fca00078e3cff */
[----:B------:R-:W-:Y:S04]  /*bfcd0*/  LDS R237, [R239+UR7+0x24200] ;  /* 0x02420007efed7984 */ /* 0x000fe80008000800 */
[----:B------:R-:W1:Y:S01]  /*bfce0*/  LDS R239, [R239+UR7+0x25200] ;  /* 0x02520007efef7984 */ /* 0x000e620008000800 */
[----:B--2---:R-:W-:Y:S03]  /*bfcf0*/  HMMA.1688.F32.TF32 R240, R240, R232, R248 ;  /* 0x000000e8f0f0723c */ /* 0x004fe600000810f8 */
[----:B------:R-:W2:Y:S04]  /*bfd00*/  LDL.LU.64 R250, [R1+0x9278] ;  /* 0x0092780001fa7983 */ /* 0x000ea80000300a00 */
[----:B------:R-:W2:-:S12]  /*bfd10*/  LDL.LU.64 R248, [R1+0x9270] ;  /* 0x0092700001f87983 */ /* 0x000e980000300a00 */
[----:B------:R1:W-:Y:S04]  /*bfd20*/  STL.64 [R1+0x3d90], R240 ;  /* 0x003d90f001007387 */ /* 0x0003e80000100a00 */
[----:B------:R-:W-:Y:S04]  /*bfd30*/  STL.64 [R1+0x3d98], R242 ;  /* 0x003d98f201007387 */ /* 0x000fe80000100a00 */
[----:B-1----:R-:W3:Y:S01]  /*bfd40*/  LDL.64 R240, [R1+0x30] ;  /* 0x0000300001f07983 */ /* 0x002ee20000100a00 */
        /* <DEDUP_REMOVED lines=14> */
[----:B------:R1:W-:Y:S02]  /*bfe30*/  STL.64 [R1+0x3d88], R170 ;  /* 0x003d88aa01007387 */ /* 0x0003e40000100a00 */
[----:B-1----:R-:W-:Y:S02]  /*bfe40*/  IMAD.MOV.U32 R171, RZ, RZ, R192 ;  /* 0x000000ffffab7224 */ /* 0x002fe400078e00c0 */
[----:B------:R-:W-:Y:S02]  /*bfe50*/  IMAD.MOV.U32 R170, RZ, RZ, R193 ;  /* 0x000000ffffaa7224 */ /* 0x000fe400078e00c1 */
[----:B------:R-:W-:Y:S01]  /*bfe60*/  HMMA.1688.F32.TF32 R192, R236, R188, R172 ;  /* 0x000000bcecc0723c */ /* 0x000fe200000810ac */
        /* <DEDUP_REMOVED lines=30> */
[----:B------:R-:W-:Y:S04]  /*c0050*/  STL.64 [R1+0x3cb8], R58 ;  /* 0x003cb83a01007387 */ /* 0x000fe80000100a00 */
[----:B------:R-:W2:Y:S04]  /*c0060*/  LDL.LU R196, [R1+0x35e0] ;  /* 0x0035e00001c47983 */ /* 0x000ea80000300800 */
[----:B------:R-:W-:Y:S04]  /*c0070*/  STL.64 [R1+0x3ca0], R52 ;  /* 0x003ca03401007387 */ /* 0x000fe80000100a00 */
[----:B------:R-:W-:Y:S01]  /*c0080*/  STL.64 [R1+0x3ca8], R54 ;  /* 0x003ca83601007387 */ /* 0x000fe20000100a00 */
[----:B------:R-:W-:-:S02]  /*c0090*/  IMAD.MOV.U32 R169, RZ, RZ, R240 ;  /* 0x000000ffffa97224 */ /* 0x000fc400078e00f0 */
[----:B------:R-:W-:Y:S01]  /*c00a0*/  IMAD.MOV.U32 R168, RZ, RZ, R241 ;  /* 0x000000ffffa87224 */ /* 0x000fe200078e00f1 */
        /* <DEDUP_REMOVED lines=147> */
[C---:B----4-:R-:W-:Y:S08]  /*c09e0*/  HMMA.1688.F32.TF32 R240, R236.reuse, R92, R240 ;  /* 0x0000005cecf0723c */ /* 0x050ff000000810f0 */
[----:B--2---:R-:W-:-:S15]  /*c09f0*/  HMMA.1688.F32.TF32 R4, R236, R88, R4 ;  /* 0x00000058ec04723c */ /* 0x004fde0000081004 */
        /* <DEDUP_REMOVED lines=16> */
[----:B------:R-:W-:-:S15]  /*c0b00*/  STL.64 [R1+0x9108], R106 ;  /* 0x0091086a01007387 */ /* 0x000fde0000100a00 */
[----:B------:R-:W-:Y:S02]  /*c0b10*/  NOP ;  /* 0x0000000000007918 */ /* 0x000fe40000000000 */
        /* <DEDUP_REMOVED lines=57> */
[----:B------:R1:W-:Y:S04]  /*c0eb0*/  LDS R242, [R186+UR7+0x25200] ;  /* 0x02520007baf27984 */ /* 0x0003e80008000800 */
[----:B------:R-:W-:Y:S04]  /*c0ec0*/  LDS R241, [R187+UR7+0x24200] ;  /* 0x02420007bbf17984 */ /* 0x000fe80008000800 */
[----:B------:R1:W2:Y:S04]  /*c0ed0*/  LDS R243, [R187+UR7+0x25200] ;  /* 0x02520007bbf37984 */ /* 0x0002a80008000800 */
[----:B-1----:R-:W4:Y:S04]  /*c0ee0*/  LDL.LU R186, [R1+0x34f8] ;  /* 0x0034f80001ba7983 */ /* 0x002f280000300800 */
        /* <DEDUP_REMOVED lines=8> */
[----:B------:R-:W-:Y:S01]  /*c0f70*/  STL.64 [R1+0x90d0], R120 ;  /* 0x0090d07801007387 */ /* 0x000fe20000100a00 */
[----:B-1----:R-:W-:-:S02]  /*c0f80*/  IMAD.MOV.U32 R117, RZ, RZ, R170 ;  /* 0x000000ffff757224 */ /* 0x002fc400078e00aa */
[----:B------:R-:W-:Y:S01]  /*c0f90*/  IMAD.MOV.U32 R116, RZ, RZ, R171 ;  /* 0x000000ffff747224 */ /* 0x000fe200078e00ab */
[C---:B--2---:R-:W-:Y:S08]  /*c0fa0*/  HMMA.1688.F32.TF32 R104, R236.reuse, R124, R104 ;  /* 0x0000007cec68723c */ /* 0x044ff00000081068 */
[C---:B---3--:R-:W-:Y:S08]  /*c0fb0*/  HMMA.1688.F32.TF32 R112, R236.reuse, R120, R112 ;  /* 0x00000078ec70723c */ /* 0x048ff00000081070 */
        /* <DEDUP_REMOVED lines=49> */
[----:B------:R-:W-:Y:S04]  /*c12d0*/  STL.64 [R1+0x46a8], R98 ;  /* 0x0046a86201007387 */ /* 0x000fe80000100a00 */
[----:B------:R-:W3:Y:S04]  /*c12e0*/  LDL.LU R5, [R1+0x3324] ;  /* 0x0033240001057983 */ /* 0x000ee80000300800 */
[----:B--2---:R-:W3:Y:S04]  /*c12f0*/  LDL.LU R6, [R1+0x3328] ;  /* 0x0033280001067983 */ /* 0x004ee80000300800 */
[----:B------:R-:W3:Y:S04]  /*c1300*/  LDL.LU R7, [R1+0x332c] ;  /* 0x00332c0001077983 */ /* 0x000ee80000300800 */
        /* <DEDUP_REMOVED lines=53> */
[----:B------:R-:W2:Y:S01]  /*c1660*/  LDL.LU R171, [R1+0x34ac] ;  /* 0x0034ac0001ab7983 */ /* 0x000ea20000300800 */
[----:B------:R-:W-:-:S02]  /*c1670*/  IMAD.MOV.U32 R105, RZ, RZ, R172 ;  /* 0x000000ffff697224 */ /* 0x000fc400078e00ac */
[----:B------:R-:W-:Y:S01]  /*c1680*/  IMAD.MOV.U32 R104, RZ, RZ, R173 ;  /* 0x000000ffff687224 */ /* 0x000fe200078e00ad */
[----:B------:R-:W3:Y:S01]  /*c1690*/  LDL.LU R172, [R1+0x3490] ;  /* 0x0034900001ac7983 */ /* 0x000ee20000300800 */
[----:B-1----:R-:W-:-:S03]  /*c16a0*/  IMAD.MOV.U32 R97, RZ, RZ, R174 ;  /* 0x000000ffff617224 */ /* 0x002fc600078e00ae */
        /* <DEDUP_REMOVED lines=98> */
[----:B------:R-:W-:Y:S08]  /*c1cd0*/  HMMA.1688.F32.TF32 R132, R236, R232, R132 ;  /* 0x000000e8ec84723c */ /* 0x000ff00000081084 */
[C---:B------:R-:W-:Y:S08]  /*c1ce0*/  HMMA.1688.F32.TF32 R124, R240.reuse, R124, R128 ;  /* 0x0000007cf07c723c */ /* 0x040ff00000081080 */
[C---:B----4-:R-:W-:Y:S08]  /*c1cf0*/  HMMA.1688.F32.TF32 R116, R240.reuse, R116, R120 ;  /* 0x00000074f074723c */ /* 0x050ff00000081078 */
[C---:B------:R-:W-:Y:S08]  /*c1d00*/  HMMA.1688.F32.TF32 R104, R240.reuse, R104, R112 ;  /* 0x00000068f068723c */ /* 0x040ff00000081070 */
[C---:B------:R-:W-:Y:S08]  /*c1d10*/  HMMA.1688.F32.TF32 R96, R240.reuse, R96, R100 ;  /* 0x00000060f060723c */ /* 0x040ff00000081064 */
[----:B------:R-:W-:Y:S08]  /*c1d20*/  HMMA.1688.F32.TF32 R4, R240, R248, R4 ;  /* 0x000000f8f004723c */ /* 0x000ff00000081004 */
        /* <DEDUP_REMOVED lines=137> */
[C---:B------:R-:W-:Y:S08]  /*c25c0*/  HMMA.1688.F32.TF32 R196, R240.reuse, R16, R196 ;  /* 0x00000010f0c4723c */ /* 0x040ff000000810c4 */
[C---:B------:R-:W-:Y:S08]  /*c25d0*/  HMMA.1688.F32.TF32 R168, R240.reuse, R20, R168 ;  /* 0x00000014f0a8723c */ /* 0x040ff000000810a8 */
[C---:B------:R-:W-:Y:S08]  /*c25e0*/  HMMA.1688.F32.TF32 R164, R240.reuse, R24, R164 ;  /* 0x00000018f0a4723c */ /* 0x040ff000000810a4 */
[C---:B------:R-:W-:Y:S08]  /*c25f0*/  HMMA.1688.F32.TF32 R160, R240.reuse, R28, R160 ;  /* 0x0000001cf0a0723c */ /* 0x040ff000000810a0 */
[C---:B---3--:R-:W-:Y:S08]  /*c2600*/  HMMA.1688.F32.TF32 R156, R240.reuse, R32, R156 ;  /* 0x00000020f09c723c */ /* 0x048ff0000008109c */
[C---:B------:R-:W-:Y:S08]  /*c2610*/  HMMA.1688.F32.TF32 R152, R240.reuse, R36, R152 ;  /* 0x00000024f098723c */ /* 0x040ff00000081098 */
[----:B----4-:R-:W-:-:S15]  /*c2620*/  HMMA.1688.F32.TF32 R248, R240, R4, R248 ;  /* 0x00000004f0f8723c */ /* 0x010fde00000810f8 */
        /* <DEDUP_REMOVED lines=183> */
[----:B--2---:R-:W-:-:S15]  /*c31a0*/  HMMA.1688.F32.TF32 R236, R240, R104, R236 ;  /* 0x00000068f0ec723c */ /* 0x004fde00000810ec */
[----:B------:R-:W-:-:S04]  /*c31b0*/  NOP ;  /* 0x0000000000007918 */ /* 0x000fc80000000000 */
[----:B------:R-:W-:Y:S04]  /*c31c0*/  STL.64 [R1+0x3a50], R236 ;  /* 0x003a50ec01007387 */ /* 0x000fe80000100a00 */
[----:B------:R-:W-:Y:S04]  /*c31d0*/  STL.64 [R1+0x3a58], R238 ;  /* 0x003a58ee01007387 */ /* 0x000fe80000100a00 */
[----:B------:R-:W-:Y:S04]  /*c31e0*/  STL.64 [R1+0x3a60], R112 ;  /* 0x003a607001007387 */ /* 0x000fe80000100a00 */
[----:B------:R1:W-:Y:S01]  /*c31f0*/  STL.64 [R1+0x3a68], R114 ;  /* 0x003a687201007387 */ /* 0x0003e20000100a00 */
[C---:B----4-:R-:W-:Y:S03]  /*c3200*/  HMMA.1688.F32.TF32 R40, R240.reuse, R172, R40 ;  /* 0x000000acf028723c */ /* 0x050fe60000081028 */
[----:B------:R-:W-:Y:S04]  /*c3210*/  LDS R236, [R3+UR7+0x24280] ;  /* 0x0242800703ec7984 */ /* 0x000fe80008000800 */
[----:B------:R-:W-:Y:S04]  /*c3220*/  LDS R238, [R3+UR7+0x25280] ;  /* 0x0252800703ee7984 */ /* 0x000fe80008000800 */
        /* <DEDUP_REMOVED lines=90> */
[----:B------:R-:W-:Y:S04]  /*c37d0*/  STL.64 [R1+0x44a0], R40 ;  /* 0x0044a02801007387 */ /* 0x000fe80000100a00 */
[----:B------:R2:W-:Y:S01]  /*c37e0*/  STL.64 [R1+0x44a8], R42 ;  /* 0x0044a82a01007387 */ /* 0x0005e20000100a00 */
[C---:B-1----:R-:W-:Y:S08]  /*c37f0*/  HMMA.1688.F32.TF32 R44, R240.reuse, R176, R36 ;  /* 0x000000b0f02c723c */ /* 0x042ff00000081024 */
[C---:B--2---:R-:W-:Y:S08]  /*c3800*/  HMMA.1688.F32.TF32 R40, R240.reuse, R180, R248 ;  /* 0x000000b4f028723c */ /* 0x044ff000000810f8 */
        /* <DEDUP_REMOVED lines=55> */
[----:B------:R-:W2:Y:S04]  /*c3b80*/  LDL.LU.64 R196, [R1+0x8ff0] ;  /* 0x008ff00001c47983 */ /* 0x000ea80000300a00 */
[----:B------:R3:W-:Y:S04]  /*c3b90*/  STL.64 [R1+0x8f78], R194 ;  /* 0x008f78c201007387 */ /* 0x0007e80000100a00 */
[----:B------:R1:W-:Y:S01]  /*c3ba0*/  STL.64 [R1+0x8f70], R192 ;  /* 0x008f70c001007387 */ /* 0x0003e20000100a00 */
[----:B---3--:R-:W-:-:S03]  /*c3bb0*/  IMAD.MOV.U32 R194, RZ, RZ, R2 ;  /* 0x000000ffffc27224 */ /* 0x008fc600078e0002 */
[----:B-1----:R-:W3:Y:S01]  /*c3bc0*/  LDL.LU R192, [R1+0x1080] ;  /* 0x0010800001c07983 */ /* 0x002ee20000300800 */
[----:B------:R-:W-:Y:S02]  /*c3bd0*/  IMAD.MOV.U32 R195, RZ, RZ, R0 ;  /* 0x000000ffffc37224 */ /* 0x000fe400078e0000 */
[----:B----4-:R-:W-:Y:S01]  /*c3be0*/  IMAD.MOV.U32 R193, RZ, RZ, R252 ;  /* 0x000000ffffc17224 */ /* 0x010fe200078e00fc */
        /* <DEDUP_REMOVED lines=8> */
[----:B------:R-:W-:Y:S04]  /*c3c70*/  STL.64 [R1+0x8f68], R198 ;  /* 0x008f68c601007387 */ /* 0x000fe80000100a00 */
[----:B------:R1:W-:Y:S04]  /*c3c80*/  STL.64 [R1+0x8f60], R196 ;  /* 0x008f60c401007387 */ /* 0x0003e80000100a00 */
[----:B-1----:R-:W4:Y:S04]  /*c3c90*/  LDL.LU R196, [R1+0x1090] ;  /* 0x0010900001c47983 */ /* 0x002f280000300800 */
[----:B------:R-:W4:Y:S04]  /*c3ca0*/  LDL.LU R197, [R1+0x1094] ;  /* 0x0010940001c57983 */ /* 0x000f280000300800 */
[----:B------:R-:W4:Y:S04]  /*c3cb0*/  LDL.LU R198, [R1+0x1098] ;  /* 0x0010980001c67983 */ /* 0x000f280000300800 */
[----:B------:R-:W4:Y:S01]  /*c3cc0*/  LDL.LU R199, [R1+0x109c] ;  /* 0x00109c0001c77983 */ /* 0x000f220000300800 */
[C---:B---3--:R-:W-:Y:S08]  /*c3cd0*/  HMMA.1688.F32.TF32 R192, R240.reuse, R204, R192 ;  /* 0x000000ccf0c0723c */ /* 0x048ff000000810c0 */
[C---:B------:R-:W-:Y:S08]  /*c3ce0*/  HMMA.1688.F32.TF32 R188, R240.reuse, R208, R188 ;  /* 0x000000d0f0bc723c */ /* 0x040ff000000810bc */
[C---:B------:R-:W-:Y:S08]  /*c3cf0*/  HMMA.1688.F32.TF32 R184, R240.reuse, R212, R184 ;  /* 0x000000d4f0b8723c */ /* 0x040ff000000810b8 */
[C---:B------:R-:W-:Y:S08]  /*c3d00*/  HMMA.1688.F32.TF32 R44, R240.reuse, R216, R44 ;  /* 0x000000d8f02c723c */ /* 0x040ff0000008102c */
[C---:B------:R-:W-:Y:S08]  /*c3d10*/  HMMA.1688.F32.TF32 R40, R240.reuse, R220, R40 ;  /* 0x000000dcf028723c */ /* 0x040ff00000081028 */
[C---:B------:R-:W-:Y:S01]  /*c3d20*/  HMMA.1688.F32.TF32 R36, R240.reuse, R224, R36 ;  /* 0x000000e0f024723c */ /* 0x040fe20000081024 */
[----:B--2---:R-:W-:Y:S07]  /*c3d30*/  STL.64 [R1+0x8f58], R202 ;  /* 0x008f58ca01007387 */ /* 0x004fee0000100a00 */
        /* <DEDUP_REMOVED lines=87> */
[----:B------:R-:W-:Y:S04]  /*c42b0*/  STL.64 [R1+0x8ee8], R230 ;  /* 0x008ee8e601007387 */ /* 0x000fe80000100a00 */
[----:B------:R1:W-:Y:S04]  /*c42c0*/  STL.64 [R1+0x8ee0], R228 ;  /* 0x008ee0e401007387 */ /* 0x0003e80000100a00 */
[----:B-1----:R-:W2:Y:S01]  /*c42d0*/  LDL.64 R228, [R1+0x20] ;  /* 0x0000200001e47983 */ /* 0x002ea20000100a00 */
[----:B---3--:R-:W-:Y:S03]  /*c42e0*/  HMMA.1688.F32.TF32 R240, R240, R232, R248 ;  /* 0x000000e8f0f0723c */ /* 0x008fe600000810f8 */
[----:B------:R-:W3:Y:S04]  /*c42f0*/  LDL.LU.64 R250, [R1+0x8fd8] ;  /* 0x008fd80001fa7983 */ /* 0x000ee80000300a00 */
[----:B------:R-:W2:-:S12]  /*c4300*/  LDL.LU.64 R248, [R1+0x8fd0] ;  /* 0x008fd00001f87983 */ /* 0x000e980000300a00 */
[----:B------:R1:W-:Y:S04]  /*c4310*/  STL.64 [R1+0x3a10], R240 ;  /* 0x003a10f001007387 */ /* 0x0003e80000100a00 */
[----:B------:R1:W-:Y:S04]  /*c4320*/  STL.64 [R1+0x3a18], R242 ;  /* 0x003a18f201007387 */ /* 0x0003e80000100a00 */
[----:B-1----:R-:W3:Y:S04]  /*c4330*/  LDL.LU R240, [R1+0x900] ;  /* 0x0009000001f07983 */ /* 0x002ee80000300800 */
[----:B------:R-:W3:Y:S04]  /*c4340*/  LDL.LU R241, [R1+0x904] ;  /* 0x0009040001f17983 */ /* 0x000ee80000300800 */
[----:B------:R-:W3:Y:S04]  /*c4350*/  LDL.LU R242, [R1+0x908] ;  /* 0x0009080001f27983 */ /* 0x000ee80000300800 */
[----:B------:R-:W3:Y:S04]  /*c4360*/  LDL.LU R243, [R1+0x90c] ;  /* 0x00090c0001f37983 */ /* 0x000ee80000300800 */
[----:B------:R-:W-:Y:S04]  /*c4370*/  STL.64 [R1+0x8ed8], R234 ;  /* 0x008ed8ea01007387 */ /* 0x000fe80000100a00 */
[----:B------:R1:W-:Y:S04]  /*c4380*/  STL.64 [R1+0x8ed0], R232 ;  /* 0x008ed0e801007387 */ /* 0x0003e80000100a00 */
[----:B-1----:R-:W3:Y:S01]  /*c4390*/  LDL.64 R232, [R1+0x30] ;  /* 0x0000300001e87983 */ /* 0x002ee20000100a00 */
[----:B------:R-:W-:-:S05]  /*c43a0*/  LOP3.LUT R239, R3, 0x20, RZ, 0x3c, !PT ;  /* 0x0000002003ef7812 */ /* 0x000fca00078e3cff */
[----:B------:R-:W-:Y:S04]  /*c43b0*/  LDS R237, [R239+UR7+0x24280] ;  /* 0x02428007efed7984 */ /* 0x000fe80008000800 */
[----:B------:R-:W4:Y:S02]  /*c43c0*/  LDS R239, [R239+UR7+0x25280] ;  /* 0x02528007efef7984 */ /* 0x000f240008000800 */
[C---:B----4-:R-:W-:Y:S08]  /*c43d0*/  HMMA.1688.F32.TF32 R220, R236.reuse, R216, R220 ;  /* 0x000000d8ecdc723c */ /* 0x050ff000000810dc */
        /* <DEDUP_REMOVED lines=9> */
[----:B------:R1:W-:Y:S04]  /*c4470*/  STL.64 [R1+0x39f0], R184 ;  /* 0x0039f0b801007387 */ /* 0x0003e80000100a00 */
[----:B------:R2:W-:Y:S01]  /*c4480*/  STL.64 [R1+0x39f8], R186 ;  /* 0x0039f8ba01007387 */ /* 0x0005e20000100a00 */
[----:B-1----:R-:W-:Y:S02]  /*c4490*/  IMAD.MOV.U32 R185, RZ, RZ, R232 ;  /* 0x000000ffffb97224 */ /* 0x002fe400078e00e8 */
[----:B------:R-:W-:Y:S02]  /*c44a0*/  IMAD.MOV.U32 R184, RZ, RZ, R233 ;  /* 0x000000ffffb87224 */ /* 0x000fe400078e00e9 */
[----:B--2---:R-:W-:Y:S01]  /*c44b0*/  IMAD.MOV.U32 R187, RZ, RZ, R228 ;  /* 0x000000ffffbb7224 */ /* 0x004fe200078e00e4 */
[----:B------:R-:W-:Y:S01]  /*c44c0*/  HMMA.1688.F32.TF32 R232, R236, R228, R240 ;  /* 0x000000e4ece8723c */ /* 0x000fe200000810f0 */
[----:B------:R-:W-:-:S07]  /*c44d0*/  IMAD.MOV.U32 R186, RZ, RZ, R229 ;  /* 0x000000ffffba7224 */ /* 0x000fce00078e00e5 */
        /* <DEDUP_REMOVED lines=31> */
[----:B-1----:R-:W-:Y:S01]  /*c46d0*/  HMMA.1688.F32.TF32 R20, R236, R28, R36 ;  /* 0x0000001cec14723c */ /* 0x002fe20000081024 */
[----:B------:R-:W-:-:S02]  /*c46e0*/  IMAD.MOV.U32 R191, RZ, RZ, R216 ;  /* 0x000000ffffbf7224 */ /* 0x000fc400078e00d8 */
[----:B------:R-:W-:Y:S02]  /*c46f0*/  IMAD.MOV.U32 R190, RZ, RZ, R217 ;  /* 0x000000ffffbe7224 */ /* 0x000fe400078e00d9 */
[----:B------:R-:W-:-:S14]  /*c4700*/  IMAD.MOV.U32 R189, RZ, RZ, R224 ;  /* 0x000000ffffbd7224 */ /* 0x000fdc00078e00e0 */
        /* <DEDUP_REMOVED lines=139> */
[C---:B----4-:R-:W-:Y:S08]  /*c4fc0*/  HMMA.1688.F32.TF32 R24, R236.reuse, R92, R208 ;  /* 0x0000005cec18723c */ /* 0x050ff000000810d0 */
        /* <DEDUP_REMOVED lines=88> */
[----:B------:R-:W-:-:S03]  /*c5550*/  LOP3.LUT R195, R3, 0x40, RZ, 0x3c, !PT ;  /* 0x0000004003c37812 */ /* 0x000fc600078e3cff */
[----:B------:R-:W2:Y:S04]  /*c5560*/  LDL.LU R192, [R1+0xf10] ;  /* 0x000f100001c07983 */ /* 0x000ea80000300800 */
[----:B------:R-:W2:Y:S04]  /*c5570*/  LDL.LU R193, [R1+0xf14] ;  /* 0x000f140001c17983 */ /* 0x000ea80000300800 */
[----:B------:R-:W-:Y:S04]  /*c5580*/  LDS R240, [R195+UR7+0x24280] ;  /* 0x02428007c3f07984 */ /* 0x000fe80008000800 */
[----:B------:R1:W-:Y:S04]  /*c5590*/  LDS R242, [R195+UR7+0x25280] ;  /* 0x02528007c3f27984 */ /* 0x0003e80008000800 */
[----:B------:R-:W2:Y:S04]  /*c55a0*/  LDL.LU R194, [R1+0xf18] ;  /* 0x000f180001c27983 */ /* 0x000ea80000300800 */
[----:B-1----:R-:W2:Y:S04]  /*c55b0*/  LDL.LU R195, [R1+0xf1c] ;  /* 0x000f1c0001c37983 */ /* 0x002ea80000300800 */
[----:B------:R-:W-:Y:S04]  /*c55c0*/  STL.64 [R1+0x8e48], R114 ;  /* 0x008e487201007387 */ /* 0x000fe80000100a00 */
[----:B------:R-:W-:Y:S01]  /*c55d0*/  STL.64 [R1+0x8e40], R112 ;  /* 0x008e407001007387 */ /* 0x000fe20000100a00 */
[----:B------:R-:W-:-:S02]  /*c55e0*/  IMAD.MOV.U32 R101, RZ, RZ, R190 ;  /* 0x000000ffff657224 */ /* 0x000fc400078e00be */
[----:B------:R-:W-:Y:S01]  /*c55f0*/  IMAD.MOV.U32 R100, RZ, RZ, R191 ;  /* 0x000000ffff647224 */ /* 0x000fe200078e00bf */
[C---:B---3--:R-:W-:Y:S08]  /*c5600*/  HMMA.1688.F32.TF32 R32, R236.reuse, R116, R32 ;  /* 0x00000074ec20723c */ /* 0x048ff00000081020 */
[C---:B----4-:R-:W-:Y:S08]  /*c5610*/  HMMA.1688.F32.TF32 R96, R236.reuse, R112, R96 ;  /* 0x00000070ec60723c */ /* 0x050ff00000081060 */
[C---:B------:R-:W-:Y:S08]  /*c5620*/  HMMA.1688.F32.TF32 R28, R236.reuse, R120, R28 ;  /* 0x00000078ec1c723c */ /* 0x040ff0000008101c */
[C---:B------:R-:W-:Y:S08]  /*c5630*/  HMMA.1688.F32.TF32 R24, R236.reuse, R124, R24 ;  /* 0x0000007cec18723c */ /* 0x040ff00000081018 */
        /* <DEDUP_REMOVED lines=52> */
[----:B------:R2:W-:Y:S04]  /*c5980*/  STL.64 [R1+0x4118], R30 ;  /* 0x0041181e01007387 */ /* 0x0005e80000100a00 */
[----:B------:R-:W3:Y:S04]  /*c5990*/  LDL R32, [R1+0x6a0] ;  /* 0x0006a00001207983 */ /* 0x000ee80000100800 */
[----:B------:R4:W-:Y:S04]  /*c59a0*/  STL.64 [R1+0x4100], R24 ;  /* 0x0041001801007387 */ /* 0x0009e80000100a00 */
[----:B------:R1:W-:Y:S04]  /*c59b0*/  STL.64 [R1+0x4108], R26 ;  /* 0x0041081a01007387 */ /* 0x0003e80000100a00 */
[----:B------:R1:W-:Y:S04]  /*c59c0*/  STL.64 [R1+0x40f0], R20 ;  /* 0x0040f01401007387 */ /* 0x0003e80000100a00 */
[----:B------:R1:W-:Y:S04]  /*c59d0*/  STL.64 [R1+0x40f8], R22 ;  /* 0x0040f81601007387 */ /* 0x0003e80000100a00 */
[----:B------:R-:W3:Y:S04]  /*c59e0*/  LDL R33, [R1+0x6a4] ;  /* 0x0006a40001217983 */ /* 0x000ee80000100800 */
        /* <DEDUP_REMOVED lines=80> */
[----:B------:R-:W3:Y:S04]  /*c5ef0*/  LDL R96, [R1+0x6b0] ;  /* 0x0006b00001607983 */ /* 0x000ee80000100800 */
[----:B------:R-:W3:Y:S04]  /*c5f00*/  LDL R97, [R1+0x6b4] ;  /* 0x0006b40001617983 */ /* 0x000ee80000100800 */
[----:B------:R-:W3:Y:S04]  /*c5f10*/  LDL.LU R98, [R1+0x6b8] ;  /* 0x0006b80001627983 */ /* 0x000ee80000300800 */
[----:B------:R-:W3:Y:S04]  /*c5f20*/  LDL.LU R99, [R1+0x6bc] ;  /* 0x0006bc0001637983 */ /* 0x000ee80000300800 */
[----:B-1----:R-:W3:Y:S04]  /*c5f30*/  LDL.LU R28, [R1+0x690] ;  /* 0x00069000011c7983 */ /* 0x002ee80000300800 */
[----:B------:R-:W3:Y:S04]  /*c5f40*/  LDL.LU R29, [R1+0x694] ;  /* 0x00069400011d7983 */ /* 0x000ee80000300800 */
[----:B--2---:R-:W2:Y:S04]  /*c5f50*/  LDL.LU R30, [R1+0x698] ;  /* 0x00069800011e7983 */ /* 0x004ea80000300800 */
[----:B------:R-:W2:Y:S04]  /*c5f60*/  LDL.LU R31, [R1+0x69c] ;  /* 0x00069c00011f7983 */ /* 0x000ea80000300800 */
[----:B----4-:R-:W4:Y:S04]  /*c5f70*/  LDL R24, [R1+0x680] ;  /* 0x0006800001187983 */ /* 0x010f280000100800 */
[----:B------:R-:W4:Y:S04]  /*c5f80*/  LDL R25, [R1+0x684] ;  /* 0x0006840001197983 */ /* 0x000f280000100800 */
[----:B------:R-:W4:Y:S04]  /*c5f90*/  LDL R26, [R1+0x688] ;  /* 0x00068800011a7983 */ /* 0x000f280000100800 */
[----:B------:R-:W4:Y:S04]  /*c5fa0*/  LDL R27, [R1+0x68c] ;  /* 0x00068c00011b7983 */ /* 0x000f280000100800 */
[----:B------:R-:W2:Y:S04]  /*c5fb0*/  LDL R20, [R1+0x670] ;  /* 0x0006700001147983 */ /* 0x000ea80000100800 */
[----:B------:R-:W2:Y:S04]  /*c5fc0*/  LDL R21, [R1+0x674] ;  /* 0x0006740001157983 */ /* 0x000ea80000100800 */
[----:B------:R-:W2:Y:S04]  /*c5fd0*/  LDL R22, [R1+0x678] ;  /* 0x0006780001167983 */ /* 0x000ea80000100800 */
[----:B------:R-:W2:Y:S01]  /*c5fe0*/  LDL R23, [R1+0x67c] ;  /* 0x00067c0001177983 */ /* 0x000ea20000100800 */
        /* <DEDUP_REMOVED lines=78> */
[----:B------:R-:W-:-:S05]  /*c64d0*/  LOP3.LUT R243, R3, 0x60, RZ, 0x3c, !PT ;  /* 0x0000006003f37812 */ /* 0x000fca00078e3cff */
[----:B------:R-:W-:Y:S04]  /*c64e0*/  LDS R241, [R243+UR7+0x24280] ;  /* 0x02428007f3f17984 */ /* 0x000fe80008000800 */
[----:B------:R-:W1:Y:S01]  /*c64f0*/  LDS R243, [R243+UR7+0x25280] ;  /* 0x02528007f3f37984 */ /* 0x000e620008000800 */
[----:B--2---:R-:W-:Y:S03]  /*c6500*/  HMMA.1688.F32.TF32 R236, R236, R232, R248 ;  /* 0x000000e8ecec723c */ /* 0x004fe600000810f8 */
[----:B------:R-:W2:Y:S04]  /*c6510*/  LDL.LU.64 R250, [R1+0x8ec8] ;  /* 0x008ec80001fa7983 */ /* 0x000ea80000300a00 */
[----:B------:R-:W2:Y:S01]  /*c6520*/  LDL.LU.64 R248, [R1+0x8ec0] ;  /* 0x008ec00001f87983 */ /* 0x000ea20000300a00 */
[C---:B-1----:R-:W-:Y:S08]  /*c6530*/  HMMA.1688.F32.TF32 R128, R240.reuse, R128, R132 ;  /* 0x00000080f080723c */ /* 0x042ff00000081084 */
        /* <DEDUP_REMOVED lines=13> */
[C---:B--2---:R-:W-:Y:S01]  /*c6610*/  HMMA.1688.F32.TF32 R96, R240.reuse, R248, R96 ;  /* 0x000000f8f060723c */ /* 0x044fe20000081060 */
[----:B------:R-:W-:Y:S04]  /*c6620*/  STL.64 [R1+0x8da8], R250 ;  /* 0x008da8fa01007387 */ /* 0x000fe80000100a00 */
[----:B------:R-:W-:Y:S04]  /*c6630*/  STL.64 [R1+0x5000], R100 ;  /* 0x0050006401007387 */ /* 0x000fe80000100a00 */
        /* <DEDUP_REMOVED lines=16> */
[----:B------:R1:W-:Y:S04]  /*c6740*/  STL.64 [R1+0x4fc8], R6 ;  /* 0x004fc80601007387 */ /* 0x0003e80000100a00 */
[----:B------:R-:W2:Y:S01]  /*c6750*/  LDL R100, [R1+0x550] ;  /* 0x0005500001647983 */ /* 0x000ea20000100800 */
[----:B-1----:R-:W-:-:S15]  /*c6760*/  HMMA.1688.F32.TF32 R4, R240, R12, R20 ;  /* 0x0000000cf004723c */ /* 0x002fde0000081014 */
[----:B------:R-:W-:-:S04]  /*c6770*/  NOP ;  /* 0x0000000000007918 */ /* 0x000fc80000000000 */
[----:B------:R1:W-:Y:S04]  /*c6780*/  STL.64 [R1+0x4fb0], R4 ;  /* 0x004fb00401007387 */ /* 0x0003e80000100a00 */
[----:B------:R4:W-:Y:S04]  /*c6790*/  STL.64 [R1+0x4fb8], R6 ;  /* 0x004fb80601007387 */ /* 0x0009e80000100a00 */
[----:B------:R-:W2:Y:S04]  /*c67a0*/  LDL R20, [R1+0x660] ;  /* 0x0006600001147983 */ /* 0x000ea80000100800 */
[----:B------:R-:W2:Y:S04]  /*c67b0*/  LDL R21, [R1+0x664] ;  /* 0x0006640001157983 */ /* 0x000ea80000100800 */
[----:B------:R-:W2:Y:S04]  /*c67c0*/  LDL R22, [R1+0x668] ;  /* 0x0006680001167983 */ /* 0x000ea80000100800 */
[----:B------:R-:W2:Y:S04]  /*c67d0*/  LDL R23, [R1+0x66c] ;  /* 0x00066c0001177983 */ /* 0x000ea80000100800 */
[----:B------:R-:W3:Y:S04]  /*c67e0*/  LDL R101, [R1+0x554] ;  /* 0x0005540001657983 */ /* 0x000ee80000100800 */
        /* <DEDUP_REMOVED lines=22> */
[----:B-1----:R-:W3:Y:S04]  /*c6950*/  LDL R4, [R1+0x600] ;  /* 0x0006000001047983 */ /* 0x002ee80000100800 */
[----:B------:R-:W3:Y:S04]  /*c6960*/  LDL R5, [R1+0x604] ;  /* 0x0006040001057983 */ /* 0x000ee80000100800 */
[----:B----4-:R-:W3:Y:S04]  /*c6970*/  LDL R6, [R1+0x608] ;  /* 0x0006080001067983 */ /* 0x010ee80000100800 */
[----:B------:R-:W3:Y:S04]  /*c6980*/  LDL R7, [R1+0x60c] ;  /* 0x00060c0001077983 */ /* 0x000ee80000100800 */
[----:B------:R-:W4:Y:S04]  /*c6990*/  LDL R8, [R1+0x610] ;  /* 0x0006100001087983 */ /* 0x000f280000100800 */
[----:B------:R-:W4:Y:S04]  /*c69a0*/  LDL R9, [R1+0x614] ;  /* 0x0006140001097983 */ /* 0x000f280000100800 */
[----:B------:R-:W4:Y:S04]  /*c69b0*/  LDL R10, [R1+0x618] ;  /* 0x00061800010a7983 */ /* 0x000f280000100800 */
[----:B------:R-:W4:Y:S04]  /*c69c0*/  LDL R11, [R1+0x61c] ;  /* 0x00061c00010b7983 */ /* 0x000f280000100800 */
        /* <DEDUP_REMOVED lines=36> */
[----:B------:R1:W-:Y:S04]  /*c6c10*/  STL.64 [R1+0x8de8], R14 ;  /* 0x008de80e01007387 */ /* 0x0003e80000100a00 */
[----:B------:R1:W-:Y:S04]  /*c6c20*/  STL.64 [R1+0x8de0], R12 ;  /* 0x008de00c01007387 */ /* 0x0003e80000100a00 */
[----:B-1----:R-:W3:Y:S04]  /*c6c30*/  LDL R14, [R1+0x628] ;  /* 0x00062800010e7983 */ /* 0x002ee80000100800 */
[----:B------:R-:W3:Y:S04]  /*c6c40*/  LDL R12, [R1+0x620] ;  /* 0x00062000010c7983 */ /* 0x000ee80000100800 */
[----:B------:R-:W3:Y:S04]  /*c6c50*/  LDL R13, [R1+0x624] ;  /* 0x00062400010d7983 */ /* 0x000ee80000100800 */
[----:B------:R-:W3:Y:S01]  /*c6c60*/  LDL R15, [R1+0x62c] ;  /* 0x00062c00010f7983 */ /* 0x000ee20000100800 */
        /* <DEDUP_REMOVED lines=26> */
[----:B--2---:R-:W-:-:S15]  /*c6e10*/  HMMA.1688.F32.TF32 R12, R240, R32, R12 ;  /* 0x00000020f00c723c */ /* 0x004fde000008100c */
[----:B------:R-:W-:-:S04]  /*c6e20*/  NOP ;  /* 0x0000000000007918 */ /* 0x000fc80000000000 */
        /* <DEDUP_REMOVED lines=239> */
[----:B------:R1:W-:Y:S01]  /*c7d20*/  STL.64 [R1+0x5848], R14 ;  /* 0x0058480e01007387 */ /* 0x0003e20000100a00 */
[C---:B------:R-:W-:Y:S08]  /*c7d30*/  HMMA.1688.F32.TF32 R4, R240.reuse, R180, R248 ;  /* 0x000000b4f004723c */ /* 0x040ff000000810f8 */
[C---:B-1----:R-:W-:Y:S01]  /*c7d40*/  HMMA.1688.F32.TF32 R12, R240.reuse, R176, R244 ;  /* 0x000000b0f00c723c */ /* 0x042fe200000810f4 */
[----:B------:R-:W-:Y:S04]  /*c7d50*/  STL.64 [R1+0x5830], R64 ;  /* 0x0058304001007387 */ /* 0x000fe80000100a00 */
[----:B------:R-:W-:Y:S04]  /*c7d60*/  STL.64 [R1+0x5838], R66 ;  /* 0x0058384201007387 */ /* 0x000fe80000100a00 */
        /* <DEDUP_REMOVED lines=116> */
[----:B------:R-:W-:Y:S04]  /*c84b0*/  STL.64 [R1+0x4e28], R6 ;  /* 0x004e280601007387 */ /* 0x000fe80000100a00 */
        /* <DEDUP_REMOVED lines=52> */
[----:B------:R-:W3:Y:S04]  /*c8800*/  LDL.LU R8, [R1+0x4c0] ;  /* 0x0004c00001087983 */ /* 0x000ee80000300800 */
[----:B------:R-:W3:Y:S04]  /*c8810*/  LDL.LU R9, [R1+0x4c4] ;  /* 0x0004c40001097983 */ /* 0x000ee80000300800 */
[----:B------:R-:W3:Y:S04]  /*c8820*/  LDL.LU R10, [R1+0x4c8] ;  /* 0x0004c800010a7983 */ /* 0x000ee80000300800 */
[----:B------:R-:W3:Y:S04]  /*c8830*/  LDL.LU R11, [R1+0x4cc] ;  /* 0x0004cc00010b7983 */ /* 0x000ee80000300800 */
[----:B-1----:R-:W3:Y:S04]  /*c8840*/  LDL.64 R4, [R1+0x20] ;  /* 0x0000200001047983 */ /* 0x002ee80000100a00 */
        /* <DEDUP_REMOVED lines=27> */
[----:B-1----:R-:W4:Y:S01]  /*c8a00*/  LDL.64 R232, [R1] ;  /* 0x0000000001e87983 */ /* 0x002f220000100a00 */
[----:B------:R-:W-:-:S05]  /*c8a10*/  LOP3.LUT R239, R3, 0x20, RZ, 0x3c, !PT ;  /* 0x0000002003ef7812 */ /* 0x000fca00078e3cff */
[----:B------:R-:W-:Y:S04]  /*c8a20*/  LDS R237, [R239+UR7+0x24300] ;  /* 0x02430007efed7984 */ /* 0x000fe80008000800 */
[----:B------:R-:W2:Y:S02]  /*c8a30*/  LDS R239, [R239+UR7+0x25300] ;  /* 0x02530007efef7984 */ /* 0x000ea40008000800 */
[C---:B--2---:R-:W-:Y:S08]  /*c8a40*/  HMMA.1688.F32.TF32 R196, R236.reuse, R12, R196 ;  /* 0x0000000cecc4723c */ /* 0x044ff000000810c4 */
[C---:B---3--:R-:W-:Y:S08]  /*c8a50*/  HMMA.1688.F32.TF32 R8, R236.reuse, R4, R8 ;  /* 0x00000004ec08723c */ /* 0x048ff00000081008 */
[----:B----4-:R-:W-:Y:S03]  /*c8a60*/  HMMA.1688.F32.TF32 R200, R236, R244, R200 ;  /* 0x000000f4ecc8723c */ /* 0x010fe600000810c8 */
[----:B------:R1:W-:Y:S04]  /*c8a70*/  STL.64 [R1+0x36e0], R196 ;  /* 0x0036e0c401007387 */ /* 0x0003e80000100a00 */
[----:B------:R2:W-:Y:S04]  /*c8a80*/  STL.64 [R1+0x36e8], R198 ;  /* 0x0036e8c601007387 */ /* 0x0005e80000100a00 */
[----:B------:R-:W3:Y:S01]  /*c8a90*/  LDL.LU.64 R14, [R1+0x8de8] ;  /* 0x008de800010e7983 */ /* 0x000ee20000300a00 */
[----:B-1----:R-:W-:-:S02]  /*c8aa0*/  IMAD.MOV.U32 R197, RZ, RZ, R12 ;  /* 0x000000ffffc57224 */ /* 0x002fc400078e000c */
[----:B------:R-:W-:Y:S02]  /*c8ab0*/  IMAD.MOV.U32 R196, RZ, RZ, R13 ;  /* 0x000000ffffc47224 */ /* 0x000fe400078e000d */
[----:B------:R-:W4:Y:S04]  /*c8ac0*/  LDL.LU.64 R12, [R1+0x8de0] ;  /* 0x008de000010c7983 */ /* 0x000f280000300a00 */
[----:B------:R-:W-:Y:S01]  /*c8ad0*/  STL.64 [R1+0x36d0], R8 ;  /* 0x0036d00801007387 */ /* 0x000fe20000100a00 */
[----:B------:R-:W-:Y:S03]  /*c8ae0*/  HMMA.1688.F32.TF32 R248, R236, R232, R248 ;  /* 0x000000e8ecf8723c */ /* 0x000fe600000810f8 */
[----:B------:R1:W-:Y:S01]  /*c8af0*/  STL.64 [R1+0x36d8], R10 ;  /* 0x0036d80a01007387 */ /* 0x0003e20000100a00 */
[----:B--2---:R-:W-:-:S02]  /*c8b00*/  IMAD.MOV.U32 R199, RZ, RZ, R4 ;  /* 0x000000ffffc77224 */ /* 0x004fc400078e0004 */
[----:B------:R-:W-:Y:S01]  /*c8b10*/  IMAD.MOV.U32 R198, RZ, RZ, R5 ;  /* 0x000000ffffc67224 */ /* 0x000fe200078e0005 */
[----:B-1----:R-:W2:Y:S04]  /*c8b20*/  LDL.LU.64 R10, [R1+0x8dd8] ;  /* 0x008dd800010a7983 */ /* 0x002ea80000300a00 */
[----:B------:R-:W2:Y:S04]  /*c8b30*/  LDL.LU.64 R8, [R1+0x8dd0] ;  /* 0x008dd00001087983 */ /* 0x000ea80000300a00 */
[----:B------:R-:W3:Y:S04]  /*c8b40*/  LDL.LU.64 R6, [R1+0x8dc8] ;  /* 0x008dc80001067983 */ /* 0x000ee80000300a00 */
[----:B------:R-:W3:Y:S04]  /*c8b50*/  LDL.LU.64 R4, [R1+0x8dc0] ;  /* 0x008dc00001047983 */ /* 0x000ee80000300a00 */
[----:B------:R1:W-:Y:S04]  /*c8b60*/  STL.64 [R1+0x36c0], R200 ;  /* 0x0036c0c801007387 */ /* 0x0003e80000100a00 */
[----:B------:R-:W-:Y:S04]  /*c8b70*/  STL.64 [R1+0x36c8], R202 ;  /* 0x0036c8ca01007387 */ /* 0x000fe80000100a00 */
[----:B------:R-:W3:Y:S01]  /*c8b80*/  LDL.LU.64 R246, [R1+0x8db8] ;  /* 0x008db80001f67983 */ /* 0x000ee20000300a00 */
[----:B-1----:R-:W-:-:S02]  /*c8b90*/  IMAD.MOV.U32 R201, RZ, RZ, R244 ;  /* 0x000000ffffc97224 */ /* 0x002fc400078e00f4 */
[----:B------:R-:W-:Y:S02]  /*c8ba0*/  IMAD.MOV.U32 R200, RZ, RZ, R245 ;  /* 0x000000ffffc87224 */ /* 0x000fe400078e00f5 */
[----:B------:R-:W3:Y:S04]  /*c8bb0*/  LDL.LU.64 R244, [R1+0x8db0] ;  /* 0x008db00001f47983 */ /* 0x000ee80000300a00 */
[----:B------:R-:W-:Y:S04]  /*c8bc0*/  STL.64 [R1+0x36b0], R248 ;  /* 0x0036b0f801007387 */ /* 0x000fe80000100a00 */
[----:B------:R1:W-:Y:S04]  /*c8bd0*/  STL.64 [R1+0x36b8], R250 ;  /* 0x0036b8fa01007387 */ /* 0x0003e80000100a00 */
[----:B-1----:R-:W3:Y:S04]  /*c8be0*/  LDL.LU.64 R250, [R1+0x8da8] ;  /* 0x008da80001fa7983 */ /* 0x002ee80000300a00 */
[----:B------:R-:W3:Y:S01]  /*c8bf0*/  LDL.LU.64 R248, [R1+0x8da0] ;  /* 0x008da00001f87983 */ /* 0x000ee20000300a00 */
[----:B------:R-:W-:-:S02]  /*c8c00*/  IMAD.MOV.U32 R203, RZ, RZ, R232 ;  /* 0x000000ffffcb7224 */ /* 0x000fc400078e00e8 */
[----:B------:R-:W-:Y:S01]  /*c8c10*/  IMAD.MOV.U32 R202, RZ, RZ, R233 ;  /* 0x000000ffffca7224 */ /* 0x000fe200078e00e9 */
[C---:B------:R-:W-:Y:S08]  /*c8c20*/  HMMA.1688.F32.TF32 R212, R236.reuse, R16, R212 ;  /* 0x00000010ecd4723c */ /* 0x040ff000000810d4 */
[C---:B------:R-:W-:Y:S08]  /*c8c30*/  HMMA.1688.F32.TF32 R208, R236.reuse, R20, R208 ;  /* 0x00000014ecd0723c */ /* 0x040ff000000810d0 */
[C---:B------:R-:W-:Y:S08]  /*c8c40*/  HMMA.1688.F32.TF32 R204, R236.reuse, R24, R204 ;  /* 0x00000018eccc723c */ /* 0x040ff000000810cc */
[C---:B------:R-:W-:Y:S08]  /*c8c50*/  HMMA.1688.F32.TF32 R84, R236.reuse, R36, R84 ;  /* 0x00000024ec54723c */ /* 0x040ff00000081054 */
[C---:B------:R-:W-:Y:S08]  /*c8c60*/  HMMA.1688.F32.TF32 R72, R236.reuse, R48, R72 ;  /* 0x00000030ec48723c */ /* 0x040ff00000081048 */
[C---:B----4-:R-:W-:Y:S08]  /*c8c70*/  HMMA.1688.F32.TF32 R216, R236.reuse, R12, R216 ;  /* 0x0000000cecd8723c */ /* 0x050ff000000810d8 */
[C---:B--2---:R-:W-:Y:S08]  /*c8c80*/  HMMA.1688.F32.TF32 R220, R236.reuse, R8, R220 ;  /* 0x00000008ecdc723c */ /* 0x044ff000000810dc */
[C---:B---3--:R-:W-:Y:S08]  /*c8c90*/  HMMA.1688.F32.TF32 R224, R236.reuse, R4, R224 ;  /* 0x00000004ece0723c */ /* 0x048ff000000810e0 */
[C---:B------:R-:W-:Y:S08]  /*c8ca0*/  HMMA.1688.F32.TF32 R228, R236.reuse, R244, R228 ;  /* 0x000000f4ece4723c */ /* 0x040ff000000810e4 */
[----:B------:R-:W-:-:S15]  /*c8cb0*/  HMMA.1688.F32.TF32 R232, R236, R248, R240 ;  /* 0x000000f8ece8723c */ /* 0x000fde00000810f0 */
        /* <DEDUP_REMOVED lines=182> */
[----:B------:R1:W-:Y:S01]  /*c9820*/  STL.64 [R1+0x34e8], R26 ;  /* 0x0034e81a01007387 */ /* 0x0003e20000100a00 */
[C---:B----4-:R-:W-:Y:S08]  /*c9830*/  HMMA.1688.F32.TF32 R28, R236.reuse, R112, R224 ;  /* 0x00000070ec1c723c */ /* 0x050ff000000810e0 */
[C---:B-1----:R-:W-:Y:S01]  /*c9840*/  HMMA.1688.F32.TF32 R24, R236.reuse, R116, R220 ;  /* 0x00000074ec18723c */ /* 0x042fe200000810dc */
[----:B------:R-:W-:Y:S10]  /*c9850*/  STL.64 [R1+0x8c58], R118 ;  /* 0x008c587601007387 */ /* 0x000ff40000100a00 */
        /* <DEDUP_REMOVED lines=68> */
[----:B------:R-:W-:-:S02]  /*c9ca0*/  LOP3.LUT R230, R3, 0x40, RZ, 0x3c, !PT ;  /* 0x0000004003e67812 */ /* 0x000fc400078e3cff */
[----:B------:R-:W-:Y:S01]  /*c9cb0*/  LOP3.LUT R231, R3, 0x60, RZ, 0x3c, !PT ;  /* 0x0000006003e77812 */ /* 0x000fe200078e3cff */
[----:B------:R-:W3:Y:S04]  /*c9cc0*/  LDL.LU R228, [R1+0xb80] ;  /* 0x000b800001e47983 */ /* 0x000ee80000300800 */
[----:B------:R-:W3:Y:S04]  /*c9cd0*/  LDL.LU R229, [R1+0xb84] ;  /* 0x000b840001e57983 */ /* 0x000ee80000300800 */
[----:B------:R-:W-:Y:S04]  /*c9ce0*/  LDS R240, [R230+UR7+0x24300] ;  /* 0x02430007e6f07984 */ /* 0x000fe80008000800 */
[----:B------:R1:W-:Y:S04]  /*c9cf0*/  LDS R242, [R230+UR7+0x25300] ;  /* 0x02530007e6f27984 */ /* 0x0003e80008000800 */
[----:B------:R-:W-:Y:S04]  /*c9d00*/  LDS R241, [R231+UR7+0x24300] ;  /* 0x02430007e7f17984 */ /* 0x000fe80008000800 */
[----:B------:R1:W2:Y:S04]  /*c9d10*/  LDS R243, [R231+UR7+0x25300] ;  /* 0x02530007e7f37984 */ /* 0x0002a80008000800 */
        /* <DEDUP_REMOVED lines=13> */
[----:B------:R-:W-:Y:S01]  /*c9df0*/  STL.64 [R1+0x8c00], R136 ;  /* 0x008c008801007387 */ /* 0x000fe20000100a00 */
[----:B-1----:R-:W-:-:S02]  /*c9e00*/  IMAD.MOV.U32 R133, RZ, RZ, R202 ;  /* 0x000000ffff857224 */ /* 0x002fc400078e00ca */
[----:B------:R-:W-:Y:S01]  /*c9e10*/  IMAD.MOV.U32 R132, RZ, RZ, R203 ;  /* 0x000000ffff847224 */ /* 0x000fe200078e00cb */
[C---:B----4-:R-:W-:Y:S08]  /*c9e20*/  HMMA.1688.F32.TF32 R124, R236.reuse, R140, R124 ;  /* 0x0000008cec7c723c */ /* 0x050ff0000008107c */
[C---:B--2---:R-:W-:Y:S08]  /*c9e30*/  HMMA.1688.F32.TF32 R128, R236.reuse, R136, R128 ;  /* 0x00000088ec80723c */ /* 0x044ff00000081080 */
[C---:B---3--:R-:W-:Y:S08]  /*c9e40*/  HMMA.1688.F32.TF32 R120, R236.reuse, R144, R120 ;  /* 0x00000090ec78723c */ /* 0x048ff00000081078 */
        /* <DEDUP_REMOVED lines=209> */
[----:B------:R-:W-:Y:S08]  /*cab60*/  HMMA.1688.F32.TF32 R120, R240, R4, R120 ;  /* 0x00000004f078723c */ /* 0x000ff00000081078 */
        /* <DEDUP_REMOVED lines=29> */
[----:B----4-:R-:W-:Y:S02]  /*cad40*/  HMMA.1688.F32.TF32 R4, R240, R12, R28 ;  /* 0x0000000cf004723c */ /* 0x010fe4000008101c */
        /* <DEDUP_REMOVED lines=116> */
[C---:B------:R-:W-:Y:S03]  /*cb490*/  HMMA.1688.F32.TF32 R16, R240.reuse, R32, R16 ;  /* 0x00000020f010723c */ /* 0x040fe60000081010 */
[----:B--2---:R-:W-:Y:S04]  /*cb4a0*/  STL.64 [R1+0x8b08], R26 ;  /* 0x008b081a01007387 */ /* 0x004fe80000100a00 */
[----:B------:R-:W-:Y:S01]  /*cb4b0*/  STL.64 [R1+0x8b00], R24 ;  /* 0x008b001801007387 */ /* 0x000fe20000100a00 */
[----:B---3--:R-:W-:Y:S03]  /*cb4c0*/  HMMA.1688.F32.TF32 R20, R240, R28, R20 ;  /* 0x0000001cf014723c */ /* 0x008fe60000081014 */
        /* <DEDUP_REMOVED lines=8> */
[C---:B-1----:R-:W-:Y:S08]  /*cb550*/  HMMA.1688.F32.TF32 R16, R240.reuse, R36, R12 ;  /* 0x00000024f010723c */ /* 0x042ff0000008100c */
[C---:B----4-:R-:W-:Y:S08]  /*cb560*/  HMMA.1688.F32.TF32 R12, R240.reuse, R40, R8 ;  /* 0x00000028f00c723c */ /* 0x050ff00000081008 */
        /* <DEDUP_REMOVED lines=301> */
[----:B------:R-:W4:Y:S04]  /*cc840*/  LDL.LU.64 R12, [R1+0x30] ;  /* 0x00003000010c7983 */ /* 0x000f280000300a00 */
[----:B------:R-:W4:Y:S04]  /*cc850*/  LDL.LU R8, [R1+0x13b0] ;  /* 0x0013b00001087983 */ /* 0x000f280000300800 */
[----:B------:R-:W4:Y:S04]  /*cc860*/  LDL.LU R9, [R1+0x13b4] ;  /* 0x0013b40001097983 */ /* 0x000f280000300800 */
[----:B------:R-:W4:Y:S04]  /*cc870*/  LDL.LU R10, [R1+0x13b8] ;  /* 0x0013b800010a7983 */ /* 0x000f280000300800 */
[----:B------:R-:W4:Y:S04]  /*cc880*/  LDL.LU R11, [R1+0x13bc] ;  /* 0x0013bc00010b7983 */ /* 0x000f280000300800 */
        /* <DEDUP_REMOVED lines=8> */
[----:B------:R-:W-:-:S05]  /*cc910*/  LOP3.LUT R239, R3, 0x20, RZ, 0x3c, !PT ;  /* 0x0000002003ef7812 */ /* 0x000fca00078e3cff */
[----:B------:R-:W-:Y:S04]  /*cc920*/  LDS R237, [R239+UR7+0x24380] ;  /* 0x02438007efed7984 */ /* 0x000fe80008000800 */
[----:B------:R-:W1:Y:S04]  /*cc930*/  LDS R239, [R239+UR7+0x25380] ;  /* 0x02538007efef7984 */ /* 0x000e680008000800 */
[----:B------:R-:W-:Y:S04]  /*cc940*/  STL.64 [R1+0x8aa8], R206 ;  /* 0x008aa8ce01007387 */ /* 0x000fe80000100a00 */
        /* <DEDUP_REMOVED lines=8> */
[----:B------:R-:W-:Y:S08]  /*cc9d0*/  HMMA.1688.F32.TF32 R200, R240, R204, R200 ;  /* 0x000000ccf0c8723c */ /* 0x000ff000000810c8 */
[C---:B-1----:R-:W-:Y:S08]  /*cc9e0*/  HMMA.1688.F32.TF32 R16, R236.reuse, R12, R16 ;  /* 0x0000000cec10723c */ /* 0x042ff00000081010 */
[----:B------:R-:W-:Y:S03]  /*cc9f0*/  HMMA.1688.F32.TF32 R8, R236, R4, R8 ;  /* 0x00000004ec08723c */ /* 0x000fe60000081008 */
        /* <DEDUP_REMOVED lines=20> */
[----:B-1----:R-:W-:-:S02]  /*ccb40*/  IMAD.MOV.U32 R191, RZ, RZ, R4 ;  /* 0x000000ffffbf7224 */ /* 0x002fc400078e0004 */
[----:B------:R-:W-:Y:S02]  /*ccb50*/  IMAD.MOV.U32 R190, RZ, RZ, R5 ;  /* 0x000000ffffbe7224 */ /* 0x000fe400078e0005 */
[----:B------:R-:W-:Y:S01]  /*ccb60*/  HMMA.1688.F32.TF32 R4, R236, R248, R244 ;  /* 0x000000f8ec04723c */ /* 0x000fe200000810f4 */
        /* <DEDUP_REMOVED lines=67> */
[----:B------:R-:W2:Y:S04]  /*ccfa0*/  LDL.LU R35, [R1+0x13dc] ;  /* 0x0013dc0001237983 */ /* 0x000ea80000300800 */
[----:B------:R-:W2:Y:S04]  /*ccfb0*/  LDL.LU.64 R248, [R1] ;  /* 0x0000000001f87983 */ /* 0x000ea80000300a00 */
        /* <DEDUP_REMOVED lines=32> */
[----:B--2---:R-:W-:Y:S01]  /*cd1c0*/  HMMA.1688.F32.TF32 R32, R236, R248, R32 ;  /* 0x000000f8ec20723c */ /* 0x004fe20000081020 */
[----:B------:R-:W-:-:S02]  /*cd1d0*/  IMAD.MOV.U32 R195, RZ, RZ, R248 ;  /* 0x000000ffffc37224 */ /* 0x000fc400078e00f8 */
[----:B------:R-:W-:-:S15]  /*cd1e0*/  IMAD.MOV.U32 R194, RZ, RZ, R249 ;  /* 0x000000ffffc27224 */ /* 0x000fde00078e00f9 */
[----:B------:R-:W-:Y:S01]  /*cd1f0*/  NOP ;  /* 0x0000000000007918 */ /* 0x000fe20000000000 */
[----:B------:R-:W-:Y:S04]  /*cd200*/  STL.64 [R1+0x230], R32 ;  /* 0x0002302001007387 */ /* 0x000fe80000100a00 */
[----:B------:R1:W-:Y:S04]  /*cd210*/  STL.64 [R1+0x238], R34 ;  /* 0x0002382201007387 */ /* 0x0003e80000100a00 */
[----:B-1----:R-:W2:Y:S04]  /*cd220*/  LDL.LU.64 R34, [R1+0x8b88] ;  /* 0x008b880001227983 */ /* 0x002ea80000300a00 */
[----:B------:R-:W2:Y:S04]  /*cd230*/  LDL.LU.64 R32, [R1+0x8b80] ;  /* 0x008b800001207983 */ /* 0x000ea80000300a00 */
[----:B------:R-:W2:Y:S04]  /*cd240*/  LDL.LU.64 R250, [R1+0x8b78] ;  /* 0x008b780001fa7983 */ /* 0x000ea80000300a00 */
        /* <DEDUP_REMOVED lines=138> */
[----:B------:R-:W-:Y:S01]  /*cdaf0*/  STL.64 [R1+0x89d0], R72 ;  /* 0x0089d04801007387 */ /* 0x000fe20000100a00 */
[----:B-1----:R-:W-:Y:S03]  /*cdb00*/  HMMA.1688.F32.TF32 R56, R236, R76, R196 ;  /* 0x0000004cec38723c */ /* 0x002fe600000810c4 */
[----:B------:R-:W4:-:S15]  /*cdb10*/  LDL.LU R196, [R1+0x15b0] ;  /* 0x0015b00001c47983 */ /* 0x000f1e0000300800 */
[----:B------:R-:W-:Y:S01]  /*cdb20*/  NOP ;  /* 0x0000000000007918 */ /* 0x000fe20000000000 */
[----:B------:R-:W-:Y:S04]  /*cdb30*/  STL.64 [R1+0xe0], R56 ;  /* 0x0000e03801007387 */ /* 0x000fe80000100a00 */
[----:B------:R2:W-:Y:S04]  /*cdb40*/  STL.64 [R1+0xe8], R58 ;  /* 0x0000e83a01007387 */ /* 0x0005e80000100a00 */
[----:B------:R-:W4:Y:S04]  /*cdb50*/  LDL.LU R197, [R1+0x15b4] ;  /* 0x0015b40001c57983 */ /* 0x000f280000300800 */
[----:B------:R-:W4:Y:S04]  /*cdb60*/  LDL.LU R198, [R1+0x15b8] ;  /* 0x0015b80001c67983 */ /* 0x000f280000300800 */
[----:B------:R-:W4:Y:S01]  /*cdb70*/  LDL.LU R199, [R1+0x15bc] ;  /* 0x0015bc0001c77983 */ /* 0x000f220000300800 */
[C---:B--2---:R-:W-:Y:S03]  /*cdb80*/  HMMA.1688.F32.TF32 R56, R236.reuse, R80, R228 ;  /* 0x00000050ec38723c */ /* 0x044fe600000810e4 */
        /* <DEDUP_REMOVED lines=37> */
[----:B------:R-:W-:-:S15]  /*cdde0*/  STL.64 [R1+0x8948], R110 ;  /* 0x0089486e01007387 */ /* 0x000fde0000100a00 */
[----:B------:R-:W-:Y:S02]  /*cddf0*/  NOP ;  /* 0x0000000000007918 */ /* 0x000fe40000000000 */
[----:B------:R-:W-:Y:S04]  /*cde00*/  STL.64 [R1+0x50], R56 ;  /* 0x0000503801007387 */ /* 0x000fe80000100a00 */
[----:B------:R1:W-:Y:S04]  /*cde10*/  STL.64 [R1+0x58], R58 ;  /* 0x0000583a01007387 */ /* 0x0003e80000100a00 */
[----:B------:R-:W-:Y:S01]  /*cde20*/  STL.64 [R1+0x8940], R108 ;  /* 0x0089406c01007387 */ /* 0x000fe20000100a00 */
[C---:B------:R-:W-:Y:S02]  /*cde30*/  LOP3.LUT R202, R3.reuse, 0x40, RZ, 0x3c, !PT ;  /* 0x0000004003ca7812 */ /* 0x040fe400078e3cff */
[----:B------:R-:W-:-:S03]  /*cde40*/  LOP3.LUT R203, R3, 0x60, RZ, 0x3c, !PT ;  /* 0x0000006003cb7812 */ /* 0x000fc600078e3cff */
[----:B------:R-:W-:Y:S04]  /*cde50*/  LDS R240, [R202+UR7+0x24380] ;  /* 0x02438007caf07984 */ /* 0x000fe80008000800 */
[----:B------:R2:W-:Y:S04]  /*cde60*/  LDS R242, [R202+UR7+0x25380] ;  /* 0x02538007caf27984 */ /* 0x0005e80008000800 */
[----:B------:R-:W-:Y:S04]  /*cde70*/  LDS R241, [R203+UR7+0x24380] ;  /* 0x02438007cbf17984 */ /* 0x000fe80008000800 */
[----:B------:R3:W4:Y:S01]  /*cde80*/  LDS R243, [R203+UR7+0x25380] ;  /* 0x02538007cbf37984 */ /* 0x0007220008000800 */
[----:B-1----:R-:W-:Y:S03]  /*cde90*/  HMMA.1688.F32.TF32 R56, R236, R112, R196 ;  /* 0x00000070ec38723c */ /* 0x002fe600000810c4 */
[----:B------:R-:W4:-:S15]  /*cdea0*/  LDL.LU R196, [R1+0x16c0] ;  /* 0x0016c00001c47983 */ /* 0x000f1e0000300800 */
[----:B------:R-:W-:Y:S01]  /*cdeb0*/  NOP ;  /* 0x0000000000007918 */ /* 0x000fe20000000000 */
[----:B------:R1:W-:Y:S04]  /*cdec0*/  STL.64 [R1+0x510], R56 ;  /* 0x0005103801007387 */ /* 0x0003e80000100a00 */
[----:B------:R1:W-:Y:S04]  /*cded0*/  STL.64 [R1+0x518], R58 ;  /* 0x0005183a01007387 */ /* 0x0003e80000100a00 */
[----:B------:R-:W4:Y:S04]  /*cdee0*/  LDL.LU R197, [R1+0x16c4] ;  /* 0x0016c40001c57983 */ /* 0x000f280000300800 */
[----:B------:R-:W4:Y:S04]  /*cdef0*/  LDL.LU R198, [R1+0x16c8] ;  /* 0x0016c80001c67983 */ /* 0x000f280000300800 */
[----:B------:R-:W4:Y:S04]  /*cdf00*/  LDL.LU R199, [R1+0x16cc] ;  /* 0x0016cc0001c77983 */ /* 0x000f280000300800 */
[----:B------:R-:W4:Y:S04]  /*cdf10*/  LDL.LU R200, [R1+0x16b0] ;  /* 0x0016b00001c87983 */ /* 0x000f280000300800 */
[----:B------:R-:W4:Y:S04]  /*cdf20*/  LDL.LU R201, [R1+0x16b4] ;  /* 0x0016b40001c97983 */ /* 0x000f280000300800 */
[----:B--2---:R-:W4:Y:S04]  /*cdf30*/  LDL.LU R202, [R1+0x16b8] ;  /* 0x0016b80001ca7983 */ /* 0x004f280000300800 */
[----:B---3--:R-:W4:Y:S04]  /*cdf40*/  LDL.LU R203, [R1+0x16bc] ;  /* 0x0016bc0001cb7983 */ /* 0x008f280000300800 */
        /* <DEDUP_REMOVED lines=332> */
[----:B------:R-:W-:Y:S08]  /*cf410*/  HMMA.1688.F32.TF32 R132, R240, R132, R136 ;  /* 0x00000084f084723c */ /* 0x000ff00000081088 */
[----:B--2---:R-:W-:Y:S01]  /*cf420*/  HMMA.1688.F32.TF32 R236, R236, R232, R248 ;  /* 0x000000e8ecec723c */ /* 0x004fe200000810f8 */
[----:B------:R-:W2:Y:S04]  /*cf430*/  LDL.LU.64 R250, [R1+0x8a28] ;  /* 0x008a280001fa7983 */ /* 0x000ea80000300a00 */
[----:B------:R-:W2:Y:S03]  /*cf440*/  LDL.LU.64 R248, [R1+0x8a20] ;  /* 0x008a200001f87983 */ /* 0x000ea60000300a00 */
        /* <DEDUP_REMOVED lines=18> */
[----:B------:R-:W-:Y:S04]  /*cf570*/  STL.64 [R1+0x8d0], R112 ;  /* 0x0008d07001007387 */ /* 0x000fe80000100a00 */
[----:B------:R-:W-:Y:S01]  /*cf580*/  STL.64 [R1+0x8d8], R114 ;  /* 0x0008d87201007387 */ /* 0x000fe20000100a00 */
[C---:B------:R-:W-:Y:S08]  /*cf590*/  HMMA.1688.F32.TF32 R72, R240.reuse, R32, R72 ;  /* 0x00000020f048723c */ /* 0x040ff00000081048 */
[C---:B----4-:R-:W-:Y:S08]  /*cf5a0*/  HMMA.1688.F32.TF32 R68, R240.reuse, R36, R68 ;  /* 0x00000024f044723c */ /* 0x050ff00000081044 */
[C---:B------:R-:W-:Y:S08]  /*cf5b0*/  HMMA.1688.F32.TF32 R64, R240.reuse, R40, R64 ;  /* 0x00000028f040723c */ /* 0x040ff00000081040 */
[C---:B------:R-:W-:Y:S08]  /*cf5c0*/  HMMA.1688.F32.TF32 R60, R240.reuse, R44, R60 ;  /* 0x0000002cf03c723c */ /* 0x040ff0000008103c */
[C---:B------:R-:W-:Y:S08]  /*cf5d0*/  HMMA.1688.F32.TF32 R56, R240.reuse, R48, R56 ;  /* 0x00000030f038723c */ /* 0x040ff00000081038 */
[----:B--2---:R-:W-:-:S15]  /*cf5e0*/  HMMA.1688.F32.TF32 R108, R240, R248, R108 ;  /* 0x000000f8f06c723c */ /* 0x004fde000008106c */
        /* <DEDUP_REMOVED lines=25> */
[----:B-1----:R-:W3:Y:S04]  /*cf780*/  LDL.LU R132, [R1+0x1790] ;  /* 0x0017900001847983 */ /* 0x002ee80000300800 */
        /* <DEDUP_REMOVED lines=203> */
[----:B------:R-:W-:-:S15]  /*d0440*/  HMMA.1688.F32.TF32 R132, R240, R128, R132 ;  /* 0x00000080f084723c */ /* 0x000fde0000081084 */
[----:B------:R-:W-:-:S04]  /*d0450*/  NOP ;  /* 0x0000000000007918 */ /* 0x000fc80000000000 */
[----:B------:R-:W-:Y:S02]  /*d0460*/  IMAD.MOV.U32 R244, RZ, RZ, R132 ;  /* 0x000000fffff47224 */ /* 0x000fe400078e0084 */
[----:B------:R-:W-:Y:S01]  /*d0470*/  IMAD.MOV.U32 R245, RZ, RZ, R133 ;  /* 0x000000fffff57224 */ /* 0x000fe200078e0085 */
[----:B--2---:R-:W-:-:S15]  /*d0480*/  HMMA.1688.F32.TF32 R236, R240, R124, R236 ;  /* 0x0000007cf0ec723c */ /* 0x004fde00000810ec */
[----:B------:R-:W-:-:S04]  /*d0490*/  NOP ;  /* 0x0000000000007918 */ /* 0x000fc80000000000 */
[----:B------:R-:W-:Y:S04]  /*d04a0*/  STL.64 [R1+0x6c0], R236 ;  /* 0x0006c0ec01007387 */ /* 0x000fe80000100a00 */
[----:B------:R-:W-:Y:S04]  /*d04b0*/  STL.64 [R1+0x6c8], R238 ;  /* 0x0006c8ee01007387 */ /* 0x000fe80000100a00 */
[----:B------:R1:W-:Y:S04]  /*d04c0*/  STL.64 [R1+0x6b8], R134 ;  /* 0x0006b88601007387 */ /* 0x0003e80000100a00 */
[----:B------:R-:W-:Y:S04]  /*d04d0*/  LDS R236, [R3+UR7+0x26000] ;  /* 0x0260000703ec7984 */ /* 0x000fe80008000800 */
[----:B------:R-:W-:Y:S04]  /*d04e0*/  LDS R238, [R3+UR7+0x27000] ;  /* 0x0270000703ee7984 */ /* 0x000fe80008000800 */
[----:B-1----:R-:W2:Y:S04]  /*d04f0*/  LDL.LU.64 R134, [R1+0x88f8] ;  /* 0x0088f80001867983 */ /* 0x002ea80000300a00 */
[----:B------:R-:W2:Y:S02]  /*d0500*/  LDL.LU.64 R132, [R1+0x88f0] ;  /* 0x0088f00001847983 */ /* 0x000ea40000300a00 */
[----:B--2---:R-:W-:-:S15]  /*d0510*/  HMMA.1688.F32.TF32 R136, R240, R132, R136 ;  /* 0x00000084f088723c */ /* 0x004fde0000081088 */
[----:B------:R-:W-:-:S04]  /*d0520*/  NOP ;  /* 0x0000000000007918 */ /* 0x000fc80000000000 */
[----:B------:R1:W-:Y:S01]  /*d0530*/  STL.64 [R1+0x6a8], R138 ;  /* 0x0006a88a01007387 */ /* 0x0003e20000100a00 */
[----:B------:R-:W-:Y:S02]  /*d0540*/  IMAD.MOV.U32 R248, RZ, RZ, R136 ;  /* 0x000000fffff87224 */ /* 0x000fe400078e0088 */
[----:B------:R-:W-:Y:S01]  /*d0550*/  IMAD.MOV.U32 R249, RZ, RZ, R137 ;  /* 0x000000fffff97224 */ /* 0x000fe200078e0089 */
        /* <DEDUP_REMOVED lines=10> */
[----:B------:R-:W-:Y:S02]  /*d0600*/  IMAD.MOV.U32 R84, RZ, RZ, R144 ;  /* 0x000000ffff547224 */ /* 0x000fe400078e0090 */
[----:B------:R-:W-:Y:S02]  /*d0610*/  IMAD.MOV.U32 R85, RZ, RZ, R145 ;  /* 0x000000ffff557224 */ /* 0x000fe400078e0091 */
[----:B------:R-:W-:Y:S02]  /*d0620*/  IMAD.MOV.U32 R129, RZ, RZ, R146 ;  /* 0x000000ffff817224 */ /* 0x000fe400078e0092 */
[----:B------:R-:W-:Y:S02]  /*d0630*/  IMAD.MOV.U32 R128, RZ, RZ, R147 ;  /* 0x000000ffff807224 */ /* 0x000fe400078e0093 */
[----:B------:R-:W2:Y:S04]  /*d0640*/  LDL.LU.64 R146, [R1+0x88c8] ;  /* 0x0088c80001927983 */ /* 0x000ea80000300a00 */
[----:B------:R-:W2:Y:S04]  /*d0650*/  LDL.LU.64 R144, [R1+0x88c0] ;  /* 0x0088c00001907983 */ /* 0x000ea80000300a00 */
        /* <DEDUP_REMOVED lines=11> */
[----:B------:R-:W2:Y:S02]  /*d0710*/  LDL.LU R131, [R1+0x1b7c] ;  /* 0x001b7c0001837983 */ /* 0x000ea40000300800 */
[----:B--2---:R-:W-:-:S15]  /*d0720*/  HMMA.1688.F32.TF32 R128, R240, R144, R128 ;  /* 0x00000090f080723c */ /* 0x004fde0000081080 */
[----:B------:R-:W-:-:S04]  /*d0730*/  NOP ;  /* 0x0000000000007918 */ /* 0x000fc80000000000 */
[----:B------:R-:W-:Y:S02]  /*d0740*/  IMAD.MOV.U32 R80, RZ, RZ, R128 ;  /* 0x000000ffff507224 */ /* 0x000fe400078e0080 */
[----:B------:R-:W-:Y:S01]  /*d0750*/  IMAD.MOV.U32 R81, RZ, RZ, R129 ;  /* 0x000000ffff517224 */ /* 0x000fe200078e0081 */
[----:B------:R-:W2:Y:S01]  /*d0760*/  LDL.LU R128, [R1+0x1b40] ;  /* 0x001b400001807983 */ /* 0x000ea20000300800 */
[----:B------:R-:W-:-:S03]  /*d0770*/  IMAD.MOV.U32 R133, RZ, RZ, R130 ;  /* 0x000000ffff857224 */ /* 0x000fc600078e0082 */
[----:B------:R-:W2:Y:S01]  /*d0780*/  LDL.LU R129, [R1+0x1b44] ;  /* 0x001b440001817983 */ /* 0x000ea20000300800 */
[----:B------:R-:W-:-:S03]  /*d0790*/  IMAD.MOV.U32 R132, RZ, RZ, R131 ;  /* 0x000000ffff847224 */ /* 0x000fc600078e0083 */
        /* <DEDUP_REMOVED lines=8> */
[----:B------:R-:W-:Y:S04]  /*d0820*/  STL.64 [R1+0x8628], R134 ;  /* 0x0086288601007387 */ /* 0x000fe80000100a00 */
[----:B------:R-:W-:Y:S01]  /*d0830*/  STL.64 [R1+0x8620], R132 ;  /* 0x0086208401007387 */ /* 0x000fe20000100a00 */
[----:B------:R-:W-:-:S15]  /*d0840*/  HMMA.1688.F32.TF32 R84, R240, R152, R84 ;  /* 0x00000098f054723c */ /* 0x000fde0000081054 */
[----:B------:R-:W-:-:S04]  /*d0850*/  NOP ;  /* 0x0000000000007918 */ /* 0x000fc80000000000 */
[----:B------:R-:W-:Y:S02]  /*d0860*/  IMAD.MOV.U32 R72, RZ, RZ, R84 ;  /* 0x000000ffff487224 */ /* 0x000fe400078e0054 */
[----:B------:R-:W-:Y:S02]  /*d0870*/  IMAD.MOV.U32 R73, RZ, RZ, R85 ;  /* 0x000000ffff497224 */ /* 0x000fe400078e0055 */
[----:B------:R-:W-:Y:S02]  /*d0880*/  IMAD.MOV.U32 R137, RZ, RZ, R86 ;  /* 0x000000ffff897224 */ /* 0x000fe400078e0056 */
[----:B------:R-:W-:Y:S01]  /*d0890*/  IMAD.MOV.U32 R136, RZ, RZ, R87 ;  /* 0x000000ffff887224 */ /* 0x000fe200078e0057 */
        /* <DEDUP_REMOVED lines=12> */
[----:B------:R-:W-:Y:S04]  /*d0960*/  STL.64 [R1+0x8648], R126 ;  /* 0x0086487e01007387 */ /* 0x000fe80000100a00 */
[----:B------:R-:W-:Y:S04]  /*d0970*/  STL.64 [R1+0x8640], R124 ;  /* 0x0086407c01007387 */ /* 0x000fe80000100a00 */
        /* <DEDUP_REMOVED lines=8> */
[----:B-1----:R-:W-:Y:S03]  /*d0a00*/  HMMA.1688.F32.TF32 R76, R240, R156, R128 ;  /* 0x0000009cf04c723c */ /* 0x002fe60000081080 */
[----:B------:R-:W4:Y:S04]  /*d0a10*/  LDL.LU R128, [R1+0x1b10] ;  /* 0x001b100001807983 */ /* 0x000f280000300800 */
[----:B------:R-:W4:Y:S04]  /*d0a20*/  LDL.LU R129, [R1+0x1b14] ;  /* 0x001b140001817983 */ /* 0x000f280000300800 */
[----:B------:R-:W4:Y:S04]  /*d0a30*/  LDL.LU R130, [R1+0x1b18] ;  /* 0x001b180001827983 */ /* 0x000f280000300800 */
[----:B------:R-:W4:Y:S04]  /*d0a40*/  LDL.LU R131, [R1+0x1b1c] ;  /* 0x001b1c0001837983 */ /* 0x000f280000300800 */
[----:B------:R-:W-:Y:S01]  /*d0a50*/  STL.64 [R1+0x86d0], R70 ;  /* 0x0086d04601007387 */ /* 0x000fe20000100a00 */
[----:B------:R-:W-:-:S02]  /*d0a60*/  IMAD.MOV.U32 R68, RZ, RZ, R76 ;  /* 0x000000ffff447224 */ /* 0x000fc400078e004c */
[----:B------:R-:W-:Y:S02]  /*d0a70*/  IMAD.MOV.U32 R69, RZ, RZ, R77 ;  /* 0x000000ffff457224 */ /* 0x000fe400078e004d */
[----:B------:R-:W-:Y:S02]  /*d0a80*/  IMAD.MOV.U32 R141, RZ, RZ, R78 ;  /* 0x000000ffff8d7224 */ /* 0x000fe400078e004e */
[----:B------:R-:W-:Y:S01]  /*d0a90*/  IMAD.MOV.U32 R140, RZ, RZ, R79 ;  /* 0x000000ffff8c7224 */ /* 0x000fe200078e004f */
[----:B------:R4:W-:Y:S04]  /*d0aa0*/  STL.64 [R1+0x86c8], R68 ;  /* 0x0086c84401007387 */ /* 0x0009e80000100a00 */
[----:B------:R-:W-:Y:S04]  /*d0ab0*/  STL.64 [R1+0x8608], R142 ;  /* 0x0086088e01007387 */ /* 0x000fe80000100a00 */
[----:B------:R-:W-:Y:S04]  /*d0ac0*/  STL.64 [R1+0x8600], R140 ;  /* 0x0086008c01007387 */ /* 0x000fe80000100a00 */
[----:B------:R-:W4:Y:S04]  /*d0ad0*/  LDL.LU R132, [R1+0x1b00] ;  /* 0x001b000001847983 */ /* 0x000f280000300800 */
[----:B------:R-:W4:Y:S04]  /*d0ae0*/  LDL.LU R133, [R1+0x1b04] ;  /* 0x001b040001857983 */ /* 0x000f280000300800 */
[----:B------:R-:W4:Y:S04]  /*d0af0*/  LDL.LU R134, [R1+0x1b08] ;  /* 0x001b080001867983 */ /* 0x000f280000300800 */
[----:B------:R-:W4:Y:S04]  /*d0b00*/  LDL.LU R135, [R1+0x1b0c] ;  /* 0x001b0c0001877983 */ /* 0x000f280000300800 */
[----:B---3--:R-:W-:Y:S01]  /*d0b10*/  STL.64 [R1+0x86e0], R66 ;  /* 0x0086e04201007387 */ /* 0x008fe20000100a00 */
[----:B--2---:R-:W-:-:S15]  /*d0b20*/  HMMA.1688.F32.TF32 R72, R240, R160, R80 ;  /* 0x000000a0f048723c */ /* 0x004fde0000081050 */
[----:B------:R-:W-:-:S04]  /*d0b30*/  NOP ;  /* 0x0000000000007918 */ /* 0x000fc80000000000 */
[----:B------:R-:W-:Y:S02]  /*d0b40*/  IMAD.MOV.U32 R64, RZ, RZ, R72 ;  /* 0x000000ffff407224 */ /* 0x000fe400078e0048 */
[----:B------:R-:W-:Y:S02]  /*d0b50*/  IMAD.MOV.U32 R65, RZ, RZ, R73 ;  /* 0x000000ffff417224 */ /* 0x000fe400078e0049 */
[----:B------:R-:W-:Y:S02]  /*d0b60*/  IMAD.MOV.U32 R145, RZ, RZ, R74 ;  /* 0x000000ffff917224 */ /* 0x000fe400078e004a */
[----:B------:R-:W-:Y:S01]  /*d0b70*/  IMAD.MOV.U32 R144, RZ, RZ, R75 ;  /* 0x000000ffff907224 */ /* 0x000fe200078e004b */
[----:B------:R1:W-:Y:S04]  /*d0b80*/  STL.64 [R1+0x86d8], R64 ;  /* 0x0086d84001007387 */ /* 0x0003e80000100a00 */
[----:B------:R-:W-:Y:S04]  /*d0b90*/  STL.64 [R1+0x85f8], R146 ;  /* 0x0085f89201007387 */ /* 0x000fe80000100a00 */
[----:B------:R-:W-:Y:S04]  /*d0ba0*/  STL.64 [R1+0x85f0], R144 ;  /* 0x0085f09001007387 */ /* 0x000fe80000100a00 */
[----:B------:R-:W2:Y:S04]  /*d0bb0*/  LDL.LU R80, [R1+0x1af0] ;  /* 0x001af00001507983 */ /* 0x000ea80000300800 */
[----:B------:R-:W2:Y:S04]  /*d0bc0*/  LDL.LU R81, [R1+0x1af4] ;  /* 0x001af40001517983 */ /* 0x000ea80000300800 */
[----:B------:R-:W2:Y:S04]  /*d0bd0*/  LDL.LU R82, [R1+0x1af8] ;  /* 0x001af80001527983 */ /* 0x000ea80000300800 */
[----:B------:R-:W2:Y:S01]  /*d0be0*/  LDL.LU R83, [R1+0x1afc] ;  /* 0x001afc0001537983 */ /* 0x000ea20000300800 */
[C---:B----4-:R-:W-:Y:S03]  /*d0bf0*/  HMMA.1688.F32.TF32 R68, R240.reuse, R164, R84 ;  /* 0x000000a4f044723c */ /* 0x050fe60000081054 */
[----:B------:R-:W3:Y:S04]  /*d0c00*/  LDL.LU R84, [R1+0x1ae0] ;  /* 0x001ae00001547983 */ /* 0x000ee80000300800 */
[----:B------:R-:W3:Y:S04]  /*d0c10*/  LDL.LU R85, [R1+0x1ae4] ;  /* 0x001ae40001557983 */ /* 0x000ee80000300800 */
[----:B------:R-:W3:Y:S04]  /*d0c20*/  LDL.LU R86, [R1+0x1ae8] ;  /* 0x001ae80001567983 */ /* 0x000ee80000300800 */
[----:B------:R-:W3:Y:S04]  /*d0c30*/  LDL.LU R87, [R1+0x1aec] ;  /* 0x001aec0001577983 */ /* 0x000ee80000300800 */
[----:B------:R-:W-:Y:S01]  /*d0c40*/  STL.64 [R1+0x86f0], R62 ;  /* 0x0086f03e01007387 */ /* 0x000fe20000100a00 */
[----:B-1----:R-:W-:Y:S01]  /*d0c50*/  HMMA.1688.F32.TF32 R64, R240, R168, R128 ;  /* 0x000000a8f040723c */ /* 0x002fe20000081080 */
        /* <DEDUP_REMOVED lines=10> */
[----:B------:R-:W4:Y:S01]  /*d0d00*/  LDL.LU R131, [R1+0x1adc] ;  /* 0x001adc0001837983 */ /* 0x000f220000300800 */
[----:B------:R-:W-:-:S02]  /*d0d10*/  IMAD.MOV.U32 R56, RZ, RZ, R64 ;  /* 0x000000ffff387224 */ /* 0x000fc400078e0040 */
[----:B------:R-:W-:Y:S01]  /*d0d20*/  IMAD.MOV.U32 R57, RZ, RZ, R65 ;  /* 0x000000ffff397224 */ /* 0x000fe200078e0041 */
[----:B------:R-:W-:Y:S01]  /*d0d30*/  STL.64 [R1+0x8700], R58 ;  /* 0x0087003a01007387 */ /* 0x000fe20000100a00 */
[----:B-1----:R-:W-:Y:S03]  /*d0d40*/  HMMA.1688.F32.TF32 R60, R240, R172, R132 ;  /* 0x000000acf03c723c */ /* 0x002fe60000081084 */
[----:B------:R2:W-:Y:S01]  /*d0d50*/  STL.64 [R1+0x86f8], R56 ;  /* 0x0086f83801007387 */ /* 0x0005e20000100a00 */
[----:B------:R-:W-:Y:S02]  /*d0d60*/  IMAD.MOV.U32 R149, RZ, RZ, R66 ;  /* 0x000000ffff957224 */ /* 0x000fe400078e0042 */
[----:B------:R-:W-:Y:S01]  /*d0d70*/  IMAD.MOV.U32 R148, RZ, RZ, R67 ;  /* 0x000000ffff947224 */ /* 0x000fe200078e0043 */
[----:B------:R-:W-:Y:S04]  /*d0d80*/  STL.64 [R1+0x85d8], R150 ;  /* 0x0085d89601007387 */ /* 0x000fe80000100a00 */
[----:B------:R-:W-:Y:S04]  /*d0d90*/  STL.64 [R1+0x85d0], R148 ;  /* 0x0085d09401007387 */ /* 0x000fe80000100a00 */
[----:B------:R-:W-:Y:S04]  /*d0da0*/  STL.64 [R1+0x8710], R54 ;  /* 0x0087103601007387 */ /* 0x000fe80000100a00 */
[----:B------:R-:W-:-:S02]  /*d0db0*/  IMAD.MOV.U32 R52, RZ, RZ, R60 ;  /* 0x000000ffff347224 */ /* 0x000fc400078e003c */
[----:B------:R-:W-:Y:S02]  /*d0dc0*/  IMAD.MOV.U32 R53, RZ, RZ, R61 ;  /* 0x000000ffff357224 */ /* 0x000fe400078e003d */
[----:B------:R-:W-:Y:S02]  /*d0dd0*/  IMAD.MOV.U32 R153, RZ, RZ, R62 ;  /* 0x000000ffff997224 */ /* 0x000fe400078e003e */
[----:B------:R-:W-:Y:S01]  /*d0de0*/  IMAD.MOV.U32 R152, RZ, RZ, R63 ;  /* 0x000000ffff987224 */ /* 0x000fe200078e003f */
[----:B------:R3:W-:Y:S04]  /*d0df0*/  STL.64 [R1+0x8708], R52 ;  /* 0x0087083401007387 */ /* 0x0007e80000100a00 */
[----:B------:R-:W-:Y:S04]  /*d0e00*/  STL.64 [R1+0x85b8], R154 ;  /* 0x0085b89a01007387 */ /* 0x000fe80000100a00 */
[----:B------:R-:W-:Y:S04]  /*d0e10*/  STL.64 [R1+0x85b0], R152 ;  /* 0x0085b09801007387 */ /* 0x000fe80000100a00 */
[----:B------:R-:W-:Y:S01]  /*d0e20*/  STL.64 [R1+0x8730], R118 ;  /* 0x0087307601007387 */ /* 0x000fe20000100a00 */
[C---:B--2---:R-:W-:Y:S08]  /*d0e30*/  HMMA.1688.F32.TF32 R56, R240.reuse, R176, R80 ;  /* 0x000000b0f038723c */ /* 0x044ff00000081050 */
[----:B---3--:R-:W-:Y:S11]  /*d0e40*/  HMMA.1688.F32.TF32 R52, R240, R180, R84 ;  /* 0x000000b4f034723c */ /* 0x008ff60000081054 */
[----:B------:R-:W-:-:S02]  /*d0e50*/  IMAD.MOV.U32 R117, RZ, RZ, R58 ;  /* 0x000000ffff757224 */ /* 0x000fc400078e003a */
[----:B------:R-:W-:Y:S02]  /*d0e60*/  IMAD.MOV.U32 R116, RZ, RZ, R59 ;  /* 0x000000ffff747224 */ /* 0x000fe400078e003b */
[----:B------:R-:W-:Y:S02]  /*d0e70*/  IMAD.MOV.U32 R48, RZ, RZ, R56 ;  /* 0x000000ffff307224 */ /* 0x000fe400078e0038 */
[----:B------:R-:W-:Y:S01]  /*d0e80*/  IMAD.MOV.U32 R49, RZ, RZ, R57 ;  /* 0x000000ffff317224 */ /* 0x000fe200078e0039 */
[----:B------:R-:W-:Y:S04]  /*d0e90*/  STL.64 [R1+0x8728], R116 ;  /* 0x0087287401007387 */ /* 0x000fe80000100a00 */
[----:B------:R-:W-:Y:S04]  /*d0ea0*/  STL.64 [R1+0x8720], R50 ;  /* 0x0087203201007387 */ /* 0x000fe80000100a00 */
[----:B------:R4:W-:Y:S04]  /*d0eb0*/  STL.64 [R1+0x8718], R48 ;  /* 0x0087183001007387 */ /* 0x0009e80000100a00 */
        /* <DEDUP_REMOVED lines=8> */
[----:B------:R-:W-:Y:S04]  /*d0f40*/  STL.64 [R1+0x8750], R158 ;  /* 0x0087509e01007387 */ /* 0x000fe80000100a00 */
[----:B------:R-:W-:Y:S04]  /*d0f50*/  STL.64 [R1+0x8748], R156 ;  /* 0x0087489c01007387 */ /* 0x000fe80000100a00 */
[----:B------:R-:W-:Y:S04]  /*d0f60*/  STL.64 [R1+0x8740], R46 ;  /* 0x0087402e01007387 */ /* 0x000fe80000100a00 */
[----:B------:R2:W-:Y:S04]  /*d0f70*/  STL.64 [R1+0x8738], R44 ;  /* 0x0087382c01007387 */ /* 0x0005e80000100a00 */
[----:B------:R-:W3:Y:S04]  /*d0f80*/  LDL.LU R72, [R1+0x1ab0] ;  /* 0x001ab00001487983 */ /* 0x000ee80000300800 */
[----:B------:R-:W3:Y:S04]  /*d0f90*/  LDL.LU R73, [R1+0x1ab4] ;  /* 0x001ab40001497983 */ /* 0x000ee80000300800 */
[----:B------:R-:W3:Y:S04]  /*d0fa0*/  LDL.LU R74, [R1+0x1ab8] ;  /* 0x001ab800014a7983 */ /* 0x000ee80000300800 */
[----:B------:R-:W3:Y:S01]  /*d0fb0*/  LDL.LU R75, [R1+0x1abc] ;  /* 0x001abc00014b7983 */ /* 0x000ee20000300800 */
[----:B----4-:R-:W-:Y:S03]  /*d0fc0*/  HMMA.1688.F32.TF32 R48, R240, R184, R128 ;  /* 0x000000b8f030723c */ /* 0x010fe60000081080 */
        /* <DEDUP_REMOVED lines=24> */
[----:B------:R-:W-:Y:S04]  /*d1150*/  STL.64 [R1+0x8770], R162 ;  /* 0x008770a201007387 */ /* 0x000fe80000100a00 */
[----:B------:R-:W-:Y:S04]  /*d1160*/  STL.64 [R1+0x8768], R160 ;  /* 0x008768a001007387 */ /* 0x000fe80000100a00 */
[----:B------:R-:W-:Y:S04]  /*d1170*/  STL.64 [R1+0x8760], R42 ;  /* 0x0087602a01007387 */ /* 0x000fe80000100a00 */
[----:B------:R3:W-:Y:S01]  /*d1180*/  STL.64 [R1+0x8758], R40 ;  /* 0x0087582801007387 */ /* 0x0007e20000100a00 */
[C---:B--2---:R-:W-:Y:S03]  /*d1190*/  HMMA.1688.F32.TF32 R44, R240.reuse, R188, R84 ;  /* 0x000000bcf02c723c */ /* 0x044fe60000081054 */
[----:B------:R-:W2:Y:S04]  /*d11a0*/  LDL.LU R84, [R1+0x1a50] ;  /* 0x001a500001547983 */ /* 0x000ea80000300800 */
        /* <DEDUP_REMOVED lines=9> */
[----:B----4-:R-:W-:-:S15]  /*d1240*/  HMMA.1688.F32.TF32 R40, R240, R196, R124 ;  /* 0x000000c4f028723c */ /* 0x010fde000008107c */
[----:B------:R-:W-:-:S04]  /*d1250*/  NOP ;  /* 0x0000000000007918 */ /* 0x000fc80000000000 */
[----:B------:R-:W-:Y:S02]  /*d1260*/  IMAD.MOV.U32 R28, RZ, RZ, R40 ;  /* 0x000000ffff1c7224 */ /* 0x000fe400078e0028 */
[----:B------:R-:W-:Y:S02]  /*d1270*/  IMAD.MOV.U32 R29, RZ, RZ, R41 ;  /* 0x000000ffff1d7224 */ /* 0x000fe400078e0029 */
[----:B------:R-:W-:Y:S02]  /*d1280*/  IMAD.MOV.U32 R169, RZ, RZ, R42 ;  /* 0x000000ffffa97224 */ /* 0x000fe400078e002a */
[----:B------:R-:W-:Y:S02]  /*d1290*/  IMAD.MOV.U32 R168, RZ, RZ, R43 ;  /* 0x000000ffffa87224 */ /* 0x000fe400078e002b */
[----:B------:R-:W-:-:S15]  /*d12a0*/  HMMA.1688.F32.TF32 R40, R240, R200, R76 ;  /* 0x000000c8f028723c */ /* 0x000fde000008104c */
        /* <DEDUP_REMOVED lines=17> */
[----:B------:R-:W-:Y:S01]  /*d13c0*/  HMMA.1688.F32.TF32 R40, R240, R212, R128 ;  /* 0x000000d4f028723c */ /* 0x000fe20000081080 */
[----:B------:R-:W-:-:S15]  /*d13d0*/  STL.64 [R1+0x84f8], R182 ;  /* 0x0084f8b601007387 */ /* 0x000fde0000100a00 */
[----:B------:R-:W-:-:S03]  /*d13e0*/  NOP ;  /* 0x0000000000007918 */ /* 0x000fc60000000000 */
[----:B------:R-:W-:Y:S02]  /*d13f0*/  IMAD.MOV.U32 R181, RZ, RZ, R42 ;  /* 0x000000ffffb57224 */ /* 0x000fe400078e002a */
[----:B------:R-:W-:Y:S02]  /*d1400*/  IMAD.MOV.U32 R180, RZ, RZ, R43 ;  /* 0x000000ffffb47224 */ /* 0x000fe400078e002b */
[----:B------:R-:W-:Y:S02]  /*d1410*/  IMAD.MOV.U32 R12, RZ, RZ, R40 ;  /* 0x000000ffff0c7224 */ /* 0x000fe400078e0028 */
[----:B------:R-:W-:Y:S01]  /*d1420*/  IMAD.MOV.U32 R13, RZ, RZ, R41 ;  /* 0x000000ffff0d7224 */ /* 0x000fe200078e0029 */
[----:B------:R-:W-:Y:S01]  /*d1430*/  STL.64 [R1+0x84f0], R180 ;  /* 0x0084f0b401007387 */ /* 0x000fe20000100a00 */
[----:B--2---:R-:W-:Y:S03]  /*d1440*/  HMMA.1688.F32.TF32 R40, R240, R216, R84 ;  /* 0x000000d8f028723c */ /* 0x004fe60000081054 */
        /* <DEDUP_REMOVED lines=29> */
[----:B------:R-:W2:Y:S04]  /*d1620*/  LDL.LU R72, [R1+0x1bb0] ;  /* 0x001bb00001487983 */ /* 0x000ea80000300800 */
[----:B------:R-:W2:Y:S04]  /*d1630*/  LDL.LU R73, [R1+0x1bb4] ;  /* 0x001bb40001497983 */ /* 0x000ea80000300800 */
[----:B------:R-:W2:Y:S04]  /*d1640*/  LDL.LU R74, [R1+0x1bb8] ;  /* 0x001bb800014a7983 */ /* 0x000ea80000300800 */
[----:B------:R-:W2:Y:S04]  /*d1650*/  LDL.LU R75, [R1+0x1bbc] ;  /* 0x001bbc00014b7983 */ /* 0x000ea80000300800 */
[----:B------:R-:W2:Y:S04]  /*d1660*/  LDL.64 R126, [R1+0x28] ;  /* 0x00002800017e7983 */ /* 0x000ea80000100a00 */
[----:B------:R-:W2:Y:S04]  /*d1670*/  LDL.64 R134, [R1+0x18] ;  /* 0x0000180001867983 */ /* 0x000ea80000100a00 */
[----:B------:R-:W2:Y:S04]  /*d1680*/  LDL.LU R80, [R1+0x1bd0] ;  /* 0x001bd00001507983 */ /* 0x000ea80000300800 */
[----:B------:R-:W2:Y:S01]  /*d1690*/  LDL.LU R81, [R1+0x1bd4] ;  /* 0x001bd40001517983 */ /* 0x000ea20000300800 */
[----:B------:R-:W-:-:S03]  /*d16a0*/  IMAD.MOV.U32 R82, RZ, RZ, R250 ;  /* 0x000000ffff527224 */ /* 0x000fc600078e00fa */
[----:B------:R-:W2:Y:S01]  /*d16b0*/  LDL.LU R250, [R1+0x88bc] ;  /* 0x0088bc0001fa7983 */ /* 0x000ea20000300800 */
[----:B------:R-:W-:-:S03]  /*d16c0*/  IMAD.MOV.U32 R83, RZ, RZ, R251 ;  /* 0x000000ffff537224 */ /* 0x000fc600078e00fb */
[----:B------:R-:W2:Y:S04]  /*d16d0*/  LDL.LU R251, [R1+0x88b8] ;  /* 0x0088b80001fb7983 */ /* 0x000ea80000300800 */
[----:B------:R-:W2:Y:S01]  /*d16e0*/  LDL.64 R130, [R1+0x8] ;  /* 0x0000080001827983 */ /* 0x000ea20000100a00 */
[----:B------:R-:W-:Y:S02]  /*d16f0*/  IMAD.MOV.U32 R4, RZ, RZ, R40 ;  /* 0x000000ffff047224 */ /* 0x000fe400078e0028 */
[----:B------:R-:W-:Y:S02]  /*d1700*/  IMAD.MOV.U32 R5, RZ, RZ, R41 ;  /* 0x000000ffff057224 */ /* 0x000fe400078e0029 */
[----:B------:R-:W-:Y:S02]  /*d1710*/  IMAD.MOV.U32 R185, RZ, RZ, R42 ;  /* 0x000000ffffb97224 */ /* 0x000fe400078e002a */
[----:B------:R-:W-:Y:S01]  /*d1720*/  IMAD.MOV.U32 R184, RZ, RZ, R43 ;  /* 0x000000ffffb87224 */ /* 0x000fe200078e002b */
[----:B------:R-:W-:-:S05]  /*d1730*/  LOP3.LUT R239, R3, 0x20, RZ, 0x3c, !PT ;  /* 0x0000002003ef7812 */ /* 0x000fca00078e3cff */
[----:B------:R-:W-:Y:S04]  /*d1740*/  LDS R237, [R239+UR7+0x26000] ;  /* 0x02600007efed7984 */ /* 0x000fe80008000800 */
[----:B------:R-:W1:Y:S04]  /*d1750*/  LDS R239, [R239+UR7+0x27000] ;  /* 0x02700007efef7984 */ /* 0x000e680008000800 */
[----:B------:R-:W-:Y:S01]  /*d1760*/  STL.64 [R1+0x84d0], R234 ;  /* 0x0084d0ea01007387 */ /* 0x000fe20000100a00 */
[----:B------:R-:W-:Y:S02]  /*d1770*/  IMAD.MOV.U32 R132, RZ, RZ, R107 ;  /* 0x000000ffff847224 */ /* 0x000fe400078e006b */
[----:B------:R-:W-:-:S02]  /*d1780*/  IMAD.MOV.U32 R133, RZ, RZ, R106 ;  /* 0x000000ffff857224 */ /* 0x000fc400078e006a */
[----:B------:R-:W-:Y:S02]  /*d1790*/  IMAD.MOV.U32 R124, RZ, RZ, R99 ;  /* 0x000000ffff7c7224 */ /* 0x000fe400078e0063 */
[----:B------:R-:W-:Y:S01]  /*d17a0*/  IMAD.MOV.U32 R125, RZ, RZ, R98 ;  /* 0x000000ffff7d7224 */ /* 0x000fe200078e0062 */
        /* <DEDUP_REMOVED lines=49> */
[----:B------:R-:W-:-:S04]  /*d1ac0*/  IMAD.MOV.U32 R127, RZ, RZ, R102 ;  /* 0x000000ffff7f7224 */ /* 0x000fc800078e0066 */
[----:B------:R1:W-:Y:S04]  /*d1ad0*/  STL.64 [R1+0x380], R40 ;  /* 0x0003802801007387 */ /* 0x0003e80000100a00 */
[----:B------:R3:W-:Y:S04]  /*d1ae0*/  STL.64 [R1+0x388], R42 ;  /* 0x0003882a01007387 */ /* 0x0007e80000100a00 */
[----:B------:R-:W4:Y:S04]  /*d1af0*/  LDL.LU R106, [R1+0x88b0] ;  /* 0x0088b000016a7983 */ /* 0x000f280000300800 */
        /* <DEDUP_REMOVED lines=11> */
[----:B------:R-:W3:Y:S01]  /*d1bb0*/  LDL.LU R34, [R1+0x888c] ;  /* 0x00888c0001227983 */ /* 0x000ee20000300800 */
[----:B------:R-:W-:Y:S02]  /*d1bc0*/  IMAD.MOV.U32 R143, RZ, RZ, R35 ;  /* 0x000000ffff8f7224 */ /* 0x000fe400078e0023 */
[----:B------:R-:W-:Y:S01]  /*d1bd0*/  IMAD.MOV.U32 R144, RZ, RZ, R91 ;  /* 0x000000ffff907224 */ /* 0x000fe200078e005b */
[----:B------:R-:W3:Y:S04]  /*d1be0*/  LDL.LU R35, [R1+0x8888] ;  /* 0x0088880001237983 */ /* 0x000ee80000300800 */
[----:B------:R-:W3:Y:S01]  /*d1bf0*/  LDL.LU R91, [R1+0x8884] ;  /* 0x00888400015b7983 */ /* 0x000ee20000300800 */
[----:B------:R-:W-:-:S02]  /*d1c00*/  IMAD.MOV.U32 R145, RZ, RZ, R90 ;  /* 0x000000ffff917224 */ /* 0x000fc400078e005a */
[----:B------:R-:W-:Y:S01]  /*d1c10*/  IMAD.MOV.U32 R146, RZ, RZ, R95 ;  /* 0x000000ffff927224 */ /* 0x000fe200078e005f */
[----:B------:R-:W3:Y:S04]  /*d1c20*/  LDL.LU R90, [R1+0x8880] ;  /* 0x00888000015a7983 */ /* 0x000ee80000300800 */
[----:B------:R-:W3:Y:S01]  /*d1c30*/  LDL.LU R95, [R1+0x887c] ;  /* 0x00887c00015f7983 */ /* 0x000ee20000300800 */
[----:B------:R-:W-:-:S03]  /*d1c40*/  IMAD.MOV.U32 R147, RZ, RZ, R94 ;  /* 0x000000ffff937224 */ /* 0x000fc600078e005e */
[----:B------:R-:W3:Y:S01]  /*d1c50*/  LDL.LU R94, [R1+0x8878] ;  /* 0x00887800015e7983 */ /* 0x000ee20000300800 */
[----:B------:R-:W-:-:S03]  /*d1c60*/  IMAD.MOV.U32 R120, RZ, RZ, R11 ;  /* 0x000000ffff787224 */ /* 0x000fc600078e000b */
[----:B------:R-:W3:Y:S01]  /*d1c70*/  LDL.LU R11, [R1+0x8874] ;  /* 0x00887400010b7983 */ /* 0x000ee20000300800 */
[----:B------:R-:W-:Y:S02]  /*d1c80*/  IMAD.MOV.U32 R121, RZ, RZ, R10 ;  /* 0x000000ffff797224 */ /* 0x000fe400078e000a */
[----:B------:R-:W-:Y:S01]  /*d1c90*/  IMAD.MOV.U32 R122, RZ, RZ, R15 ;  /* 0x000000ffff7a7224 */ /* 0x000fe200078e000f */
[----:B------:R-:W3:Y:S04]  /*d1ca0*/  LDL.LU R10, [R1+0x8870] ;  /* 0x00887000010a7983 */ /* 0x000ee80000300800 */
[----:B------:R-:W3:Y:S01]  /*d1cb0*/  LDL.LU R15, [R1+0x886c] ;  /* 0x00886c00010f7983 */ /* 0x000ee20000300800 */
[----:B------:R-:W-:-:S03]  /*d1cc0*/  IMAD.MOV.U32 R123, RZ, RZ, R7 ;  /* 0x000000ffff7b7224 */ /* 0x000fc600078e0007 */
[----:B------:R-:W3:Y:S01]  /*d1cd0*/  LDL.LU R7, [R1+0x8868] ;  /* 0x0088680001077983 */ /* 0x000ee20000300800 */
[----:B--2---:R-:W-:Y:S02]  /*d1ce0*/  IMAD.MOV.U32 R155, RZ, RZ, R107 ;  /* 0x000000ffff9b7224 */ /* 0x004fe400078e006b */
[----:B----4-:R-:W-:Y:S02]  /*d1cf0*/  IMAD.MOV.U32 R154, RZ, RZ, R106 ;  /* 0x000000ffff9a7224 */ /* 0x010fe400078e006a */
[----:B---3--:R-:W-:Y:S02]  /*d1d00*/  IMAD.MOV.U32 R153, RZ, RZ, R111 ;  /* 0x000000ffff997224 */ /* 0x008fe400078e006f */
[----:B------:R-:W-:Y:S02]  /*d1d10*/  IMAD.MOV.U32 R152, RZ, RZ, R110 ;  /* 0x000000ffff987224 */ /* 0x000fe400078e006e */
[----:B------:R-:W2:Y:S04]  /*d1d20*/  LDL.LU R110, [R1+0x8864] ;  /* 0x00886400016e7983 */ /* 0x000ea80000300800 */
[----:B------:R-:W3:Y:S04]  /*d1d30*/  LDL.LU R111, [R1+0x8860] ;  /* 0x00886000016f7983 */ /* 0x000ee80000300800 */
[----:B------:R-:W4:Y:S04]  /*d1d40*/  LDL.LU R106, [R1+0x885c] ;  /* 0x00885c00016a7983 */ /* 0x000f280000300800 */
        /* <DEDUP_REMOVED lines=43> */
[----:B------:R-:W-:Y:S02]  /*d2000*/  IMAD.MOV.U32 R73, RZ, RZ, R90 ;  /* 0x000000ffff497224 */ /* 0x000fe400078e005a */
[----:B------:R-:W-:Y:S02]  /*d2010*/  IMAD.MOV.U32 R72, RZ, RZ, R91 ;  /* 0x000000ffff487224 */ /* 0x000fe400078e005b */
        /* <DEDUP_REMOVED lines=28> */
[----:B--2---:R-:W-:-:S02]  /*d21e0*/  IMAD.MOV.U32 R71, RZ, RZ, R107 ;  /* 0x000000ffff477224 */ /* 0x004fc400078e006b */
[----:B---3--:R-:W-:Y:S02]  /*d21f0*/  IMAD.MOV.U32 R70, RZ, RZ, R106 ;  /* 0x000000ffff467224 */ /* 0x008fe400078e006a */
[----:B----4-:R-:W-:Y:S02]  /*d2200*/  IMAD.MOV.U32 R69, RZ, RZ, R111 ;  /* 0x000000ffff457224 */ /* 0x010fe400078e006f */
[----:B------:R-:W-:Y:S02]  /*d2210*/  IMAD.MOV.U32 R68, RZ, RZ, R110 ;  /* 0x000000ffff447224 */ /* 0x000fe400078e006e */
[----:B------:R-:W2:Y:S04]  /*d2220*/  LDL.LU R110, [R1+0x87f4] ;  /* 0x0087f400016e7983 */ /* 0x000ea80000300800 */
[----:B------:R-:W2:Y:S04]  /*d2230*/  LDL.LU R111, [R1+0x87f0] ;  /* 0x0087f000016f7983 */ /* 0x000ea80000300800 */
[----:B------:R-:W3:Y:S04]  /*d2240*/  LDL.LU R106, [R1+0x87ec] ;  /* 0x0087ec00016a7983 */ /* 0x000ee80000300800 */
[----:B------:R-:W3:Y:S01]  /*d2250*/  LDL.LU R107, [R1+0x87e8] ;  /* 0x0087e800016b7983 */ /* 0x000ee20000300800 */
[----:B------:R-:W-:-:S02]  /*d2260*/  IMAD.MOV.U32 R64, RZ, RZ, R102 ;  /* 0x000000ffff407224 */ /* 0x000fc400078e0066 */
[----:B------:R-:W-:Y:S01]  /*d2270*/  IMAD.MOV.U32 R65, RZ, RZ, R103 ;  /* 0x000000ffff417224 */ /* 0x000fe200078e0067 */
[----:B------:R-:W4:Y:S04]  /*d2280*/  LDL.LU R102, [R1+0x87e4] ;  /* 0x0087e40001667983 */ /* 0x000f280000300800 */
[----:B------:R-:W4:Y:S01]  /*d2290*/  LDL.LU R103, [R1+0x87e0] ;  /* 0x0087e00001677983 */ /* 0x000f220000300800 */
        /* <DEDUP_REMOVED lines=61> */
[----:B------:R1:W-:Y:S02]  /*d2670*/  STL.64 [R1+0x84c0], R248 ;  /* 0x0084c0f801007387 */ /* 0x0003e40000100a00 */
[----:B-1----:R-:W-:-:S02]  /*d2680*/  IMAD.MOV.U32 R248, RZ, RZ, R7 ;  /* 0x000000fffff87224 */ /* 0x002fc400078e0007 */
[----:B------:R-:W-:Y:S01]  /*d2690*/  IMAD.MOV.U32 R249, RZ, RZ, R15 ;  /* 0x000000fffff97224 */ /* 0x000fe200078e000f */
[----:B------:R-:W3:Y:S04]  /*d26a0*/  LDL.LU R7, [R1+0x8784] ;  /* 0x0087840001077983 */ /* 0x000ee80000300800 */
[----:B------:R-:W4:Y:S01]  /*d26b0*/  LDL.LU R15, [R1+0x8780] ;  /* 0x00878000010f7983 */ /* 0x000f220000300800 */
[----:B------:R-:W-:Y:S02]  /*d26c0*/  IMAD.MOV.U32 R250, RZ, RZ, R10 ;  /* 0x000000fffffa7224 */ /* 0x000fe400078e000a */
[----:B------:R-:W-:Y:S01]  /*d26d0*/  IMAD.MOV.U32 R251, RZ, RZ, R11 ;  /* 0x000000fffffb7224 */ /* 0x000fe200078e000b */
[----:B------:R-:W4:Y:S04]  /*d26e0*/  LDL.LU R10, [R1+0x877c] ;  /* 0x00877c00010a7983 */ /* 0x000f280000300800 */
[----:B------:R-:W4:Y:S01]  /*d26f0*/  LDL.LU R11, [R1+0x8778] ;  /* 0x00877800010b7983 */ /* 0x000f220000300800 */
[C---:B--2---:R-:W-:Y:S08]  /*d2700*/  HMMA.1688.F32.TF32 R160, R236.reuse, R246, R160 ;  /* 0x000000f6eca0723c */ /* 0x044ff000000810a0 */
[C---:B------:R-:W-:Y:S08]  /*d2710*/  HMMA.1688.F32.TF32 R116, R236.reuse, R18, R116 ;  /* 0x00000012ec74723c */ /* 0x040ff00000081074 */
[C---:B---3--:R-:W-:Y:S08]  /*d2720*/  HMMA.1688.F32.TF32 R40, R236.reuse, R6, R40 ;  /* 0x00000006ec28723c */ /* 0x048ff00000081028 */
[C---:B----4-:R-:W-:Y:S08]  /*d2730*/  HMMA.1688.F32.TF32 R156, R236.reuse, R10, R156 ;  /* 0x0000000aec9c723c */ /* 0x050ff0000008109c */
[C---:B------:R-:W-:Y:S01]  /*d2740*/  HMMA.1688.F32.TF32 R44, R236.reuse, R14, R44 ;  /* 0x0000000eec2c723c */ /* 0x040fe2000008102c */
[----:B------:R-:W-:Y:S04]  /*d2750*/  STL.64 [R1+0x360], R160 ;  /* 0x000360a001007387 */ /* 0x000fe80000100a00 */
[----:B------:R1:W-:Y:S03]  /*d2760*/  STL.64 [R1+0x368], R162 ;  /* 0x000368a201007387 */ /* 0x0003e60000100a00 */
[C---:B------:R-:W-:Y:S08]  /*d2770*/  HMMA.1688.F32.TF32 R48, R236.reuse, R22, R48 ;  /* 0x00000016ec30723c */ /* 0x040ff00000081030 */
[C---:B------:R-:W-:Y:S08]  /*d2780*/  HMMA.1688.F32.TF32 R52, R236.reuse, R26, R52 ;  /* 0x0000001aec34723c */ /* 0x040ff00000081034 */
[C---:B------:R-:W-:Y:S01]  /*d2790*/  HMMA.1688.F32.TF32 R56, R236.reuse, R30, R56 ;  /* 0x0000001eec38723c */ /* 0x040fe20000081038 */
[----:B-1----:R-:W2:Y:S04]  /*d27a0*/  LDL.LU.64 R162, [R1+0x8770] ;  /* 0x0087700001a27983 */ /* 0x002ea80000300a00 */
[----:B------:R-:W3:Y:S04]  /*d27b0*/  LDL.LU.64 R160, [R1+0x8768] ;  /* 0x0087680001a07983 */ /* 0x000ee80000300a00 */
[----:B------:R-:W-:Y:S04]  /*d27c0*/  STL.64 [R1+0x340], R40 ;  /* 0x0003402801007387 */ /* 0x000fe80000100a00 */
[----:B------:R1:W-:Y:S04]  /*d27d0*/  STL.64 [R1+0x348], R42 ;  /* 0x0003482a01007387 */ /* 0x0003e80000100a00 */
[----:B-1----:R-:W4:Y:S04]  /*d27e0*/  LDL.LU.64 R42, [R1+0x8760] ;  /* 0x00876000012a7983 */ /* 0x002f280000300a00 */
        /* <DEDUP_REMOVED lines=8> */
[----:B------:R-:W3:Y:S04]  /*d2870*/  LDL.LU.64 R44, [R1+0x8738] ;  /* 0x00873800012c7983 */ /* 0x000ee80000300a00 */
[----:B------:R-:W-:Y:S04]  /*d2880*/  STL.64 [R1+0x300], R116 ;  /* 0x0003007401007387 */ /* 0x000fe80000100a00 */
[----:B------:R1:W-:Y:S04]  /*d2890*/  STL.64 [R1+0x308], R118 ;  /* 0x0003087601007387 */ /* 0x0003e80000100a00 */
[----:B-1----:R-:W3:Y:S04]  /*d28a0*/  LDL.LU.64 R118, [R1+0x8730] ;  /* 0x0087300001767983 */ /* 0x002ee80000300a00 */
        /* <DEDUP_REMOVED lines=11> */
[----:B-1----:R-:W3:Y:S01]  /*d2960*/  LDL.LU.64 R58, [R1+0x8700] ;  /* 0x00870000013a7983 */ /* 0x002ee20000300a00 */
[C---:B------:R-:W-:Y:S08]  /*d2970*/  HMMA.1688.F32.TF32 R60, R236.reuse, R34, R60 ;  /* 0x00000022ec3c723c */ /* 0x040ff0000008103c */
[C---:B------:R-:W-:Y:S01]  /*d2980*/  HMMA.1688.F32.TF32 R64, R236.reuse, R38, R64 ;  /* 0x00000026ec40723c */ /* 0x040fe20000081040 */
[----:B------:R-:W3:Y:S10]  /*d2990*/  LDL.LU.64 R56, [R1+0x86f8] ;  /* 0x0086f80001387983 */ /* 0x000ef40000300a00 */
[----:B------:R-:W-:Y:S04]  /*d29a0*/  STL.64 [R1+0xc30], R60 ;  /* 0x000c303c01007387 */ /* 0x000fe80000100a00 */
[----:B------:R1:W-:Y:S04]  /*d29b0*/  STL.64 [R1+0xc38], R62 ;  /* 0x000c383e01007387 */ /* 0x0003e80000100a00 */
[----:B-1----:R-:W3:Y:S04]  /*d29c0*/  LDL.LU.64 R62, [R1+0x86f0] ;  /* 0x0086f000013e7983 */ /* 0x002ee80000300a00 */
[----:B------:R-:W3:Y:S04]  /*d29d0*/  LDL.LU.64 R60, [R1+0x86e8] ;  /* 0x0086e800013c7983 */ /* 0x000ee80000300a00 */
[----:B------:R-:W-:Y:S04]  /*d29e0*/  STL.64 [R1+0xc20], R64 ;  /* 0x000c204001007387 */ /* 0x000fe80000100a00 */
[----:B------:R1:W-:Y:S04]  /*d29f0*/  STL.64 [R1+0xc28], R66 ;  /* 0x000c284201007387 */ /* 0x0003e80000100a00 */
[----:B-1----:R-:W3:Y:S04]  /*d2a00*/  LDL.LU.64 R66, [R1+0x86e0] ;  /* 0x0086e00001427983 */ /* 0x002ee80000300a00 */
[----:B------:R-:W3:Y:S01]  /*d2a10*/  LDL.LU.64 R64, [R1+0x86d8] ;  /* 0x0086d80001407983 */ /* 0x000ee20000300a00 */
[C---:B----4-:R-:W-:Y:S08]  /*d2a20*/  HMMA.1688.F32.TF32 R68, R236.reuse, R42, R68 ;  /* 0x0000002aec44723c */ /* 0x050ff00000081044 */
[C---:B--2---:R-:W-:Y:S11]  /*d2a30*/  HMMA.1688.F32.TF32 R72, R236.reuse, R46, R72 ;  /* 0x0000002eec48723c */ /* 0x044ff60000081048 */
[----:B------:R-:W-:Y:S04]  /*d2a40*/  STL.64 [R1+0xc10], R68 ;  /* 0x000c104401007387 */ /* 0x000fe80000100a00 */
[----:B------:R1:W-:Y:S04]  /*d2a50*/  STL.64 [R1+0xc18], R70 ;  /* 0x000c184601007387 */ /* 0x0003e80000100a00 */
[----:B-1----:R-:W2:Y:S04]  /*d2a60*/  LDL.LU.64 R70, [R1+0x86d0] ;  /* 0x0086d00001467983 */ /* 0x002ea80000300a00 */
[----:B------:R-:W4:Y:S01]  /*d2a70*/  LDL.LU.64 R68, [R1+0x86c8] ;  /* 0x0086c80001447983 */ /* 0x000f220000300a00 */
[C---:B---3--:R-:W-:Y:S03]  /*d2a80*/  HMMA.1688.F32.TF32 R76, R236.reuse, R50, R76 ;  /* 0x00000032ec4c723c */ /* 0x048fe6000008104c */
[----:B------:R-:W-:Y:S04]  /*d2a90*/  STL.64 [R1+0xc00], R72 ;  /* 0x000c004801007387 */ /* 0x000fe80000100a00 */
[----:B------:R1:W-:Y:S04]  /*d2aa0*/  STL.64 [R1+0xc08], R74 ;  /* 0x000c084a01007387 */ /* 0x0003e80000100a00 */
[----:B-1----:R-:W3:Y:S01]  /*d2ab0*/  LDL.LU.64 R74, [R1+0x86c0] ;  /* 0x0086c000014a7983 */ /* 0x002ee20000300a00 */
[C---:B------:R-:W-:Y:S03]  /*d2ac0*/  HMMA.1688.F32.TF32 R80, R236.reuse, R54, R80 ;  /* 0x00000036ec50723c */ /* 0x040fe60000081050 */
[----:B------:R-:W4:Y:S04]  /*d2ad0*/  LDL.LU.64 R72, [R1+0x86b8] ;  /* 0x0086b80001487983 */ /* 0x000f280000300a00 */
[----:B------:R-:W-:Y:S01]  /*d2ae0*/  STL.64 [R1+0xbf0], R76 ;  /* 0x000bf04c01007387 */ /* 0x000fe20000100a00 */
[C---:B------:R-:W-:Y:S03]  /*d2af0*/  HMMA.1688.F32.TF32 R84, R236.reuse, R58, R84 ;  /* 0x0000003aec54723c */ /* 0x040fe60000081054 */
[----:B------:R1:W-:Y:S04]  /*d2b00*/  STL.64 [R1+0xbf8], R78 ;  /* 0x000bf84e01007387 */ /* 0x0003e80000100a00 */
[----:B-1----:R-:W4:Y:S04]  /*d2b10*/  LDL.LU.64 R78, [R1+0x86b0] ;  /* 0x0086b000014e7983 */ /* 0x002f280000300a00 */
[----:B------:R-:W4:Y:S04]  /*d2b20*/  LDL.LU.64 R76, [R1+0x86a8] ;  /* 0x0086a800014c7983 */ /* 0x000f280000300a00 */
[----:B------:R-:W-:Y:S04]  /*d2b30*/  STL.64 [R1+0xbe0], R80 ;  /* 0x000be05001007387 */ /* 0x000fe80000100a00 */
[----:B------:R1:W-:Y:S04]  /*d2b40*/  STL.64 [R1+0xbe8], R82 ;  /* 0x000be85201007387 */ /* 0x0003e80000100a00 */
[----:B-1----:R-:W4:Y:S04]  /*d2b50*/  LDL.LU.64 R82, [R1+0x86a0] ;  /* 0x0086a00001527983 */ /* 0x002f280000300a00 */
[----:B------:R-:W4:Y:S04]  /*d2b60*/  LDL.LU.64 R80, [R1+0x8698] ;  /* 0x0086980001507983 */ /* 0x000f280000300a00 */
[----:B------:R-:W-:Y:S04]  /*d2b70*/  STL.64 [R1+0xbd0], R84 ;  /* 0x000bd05401007387 */ /* 0x000fe80000100a00 */
[----:B------:R1:W-:Y:S04]  /*d2b80*/  STL.64 [R1+0xbd8], R86 ;  /* 0x000bd85601007387 */ /* 0x0003e80000100a00 */
[----:B-1----:R-:W4:Y:S01]  /*d2b90*/  LDL.LU.64 R86, [R1+0x8690] ;  /* 0x0086900001567983 */ /* 0x002f220000300a00 */
[----:B------:R-:W-:Y:S03]  /*d2ba0*/  HMMA.1688.F32.TF32 R248, R236, R62, R248 ;  /* 0x0000003eecf8723c */ /* 0x000fe600000810f8 */
[----:B------:R-:W4:-:S15]  /*d2bb0*/  LDL.LU.64 R84, [R1+0x8688] ;  /* 0x0086880001547983 */ /* 0x000f1e0000300a00 */
[----:B------:R-:W-:Y:S01]  /*d2bc0*/  NOP ;  /* 0x0000000000007918 */ /* 0x000fe20000000000 */
[----:B------:R-:W-:Y:S04]  /*d2bd0*/  STL.64 [R1+0xbc0], R248 ;  /* 0x000bc0f801007387 */ /* 0x000fe80000100a00 */
[----:B------:R1:W-:Y:S02]  /*d2be0*/  STL.64 [R1+0xbc8], R250 ;  /* 0x000bc8fa01007387 */ /* 0x0003e40000100a00 */
[C---:B-1----:R-:W-:Y:S08]  /*d2bf0*/  HMMA.1688.F32.TF32 R248, R236.reuse, R66, R232 ;  /* 0x00000042ecf8723c */ /* 0x042ff000000810e8 */
[C---:B------:R-:W-:Y:S08]  /*d2c00*/  HMMA.1688.F32.TF32 R140, R236.reuse, R94, R140 ;  /* 0x0000005eec8c723c */ /* 0x040ff0000008108c */
[C---:B------:R-:W-:Y:S03]  /*d2c10*/  HMMA.1688.F32.TF32 R136, R236.reuse, R98, R136 ;  /* 0x00000062ec88723c */ /* 0x040fe60000081088 */
[----:B------:R-:W-:Y:S04]  /*d2c20*/  STL.64 [R1+0xbb0], R248 ;  /* 0x000bb0f801007387 */ /* 0x000fe80000100a00 */
[----:B------:R-:W-:Y:S01]  /*d2c30*/  STL.64 [R1+0xbb8], R250 ;  /* 0x000bb8fa01007387 */ /* 0x000fe20000100a00 */
[C---:B--2---:R-:W-:Y:S08]  /*d2c40*/  HMMA.1688.F32.TF32 R240, R236.reuse, R70, R240 ;  /* 0x00000046ecf0723c */ /* 0x044ff000000810f0 */
[C---:B---3--:R-:W-:Y:S11]  /*d2c50*/  HMMA.1688.F32.TF32 R232, R236.reuse, R74, R180 ;  /* 0x0000004aece8723c */ /* 0x048ff600000810b4 */
[----:B------:R-:W-:Y:S04]  /*d2c60*/  STL.64 [R1+0xba0], R240 ;  /* 0x000ba0f001007387 */ /* 0x000fe80000100a00 */
[----:B------:R-:W-:Y:S01]  /*d2c70*/  STL.64 [R1+0xba8], R242 ;  /* 0x000ba8f201007387 */ /* 0x000fe20000100a00 */
[C---:B----4-:R-:W-:Y:S08]  /*d2c80*/  HMMA.1688.F32.TF32 R180, R236.reuse, R78, R152 ;  /* 0x0000004eecb4723c */ /* 0x050ff00000081098 */
[C---:B------:R-:W-:Y:S01]  /*d2c90*/  HMMA.1688.F32.TF32 R152, R236.reuse, R82, R148 ;  /* 0x00000052ec98723c */ /* 0x040fe20000081094 */
[----:B------:R-:W-:Y:S07]  /*d2ca0*/  STL.64 [R1+0xb90], R232 ;  /* 0x000b90e801007387 */ /* 0x000fee0000100a00 */
        /* <DEDUP_REMOVED lines=15> */
[----:B------:R-:W-:Y:S01]  /*d2da0*/  STL.64 [R1+0xb38], R138 ;  /* 0x000b388a01007387 */ /* 0x000fe20000100a00 */
[C---:B------:R-:W-:Y:S04]  /*d2db0*/  HMMA.1688.F32.TF32 R124, R236.reuse, R106, R132 ;  /* 0x0000006aec7c723c */ /* 0x040fe80000081084 */
[----:B------:R-:W-:Y:S04]  /*d2dc0*/  STL.64 [R1+0xb20], R120 ;  /* 0x000b207801007387 */ /* 0x000fe80000100a00 */
[----:B------:R1:W-:Y:S02]  /*d2dd0*/  STL.64 [R1+0xb28], R122 ;  /* 0x000b287a01007387 */ /* 0x0003e40000100a00 */
[----:B-1----:R-:W-:Y:S09]  /*d2de0*/  HMMA.1688.F32.TF32 R120, R236, R110, R128 ;  /* 0x0000006eec78723c */ /* 0x002ff20000081080 */
[----:B------:R-:W-:Y:S04]  /*d2df0*/  STL.64 [R1+0xb10], R124 ;  /* 0x000b107c01007387 */ /* 0x000fe80000100a00 */
[----:B------:R-:W-:Y:S04]  /*d2e00*/  STL.64 [R1+0xb18], R126 ;  /* 0x000b187e01007387 */ /* 0x000fe80000100a00 */
[----:B------:R-:W2:Y:S04]  /*d2e10*/  LDL.LU R144, [R1+0x1e20] ;  /* 0x001e200001907983 */ /* 0x000ea80000300800 */
        /* <DEDUP_REMOVED lines=31> */
[----:B------:R-:W2:Y:S01]  /*d3010*/  LDL.LU R142, [R1+0x1e18] ;  /* 0x001e1800018e7983 */ /* 0x000ea20000300800 */
[----:B------:R-:W-:-:S02]  /*d3020*/  IMAD.MOV.U32 R143, RZ, RZ, R114 ;  /* 0x000000ffff8f7224 */ /* 0x000fc400078e0072 */
[----:B------:R-:W-:Y:S01]  /*d3030*/  IMAD.MOV.U32 R148, RZ, RZ, R115 ;  /* 0x000000ffff947224 */ /* 0x000fe200078e0073 */
[----:B------:R-:W4:Y:S04]  /*d3040*/  LDL.LU R114, [R1+0x8684] ;  /* 0x0086840001727983 */ /* 0x000f280000300800 */
[----:B------:R-:W4:Y:S04]  /*d3050*/  LDL.LU R115, [R1+0x8680] ;  /* 0x0086800001737983 */ /* 0x000f280000300800 */
[----:B------:R-:W2:Y:S04]  /*d3060*/  LDL.LU R149, [R1+0x1e34] ;  /* 0x001e340001957983 */ /* 0x000ea80000300800 */
[----:B------:R-:W2:Y:S04]  /*d3070*/  LDL.LU R150, [R1+0x1e38] ;  /* 0x001e380001967983 */ /* 0x000ea80000300800 */
[----:B------:R-:W2:Y:S01]  /*d3080*/  LDL.LU R151, [R1+0x1e3c] ;  /* 0x001e3c0001977983 */ /* 0x000ea20000300800 */
[----:B------:R-:W-:-:S02]  /*d3090*/  IMAD.MOV.U32 R232, RZ, RZ, R158 ;  /* 0x000000ffffe87224 */ /* 0x000fc400078e009e */
[----:B------:R-:W-:Y:S02]  /*d30a0*/  IMAD.MOV.U32 R233, RZ, RZ, R118 ;  /* 0x000000ffffe97224 */ /* 0x000fe400078e0076 */
[----:B------:R-:W-:Y:S01]  /*d30b0*/  IMAD.MOV.U32 R234, RZ, RZ, R119 ;  /* 0x000000ffffea7224 */ /* 0x000fe200078e0077 */
[----:B----4-:R-:W-:Y:S01]  /*d30c0*/  HMMA.1688.F32.TF32 R180, R236, R114, R152 ;  /* 0x00000072ecb4723c */ /* 0x010fe20000081098 */
[----:B------:R-:W4:-:S15]  /*d30d0*/  LDL.LU R152, [R1+0x1e40] ;  /* 0x001e400001987983 */ /* 0x000f1e0000300800 */
[----:B------:R-:W-:-:S03]  /*d30e0*/  NOP ;  /* 0x0000000000007918 */ /* 0x000fc60000000000 */
[----:B------:R1:W-:Y:S04]  /*d30f0*/  STL.64 [R1+0xaf0], R180 ;  /* 0x000af0b401007387 */ /* 0x0003e80000100a00 */
        /* <DEDUP_REMOVED lines=12> */
[----:B-1----:R-:W-:Y:S01]  /*d31c0*/  IMAD.MOV.U32 R180, RZ, RZ, R171 ;  /* 0x000000ffffb47224 */ /* 0x002fe200078e00ab */
[----:B------:R-:W3:Y:S04]  /*d31d0*/  LDL.LU R166, [R1+0x8670] ;  /* 0x0086700001a67983 */ /* 0x000ee80000300800 */
[----:B------:R-:W3:Y:S01]  /*d31e0*/  LDL.LU R171, [R1+0x866c] ;  /* 0x00866c0001ab7983 */ /* 0x000ee20000300800 */
[----:B------:R-:W-:Y:S02]  /*d31f0*/  IMAD.MOV.U32 R181, RZ, RZ, R170 ;  /* 0x000000ffffb57224 */ /* 0x000fe400078e00aa */
[----:B------:R-:W-:Y:S01]  /*d3200*/  IMAD.MOV.U32 R182, RZ, RZ, R163 ;  /* 0x000000ffffb67224 */ /* 0x000fe200078e00a3 */
[----:B------:R-:W3:Y:S04]  /*d3210*/  LDL.LU R170, [R1+0x8668] ;  /* 0x0086680001aa7983 */ /* 0x000ee80000300800 */
[----:B------:R-:W3:Y:S01]  /*d3220*/  LDL.LU R163, [R1+0x8664] ;  /* 0x0086640001a37983 */ /* 0x000ee20000300800 */
[----:B------:R-:W-:-:S03]  /*d3230*/  IMAD.MOV.U32 R183, RZ, RZ, R162 ;  /* 0x000000ffffb77224 */ /* 0x000fc600078e00a2 */
        /* <DEDUP_REMOVED lines=44> */
[----:B--2---:R1:W-:Y:S02]  /*d3500*/  STL.64 [R1+0x84b0], R140 ;  /* 0x0084b08c01007387 */ /* 0x0043e40000100a00 */
[----:B-1----:R-:W-:-:S02]  /*d3510*/  IMAD.MOV.U32 R140, RZ, RZ, R167 ;  /* 0x000000ffff8c7224 */ /* 0x002fc400078e00a7 */
[----:B------:R-:W-:Y:S01]  /*d3520*/  IMAD.MOV.U32 R141, RZ, RZ, R159 ;  /* 0x000000ffff8d7224 */ /* 0x000fe200078e009f */
[----:B------:R-:W2:Y:S04]  /*d3530*/  LDL.LU R167, [R1+0x85ec] ;  /* 0x0085ec0001a77983 */ /* 0x000ea80000300800 */
[----:B------:R-:W2:Y:S01]  /*d3540*/  LDL.LU R159, [R1+0x85e8] ;  /* 0x0085e800019f7983 */ /* 0x000ea20000300800 */
[----:B------:R-:W-:Y:S02]  /*d3550*/  IMAD.MOV.U32 R142, RZ, RZ, R174 ;  /* 0x000000ffff8e7224 */ /* 0x000fe400078e00ae */
[----:B------:R-:W-:Y:S01]  /*d3560*/  IMAD.MOV.U32 R143, RZ, RZ, R175 ;  /* 0x000000ffff8f7224 */ /* 0x000fe200078e00af */
        /* <DEDUP_REMOVED lines=9> */
[----:B----4-:R1:W-:Y:S02]  /*d3600*/  STL.64 [R1+0x84a0], R144 ;  /* 0x0084a09001007387 */ /* 0x0103e40000100a00 */
[----:B-1----:R-:W-:-:S02]  /*d3610*/  IMAD.MOV.U32 R144, RZ, RZ, R170 ;  /* 0x000000ffff907224 */ /* 0x002fc400078e00aa */
[----:B------:R-:W-:Y:S01]  /*d3620*/  IMAD.MOV.U32 R145, RZ, RZ, R171 ;  /* 0x000000ffff917224 */ /* 0x000fe200078e00ab */
[----:B------:R-:W4:Y:S04]  /*d3630*/  LDL.LU R170, [R1+0x85cc] ;  /* 0x0085cc0001aa7983 */ /* 0x000f280000300800 */
[----:B------:R-:W4:Y:S01]  /*d3640*/  LDL.LU R171, [R1+0x85c8] ;  /* 0x0085c80001ab7983 */ /* 0x000f220000300800 */
        /* <DEDUP_REMOVED lines=19> */
[----:B------:R-:W2:Y:S02]  /*d3780*/  LDL.LU R163, [R1+0x85a0] ;  /* 0x0085a00001a37983 */ /* 0x000ea40000300800 */
[C---:B---3--:R-:W-:Y:S02]  /*d3790*/  HMMA.1688.F32.TF32 R148, R236.reuse, R154, R148 ;  /* 0x0000009aec94723c */ /* 0x048fe40000081094 */
[----:B------:R-:W-:Y:S04]  /*d37a0*/  STL.64 [R1+0x8488], R154 ;  /* 0x0084889a01007387 */ /* 0x000fe80000100a00 */
[----:B----4-:R-:W-:Y:S02]  /*d37b0*/  STL.64 [R1+0x8480], R152 ;  /* 0x0084809801007387 */ /* 0x010fe40000100a00 */
        /* <DEDUP_REMOVED lines=22> */
[----:B-1----:R-:W-:Y:S01]  /*d3920*/  HMMA.1688.F32.TF32 R140, R236, R174, R180 ;  /* 0x000000aeec8c723c */ /* 0x002fe200000810b4 */
[----:B------:R-:W-:Y:S02]  /*d3930*/  IMAD.MOV.U32 R248, RZ, RZ, R223 ;  /* 0x000000fffff87224 */ /* 0x000fe400078e00df */
[----:B------:R-:W2:Y:S01]  /*d3940*/  LDL.LU R223, [R1+0x859c] ;  /* 0x00859c0001df7983 */ /* 0x000ea20000300800 */
[----:B------:R-:W-:-:S02]  /*d3950*/  IMAD.MOV.U32 R249, RZ, RZ, R222 ;  /* 0x000000fffff97224 */ /* 0x000fc400078e00de */
[----:B------:R-:W-:Y:S02]  /*d3960*/  IMAD.MOV.U32 R250, RZ, RZ, R227 ;  /* 0x000000fffffa7224 */ /* 0x000fe400078e00e3 */
[----:B------:R-:W-:Y:S02]  /*d3970*/  IMAD.MOV.U32 R251, RZ, RZ, R226 ;  /* 0x000000fffffb7224 */ /* 0x000fe400078e00e2 */
[----:B------:R-:W-:Y:S02]  /*d3980*/  IMAD.MOV.U32 R144, RZ, RZ, R198 ;  /* 0x000000ffff907224 */ /* 0x000fe400078e00c6 */
[----:B------:R-:W-:Y:S02]  /*d3990*/  IMAD.MOV.U32 R145, RZ, RZ, R199 ;  /* 0x000000ffff917224 */ /* 0x000fe400078e00c7 */
[----:B------:R-:W-:Y:S02]  /*d39a0*/  IMAD.MOV.U32 R146, RZ, RZ, R186 ;  /* 0x000000ffff927224 */ /* 0x000fe400078e00ba */
[----:B------:R-:W-:-:S03]  /*d39b0*/  IMAD.MOV.U32 R147, RZ, RZ, R194 ;  /* 0x000000ffff937224 */ /* 0x000fc600078e00c2 */
        /* <DEDUP_REMOVED lines=16> */
[----:B------:R-:W4:Y:S01]  /*d3ac0*/  LDL.LU R191, [R1+0x8570] ;  /* 0x0085700001bf7983 */ /* 0x000f220000300800 */
[----:B------:R-:W-:Y:S02]  /*d3ad0*/  IMAD.MOV.U32 R148, RZ, RZ, R218 ;  /* 0x000000ffff947224 */ /* 0x000fe400078e00da */
[----:B------:R-:W-:Y:S02]  /*d3ae0*/  IMAD.MOV.U32 R149, RZ, RZ, R219 ;  /* 0x000000ffff957224 */ /* 0x000fe400078e00db */
[----:B------:R-:W-:Y:S02]  /*d3af0*/  IMAD.MOV.U32 R150, RZ, RZ, R214 ;  /* 0x000000ffff967224 */ /* 0x000fe400078e00d6 */
[----:B------:R-:W-:Y:S02]  /*d3b00*/  IMAD.MOV.U32 R151, RZ, RZ, R215 ;  /* 0x000000ffff977224 */ /* 0x000fe400078e00d7 */
[----:B-1----:R-:W-:Y:S02]  /*d3b10*/  IMAD.MOV.U32 R140, RZ, RZ, R210 ;  /* 0x000000ffff8c7224 */ /* 0x002fe400078e00d2 */
[----:B------:R-:W-:-:S02]  /*d3b20*/  IMAD.MOV.U32 R141, RZ, RZ, R211 ;  /* 0x000000ffff8d7224 */ /* 0x000fc400078e00d3 */
[----:B---3--:R-:W-:Y:S02]  /*d3b30*/  IMAD.MOV.U32 R142, RZ, RZ, R206 ;  /* 0x000000ffff8e7224 */ /* 0x008fe400078e00ce */
[----:B------:R-:W-:Y:S02]  /*d3b40*/  IMAD.MOV.U32 R143, RZ, RZ, R207 ;  /* 0x000000ffff8f7224 */ /* 0x000fe400078e00cf */
[----:B------:R-:W-:Y:S02]  /*d3b50*/  IMAD.MOV.U32 R232, RZ, RZ, R202 ;  /* 0x000000ffffe87224 */ /* 0x000fe400078e00ca */
[----:B------:R-:W-:Y:S02]  /*d3b60*/  IMAD.MOV.U32 R233, RZ, RZ, R203 ;  /* 0x000000ffffe97224 */ /* 0x000fe400078e00cb */
[----:B------:R-:W-:Y:S02]  /*d3b70*/  IMAD.MOV.U32 R234, RZ, RZ, R178 ;  /* 0x000000ffffea7224 */ /* 0x000fe400078e00b2 */
[----:B------:R-:W-:-:S02]  /*d3b80*/  IMAD.MOV.U32 R235, RZ, RZ, R179 ;  /* 0x000000ffffeb7224 */ /* 0x000fc400078e00b3 */
[----:B--2---:R-:W-:Y:S02]  /*d3b90*/  IMAD.MOV.U32 R159, RZ, RZ, R223 ;  /* 0x000000ffff9f7224 */ /* 0x004fe400078e00df */
[----:B----4-:R-:W-:Y:S02]  /*d3ba0*/  IMAD.MOV.U32 R160, RZ, RZ, R186 ;  /* 0x000000ffffa07224 */ /* 0x010fe400078e00ba */
[----:B------:R-:W-:Y:S01]  /*d3bb0*/  IMAD.MOV.U32 R161, RZ, RZ, R194 ;  /* 0x000000ffffa17224 */ /* 0x000fe200078e00c2 */
[----:B------:R-:W2:Y:S04]  /*d3bc0*/  LDL.LU R186, [R1+0x856c] ;  /* 0x00856c0001ba7983 */ /* 0x000ea80000300800 */
[----:B------:R-:W3:Y:S01]  /*d3bd0*/  LDL.LU R194, [R1+0x8568] ;  /* 0x0085680001c27983 */ /* 0x000ee20000300800 */
        /* <DEDUP_REMOVED lines=24> */
[----:B------:R-:W-:-:S03]  /*d3d60*/  IMAD.MOV.U32 R158, RZ, RZ, R222 ;  /* 0x000000ffff9e7224 */ /* 0x000fc600078e00de */
        /* <DEDUP_REMOVED lines=14> */
[----:B------:R2:W-:Y:S04]  /*d3e50*/  STL.64 [R1+0x8438], R174 ;  /* 0x008438ae01007387 */ /* 0x0005e80000100a00 */
[----:B------:R4:W-:Y:S01]  /*d3e60*/  STL.64 [R1+0x8430], R172 ;  /* 0x008430ac01007387 */ /* 0x0009e20000100a00 */
[----:B--2---:R-:W-:-:S02]  /*d3e70*/  IMAD.MOV.U32 R175, RZ, RZ, R186 ;  /* 0x000000ffffaf7224 */ /* 0x004fc400078e00ba */
[----:B---3--:R-:W-:Y:S02]  /*d3e80*/  IMAD.MOV.U32 R174, RZ, RZ, R194 ;  /* 0x000000ffffae7224 */ /* 0x008fe400078e00c2 */
[----:B----4-:R-:W-:Y:S02]  /*d3e90*/  IMAD.MOV.U32 R173, RZ, RZ, R199 ;  /* 0x000000ffffad7224 */ /* 0x010fe400078e00c7 */
[----:B------:R-:W-:Y:S02]  /*d3ea0*/  IMAD.MOV.U32 R172, RZ, RZ, R198 ;  /* 0x000000ffffac7224 */ /* 0x000fe400078e00c6 */
[----:B------:R-:W2:Y:S04]  /*d3eb0*/  LDL.LU R198, [R1+0x850c] ;  /* 0x00850c0001c67983 */ /* 0x000ea80000300800 */
[----:B------:R-:W2:Y:S04]  /*d3ec0*/  LDL.LU R199, [R1+0x8508] ;  /* 0x0085080001c77983 */ /* 0x000ea80000300800 */
[----:B------:R-:W3:Y:S04]  /*d3ed0*/  LDL.LU R194, [R1+0x8504] ;  /* 0x0085040001c27983 */ /* 0x000ee80000300800 */
[----:B------:R-:W4:Y:S01]  /*d3ee0*/  LDL.LU R186, [R1+0x8500] ;  /* 0x0085000001ba7983 */ /* 0x000f220000300800 */
[----:B------:R-:W-:-:S15]  /*d3ef0*/  HMMA.1688.F32.TF32 R180, R236, R178, R180 ;  /* 0x000000b2ecb4723c */ /* 0x000fde00000810b4 */
[----:B------:R-:W-:-:S04]  /*d3f00*/  NOP ;  /* 0x0000000000007918 */ /* 0x000fc80000000000 */
[----:B------:R-:W-:Y:S04]  /*d3f10*/  STL.64 [R1+0x1570], R180 ;  /* 0x001570b401007387 */ /* 0x000fe80000100a00 */
[----:B------:R1:W-:Y:S04]  /*d3f20*/  STL.64 [R1+0x1578], R182 ;  /* 0x001578b601007387 */ /* 0x0003e80000100a00 */
[----:B-1----:R-:W3:Y:S04]  /*d3f30*/  LDL.LU.64 R182, [R1+0x84f8] ;  /* 0x0084f80001b67983 */ /* 0x002ee80000300a00 */
[----:B------:R-:W4:Y:S04]  /*d3f40*/  LDL.LU.64 R180, [R1+0x84f0] ;  /* 0x0084f00001b47983 */ /* 0x000f280000300a00 */
[----:B------:R-:W-:Y:S04]  /*d3f50*/  STL.64 [R1+0x8428], R178 ;  /* 0x008428b201007387 */ /* 0x000fe80000100a00 */
[----:B------:R1:W-:Y:S02]  /*d3f60*/  STL.64 [R1+0x8420], R176 ;  /* 0x008420b001007387 */ /* 0x0003e40000100a00 */
        /* <DEDUP_REMOVED lines=8> */
[C---:B------:R-:W-:Y:S08]  /*d3ff0*/  HMMA.1688.F32.TF32 R156, R236.reuse, R202, R156 ;  /* 0x000000caec9c723c */ /* 0x040ff0000008109c */
[C---:B------:R-:W-:Y:S08]  /*d4000*/  HMMA.1688.F32.TF32 R152, R236.reuse, R206, R152 ;  /* 0x000000ceec98723c */ /* 0x040ff00000081098 */
[C---:B------:R-:W-:Y:S08]  /*d4010*/  HMMA.1688.F32.TF32 R148, R236.reuse, R210, R148 ;  /* 0x000000d2ec94723c */ /* 0x040ff00000081094 */
[----:B------:R-:W-:Y:S01]  /*d4020*/  HMMA.1688.F32.TF32 R144, R236, R214, R144 ;  /* 0x000000d6ec90723c */ /* 0x000fe20000081090 */
[----:B------:R-:W-:-:S02]  /*d4030*/  LOP3.LUT R196, R3, 0x40, RZ, 0x3c, !PT ;  /* 0x0000004003c47812 */ /* 0x000fc400078e3cff */
[----:B------:R-:W-:-:S05]  /*d4040*/  LOP3.LUT R197, R3, 0x60, RZ, 0x3c, !PT ;  /* 0x0000006003c57812 */ /* 0x000fca00078e3cff */
[C---:B------:R-:W-:Y:S01]  /*d4050*/  HMMA.1688.F32.TF32 R140, R236.reuse, R218, R140 ;  /* 0x000000daec8c723c */ /* 0x040fe2000008108c */
[----:B------:R-:W-:Y:S04]  /*d4060*/  LDS R240, [R196+UR7+0x26000] ;  /* 0x02600007c4f07984 */ /* 0x000fe80008000800 */
[----:B------:R-:W-:Y:S04]  /*d4070*/  LDS R242, [R196+UR7+0x27000] ;  /* 0x02700007c4f27984 */ /* 0x000fe80008000800 */
[----:B------:R-:W-:Y:S04]  /*d4080*/  LDS R241, [R197+UR7+0x26000] ;  /* 0x02600007c5f17984 */ /* 0x000fe80008000800 */
[----:B------:R-:W1:Y:S01]  /*d4090*/  LDS R243, [R197+UR7+0x27000] ;  /* 0x02700007c5f37984 */ /* 0x000e620008000800 */
[C---:B--2---:R-:W-:Y:S08]  /*d40a0*/  HMMA.1688.F32.TF32 R160, R236.reuse, R198, R160 ;  /* 0x000000c6eca0723c */ /* 0x044ff000000810a0 */
[C---:B---3--:R-:W-:Y:S01]  /*d40b0*/  HMMA.1688.F32.TF32 R176, R236.reuse, R182, R176 ;  /* 0x000000b6ecb0723c */ /* 0x048fe200000810b0 */
[----:B------:R-:W-:Y:S04]  /*d40c0*/  STL.64 [R1+0x8418], R182 ;  /* 0x008418b601007387 */ /* 0x000fe80000100a00 */
[----:B----4-:R-:W-:Y:S03]  /*d40d0*/  STL.64 [R1+0x8410], R180 ;  /* 0x008410b401007387 */ /* 0x010fe60000100a00 */
        /* <DEDUP_REMOVED lines=35> */
[C---:B--2---:R-:W-:Y:S08]  /*d4310*/  HMMA.1688.F32.TF32 R144, R236.reuse, R222, R248 ;  /* 0x000000deec90723c */ /* 0x044ff000000810f8 */
[----:B---3--:R-:W-:Y:S01]  /*d4320*/  HMMA.1688.F32.TF32 R140, R236, R226, R232 ;  /* 0x000000e2ec8c723c */ /* 0x008fe200000810e8 */
[----:B------:R-:W-:Y:S10]  /*d4330*/  STL.64 [R1+0x83c8], R222 ;  /* 0x0083c8de01007387 */ /* 0x000ff40000100a00 */
[----:B------:R2:W-:Y:S04]  /*d4340*/  STL.64 [R1+0x1540], R144 ;  /* 0x0015409001007387 */ /* 0x0005e80000100a00 */
[----:B------:R3:W-:Y:S04]  /*d4350*/  STL.64 [R1+0x1548], R146 ;  /* 0x0015489201007387 */ /* 0x0007e80000100a00 */
[----:B------:R-:W4:Y:S04]  /*d4360*/  LDL.LU R148, [R1+0x2080] ;  /* 0x0020800001947983 */ /* 0x000f280000300800 */
        /* <DEDUP_REMOVED lines=67> */
[----:B--2---:R-:W2:Y:S01]  /*d47a0*/  LDL.LU R144, [R1+0x2090] ;  /* 0x0020900001907983 */ /* 0x004ea20000300800 */
[----:B------:R-:W-:-:S03]  /*d47b0*/  IMAD.MOV.U32 R145, RZ, RZ, R230 ;  /* 0x000000ffff917224 */ /* 0x000fc600078e00e6 */
[----:B------:R-:W4:Y:S01]  /*d47c0*/  LDL.LU R230, [R1+0x84dc] ;  /* 0x0084dc0001e67983 */ /* 0x000f220000300800 */
[----:B---3--:R-:W-:-:S03]  /*d47d0*/  IMAD.MOV.U32 R146, RZ, RZ, R231 ;  /* 0x000000ffff927224 */ /* 0x008fc600078e00e7 */
[----:B------:R-:W4:Y:S04]  /*d47e0*/  LDL.LU R231, [R1+0x84d8] ;  /* 0x0084d80001e77983 */ /* 0x000f280000300800 */
[----:B------:R-:W2:Y:S04]  /*d47f0*/  LDL.LU R147, [R1+0x209c] ;  /* 0x00209c0001937983 */ /* 0x000ea80000300800 */
        /* <DEDUP_REMOVED lines=8> */
[----:B-1----:R-:W4:Y:S02]  /*d4880*/  LDL.LU.64 R234, [R1+0x84d0] ;  /* 0x0084d00001ea7983 */ /* 0x002f240000300a00 */
[----:B----4-:R-:W-:Y:S02]  /*d4890*/  HMMA.1688.F32.TF32 R236, R236, R234, R248 ;  /* 0x000000eaecec723c */ /* 0x010fe400000810f8 */
[----:B------:R-:W4:Y:S04]  /*d48a0*/  LDL.LU.64 R250, [R1+0x84c8] ;  /* 0x0084c80001fa7983 */ /* 0x000f280000300a00 */
[----:B------:R-:W2:-:S13]  /*d48b0*/  LDL.LU.64 R248, [R1+0x84c0] ;  /* 0x0084c00001f87983 */ /* 0x000e9a0000300a00 */
[----:B------:R1:W-:Y:S04]  /*d48c0*/  STL.64 [R1+0x1180], R236 ;  /* 0x001180ec01007387 */ /* 0x0003e80000100a00 */
[----:B------:R3:W-:Y:S04]  /*d48d0*/  STL.64 [R1+0x1188], R238 ;  /* 0x001188ee01007387 */ /* 0x0007e80000100a00 */
[----:B-1----:R-:W2:Y:S04]  /*d48e0*/  LDL.LU R236, [R1+0x1fa0] ;  /* 0x001fa00001ec7983 */ /* 0x002ea80000300800 */
[----:B------:R-:W2:Y:S04]  /*d48f0*/  LDL.LU R237, [R1+0x1fa4] ;  /* 0x001fa40001ed7983 */ /* 0x000ea80000300800 */
[----:B---3--:R-:W2:Y:S04]  /*d4900*/  LDL.LU R238, [R1+0x1fa8] ;  /* 0x001fa80001ee7983 */ /* 0x008ea80000300800 */
[----:B------:R-:W2:Y:S01]  /*d4910*/  LDL.LU R239, [R1+0x1fac] ;  /* 0x001fac0001ef7983 */ /* 0x000ea20000300800 */
[----:B------:R-:W-:-:S02]  /*d4920*/  IMAD.MOV.U32 R222, RZ, RZ, R201 ;  /* 0x000000ffffde7224 */ /* 0x000fc400078e00c9 */
        /* <DEDUP_REMOVED lines=166> */
[C---:B-1----:R-:W-:Y:S02]  /*d5390*/  HMMA.1688.F32.TF32 R4, R240.reuse, R54, R236 ;  /* 0x00000036f004723c */ /* 0x042fe400000810ec */
[----:B------:R-:W-:Y:S04]  /*d53a0*/  STL.64 [R1+0x8320], R54 ;  /* 0x0083203601007387 */ /* 0x000fe80000100a00 */
[----:B------:R-:W-:Y:S02]  /*d53b0*/  STL.64 [R1+0x8318], R52 ;  /* 0x0083183401007387 */ /* 0x000fe40000100a00 */
[C---:B------:R-:W-:Y:S01]  /*d53c0*/  HMMA.1688.F32.TF32 R36, R240.reuse, R62, R216 ;  /* 0x0000003ef024723c */ /* 0x040fe200000810d8 */
[----:B------:R-:W-:Y:S01]  /*d53d0*/  LOP3.LUT R201, R3, 0x20, RZ, 0x3c, !PT ;  /* 0x0000002003c97812 */ /* 0x000fe200078e3cff */
[----:B------:R-:W-:Y:S04]  /*d53e0*/  LDS R236, [R3+UR7+0x26080] ;  /* 0x0260800703ec7984 */ /* 0x000fe80008000800 */
[----:B------:R-:W-:Y:S04]  /*d53f0*/  LDS R238, [R3+UR7+0x27080] ;  /* 0x0270800703ee7984 */ /* 0x000fe80008000800 */
[----:B------:R-:W-:Y:S04]  /*d5400*/  LDS R237, [R201+UR7+0x26080] ;  /* 0x02608007c9ed7984 */ /* 0x000fe80008000800 */
[----:B------:R-:W1:Y:S04]  /*d5410*/  LDS R239, [R201+UR7+0x27080] ;  /* 0x02708007c9ef7984 */ /* 0x000e680008000800 */
[----:B------:R-:W-:Y:S04]  /*d5420*/  STL.64 [R1+0x1170], R4 ;  /* 0x0011700401007387 */ /* 0x000fe80000100a00 */
[----:B------:R3:W-:Y:S02]  /*d5430*/  STL.64 [R1+0x1178], R6 ;  /* 0x0011780601007387 */ /* 0x0007e40000100a00 */
[C---:B---3--:R-:W-:Y:S02]  /*d5440*/  HMMA.1688.F32.TF32 R4, R240.reuse, R66, R212 ;  /* 0x00000042f004723c */ /* 0x048fe400000810d4 */
        /* <DEDUP_REMOVED lines=30> */
[----:B------:R-:W-:Y:S01]  /*d5630*/  STL.64 [R1+0x10c8], R38 ;  /* 0x0010c82601007387 */ /* 0x000fe20000100a00 */
[C---:B--2---:R-:W-:Y:S03]  /*d5640*/  HMMA.1688.F32.TF32 R8, R240.reuse, R106, R168 ;  /* 0x0000006af008723c */ /* 0x044fe600000810a8 */
[----:B------:R-:W-:Y:S04]  /*d5650*/  STL.64 [R1+0x10b0], R4 ;  /* 0x0010b00401007387 */ /* 0x000fe80000100a00 */
[----:B------:R4:W-:Y:S02]  /*d5660*/  STL.64 [R1+0x10b8], R6 ;  /* 0x0010b80601007387 */ /* 0x0009e40000100a00 */
[C---:B----4-:R-:W-:Y:S10]  /*d5670*/  HMMA.1688.F32.TF32 R4, R240.reuse, R110, R164 ;  /* 0x0000006ef004723c */ /* 0x050ff400000810a4 */
[----:B------:R-:W-:Y:S04]  /*d5680*/  STL.64 [R1+0x10a0], R8 ;  /* 0x0010a00801007387 */ /* 0x000fe80000100a00 */
[----:B------:R2:W-:Y:S01]  /*d5690*/  STL.64 [R1+0x10a8], R10 ;  /* 0x0010a80a01007387 */ /* 0x0005e20000100a00 */
[C---:B------:R-:W-:Y:S08]  /*d56a0*/  HMMA.1688.F32.TF32 R36, R240.reuse, R118, R156 ;  /* 0x00000076f024723c */ /* 0x040ff0000008109c */
[C---:B--2---:R-:W-:Y:S01]  /*d56b0*/  HMMA.1688.F32.TF32 R8, R240.reuse, R114, R160 ;  /* 0x00000072f008723c */ /* 0x044fe200000810a0 */
[----:B------:R-:W-:Y:S04]  /*d56c0*/  STL.64 [R1+0x1090], R4 ;  /* 0x0010900401007387 */ /* 0x000fe80000100a00 */
[----:B------:R2:W-:Y:S03]  /*d56d0*/  STL.64 [R1+0x1098], R6 ;  /* 0x0010980601007387 */ /* 0x0005e60000100a00 */
[C---:B--2---:R-:W-:Y:S11]  /*d56e0*/  HMMA.1688.F32.TF32 R4, R240.reuse, R122, R152 ;  /* 0x0000007af004723c */ /* 0x044ff60000081098 */
        /* <DEDUP_REMOVED lines=11> */
[----:B--2---:R-:W1:Y:S04]  /*d57a0*/  LDL.LU R8, [R1+0x23a0] ;  /* 0x0023a00001087983 */ /* 0x004e680000300800 */
[----:B------:R2:W-:Y:S04]  /*d57b0*/  STL.64 [R1+0x14d0], R36 ;  /* 0x0014d02401007387 */ /* 0x0005e80000100a00 */
[----:B------:R4:W-:Y:S04]  /*d57c0*/  STL.64 [R1+0x14d8], R38 ;  /* 0x0014d82601007387 */ /* 0x0009e80000100a00 */
[----:B------:R-:W-:Y:S04]  /*d57d0*/  STL.64 [R1+0x14c0], R4 ;  /* 0x0014c00401007387 */ /* 0x000fe80000100a00 */
[----:B------:R1:W-:Y:S04]  /*d57e0*/  STL.64 [R1+0x14c8], R6 ;  /* 0x0014c80601007387 */ /* 0x0003e80000100a00 */
        /* <DEDUP_REMOVED lines=103> */
[----:B-1----:R-:W4:Y:S04]  /*d5e60*/  LDL.64 R6, [R1+0x38] ;  /* 0x0000380001067983 */ /* 0x002f280000100a00 */
[----:B------:R-:W2:Y:S04]  /*d5e70*/  LDL.LU R244, [R1+0x23b0] ;  /* 0x0023b00001f47983 */ /* 0x000ea80000300800 */
[----:B------:R-:W2:Y:S04]  /*d5e80*/  LDL.LU R245, [R1+0x23b4] ;  /* 0x0023b40001f57983 */ /* 0x000ea80000300800 */
[----:B------:R-:W2:Y:S04]  /*d5e90*/  LDL.LU R246, [R1+0x23b8] ;  /* 0x0023b80001f67983 */ /* 0x000ea80000300800 */
[----:B------:R-:W2:Y:S04]  /*d5ea0*/  LDL.LU R247, [R1+0x23bc] ;  /* 0x0023bc0001f77983 */ /* 0x000ea80000300800 */
[----:B------:R-:W2:Y:S01]  /*d5eb0*/  LDL.64 R250, [R1+0x28] ;  /* 0x0000280001fa7983 */ /* 0x000ea20000100a00 */
        /* <DEDUP_REMOVED lines=93> */
[----:B------:R-:W-:Y:S04]  /*d6490*/  STL.64 [R1+0x13c0], R220 ;  /* 0x0013c0dc01007387 */ /* 0x000fe80000100a00 */
[----:B------:R1:W-:Y:S04]  /*d64a0*/  STL.64 [R1+0x13c8], R222 ;  /* 0x0013c8de01007387 */ /* 0x0003e80000100a00 */
[----:B-1----:R-:W3:Y:S04]  /*d64b0*/  LDL.LU.64 R222, [R1+0x83c8] ;  /* 0x0083c80001de7983 */ /* 0x002ee80000300a00 */
[----:B------:R-:W-:Y:S04]  /*d64c0*/  STL.64 [R1+0x13b0], R204 ;  /* 0x0013b0cc01007387 */ /* 0x000fe80000100a00 */
[----:B------:R1:W-:Y:S04]  /*d64d0*/  STL.64 [R1+0x13b8], R206 ;  /* 0x0013b8ce01007387 */ /* 0x0003e80000100a00 */
[----:B-1----:R-:W2:Y:S02]  /*d64e0*/  LDL.LU.64 R206, [R1+0x83c0] ;  /* 0x0083c00001ce7983 */ /* 0x002ea40000300a00 */
[----:B--2---:R-:W-:-:S15]  /*d64f0*/  HMMA.1688.F32.TF32 R208, R240, R206, R208 ;  /* 0x000000cef0d0723c */ /* 0x004fde00000810d0 */
[----:B------:R-:W-:-:S04]  /*d6500*/  NOP ;  /* 0x0000000000007918 */ /* 0x000fc80000000000 */
        /* <DEDUP_REMOVED lines=13> */
[C---:B---3--:R-:W-:Y:S08]  /*d65e0*/  HMMA.1688.F32.TF32 R48, R240.reuse, R222, R48 ;  /* 0x000000def030723c */ /* 0x048ff00000081030 */
[C---:B------:R-:W-:Y:S08]  /*d65f0*/  HMMA.1688.F32.TF32 R44, R240.reuse, R226, R44 ;  /* 0x000000e2f02c723c */ /* 0x040ff0000008102c */
[C---:B------:R-:W-:Y:S08]  /*d6600*/  HMMA.1688.F32.TF32 R40, R240.reuse, R230, R40 ;  /* 0x000000e6f028723c */ /* 0x040ff00000081028 */
[----:B------:R-:W-:Y:S08]  /*d6610*/  HMMA.1688.F32.TF32 R36, R240, R234, R36 ;  /* 0x000000eaf024723c */ /* 0x000ff00000081024 */
[----:B----4-:R-:W-:Y:S01]  /*d6620*/  HMMA.1688.F32.TF32 R8, R236, R6, R8 ;  /* 0x00000006ec08723c */ /* 0x010fe20000081008 */
[----:B------:R-:W-:-:S02]  /*d6630*/  IMAD.MOV.U32 R216, RZ, RZ, R6 ;  /* 0x000000ffffd87224 */ /* 0x000fc400078e0006 */
[----:B------:R-:W-:-:S05]  /*d6640*/  IMAD.MOV.U32 R200, RZ, RZ, R7 ;  /* 0x000000ffffc87224 */ /* 0x000fca00078e0007 */
[----:B------:R-:W-:Y:S01]  /*d6650*/  HMMA.1688.F32.TF32 R4, R236, R250, R244 ;  /* 0x000000faec04723c */ /* 0x000fe200000810f4 */
[----:B------:R-:W-:Y:S02]  /*d6660*/  IMAD.MOV.U32 R220, RZ, RZ, R250 ;  /* 0x000000ffffdc7224 */ /* 0x000fe400078e00fa */
[----:B------:R-:W-:-:S05]  /*d6670*/  IMAD.MOV.U32 R217, RZ, RZ, R251 ;  /* 0x000000ffffd97224 */ /* 0x000fca00078e00fb */
        /* <DEDUP_REMOVED lines=17> */
[----:B------:R2:W-:Y:S04]  /*d6790*/  STL.64 [R1+0xee8], R6 ;  /* 0x000ee80601007387 */ /* 0x0005e80000100a00 */
        /* <DEDUP_REMOVED lines=8> */
[----:B------:R-:W3:Y:S04]  /*d6820*/  LDL.64 R6, [R1+0x18] ;  /* 0x0000180001067983 */ /* 0x000ee80000100a00 */
[----:B------:R-:W4:Y:S04]  /*d6830*/  LDL.LU R228, [R1+0x23d0] ;  /* 0x0023d00001e47983 */ /* 0x000f280000300800 */
        /* <DEDUP_REMOVED lines=32> */
[C---:B---3--:R-:W-:Y:S08]  /*d6a40*/  HMMA.1688.F32.TF32 R8, R236.reuse, R6, R8 ;  /* 0x00000006ec08723c */ /* 0x048ff00000081008 */
[----:B----4-:R-:W-:Y:S01]  /*d6a50*/  HMMA.1688.F32.TF32 R228, R236, R250, R228 ;  /* 0x000000faece4723c */ /* 0x010fe200000810e4 */
[----:B------:R-:W-:-:S02]  /*d6a60*/  IMAD.MOV.U32 R224, RZ, RZ, R6 ;  /* 0x000000ffffe07224 */ /* 0x000fc400078e0006 */
[----:B------:R-:W-:Y:S02]  /*d6a70*/  IMAD.MOV.U32 R221, RZ, RZ, R7 ;  /* 0x000000ffffdd7224 */ /* 0x000fe400078e0007 */
[----:B------:R-:W-:-:S06]  /*d6a80*/  IMAD.MOV.U32 R225, RZ, RZ, R251 ;  /* 0x000000ffffe17224 */ /* 0x000fcc00078e00fb */
[----:B------:R-:W-:Y:S04]  /*d6a90*/  STL.64 [R1+0xed0], R8 ;  /* 0x000ed00801007387 */ /* 0x000fe80000100a00 */
[----:B------:R1:W-:Y:S04]  /*d6aa0*/  STL.64 [R1+0xed8], R10 ;  /* 0x000ed80a01007387 */ /* 0x0003e80000100a00 */
[----:B-1----:R-:W3:Y:S04]  /*d6ab0*/  LDL.LU.64 R10, [R1+0x83a0] ;  /* 0x0083a000010a7983 */ /* 0x002ee80000300a00 */
[----:B------:R-:W4:Y:S04]  /*d6ac0*/  LDL.LU.64 R8, [R1+0x8398] ;  /* 0x0083980001087983 */ /* 0x000f280000300a00 */
[----:B------:R-:W2:Y:S04]  /*d6ad0*/  LDL.LU.64 R6, [R1+0x8390] ;  /* 0x0083900001067983 */ /* 0x000ea80000300a00 */
[----:B------:R-:W2:Y:S04]  /*d6ae0*/  LDL.LU.64 R4, [R1+0x8388] ;  /* 0x0083880001047983 */ /* 0x000ea80000300a00 */
[----:B------:R1:W-:Y:S04]  /*d6af0*/  STL.64 [R1+0xec0], R228 ;  /* 0x000ec0e401007387 */ /* 0x0003e80000100a00 */
[----:B------:R-:W-:Y:S01]  /*d6b00*/  STL.64 [R1+0xec8], R230 ;  /* 0x000ec8e601007387 */ /* 0x000fe20000100a00 */
[----:B-1----:R-:W-:-:S03]  /*d6b10*/  IMAD.MOV.U32 R228, RZ, RZ, R250 ;  /* 0x000000ffffe47224 */ /* 0x002fc600078e00fa */
[----:B------:R-:W2:Y:S04]  /*d6b20*/  LDL.LU.64 R250, [R1+0x8380] ;  /* 0x0083800001fa7983 */ /* 0x000ea80000300a00 */
        /* <DEDUP_REMOVED lines=8> */
[----:B---3--:R1:W-:Y:S04]  /*d6bb0*/  STL.64 [R1+0x8278], R248 ;  /* 0x008278f801007387 */ /* 0x0083e80000100a00 */
[----:B-1----:R-:W3:Y:S04]  /*d6bc0*/  LDL.LU R248, [R1+0x23f0] ;  /* 0x0023f00001f87983 */ /* 0x002ee80000300800 */
[----:B------:R-:W3:Y:S04]  /*d6bd0*/  LDL.LU R249, [R1+0x23f4] ;  /* 0x0023f40001f97983 */ /* 0x000ee80000300800 */
[----:B------:R-:W3:Y:S04]  /*d6be0*/  LDL.LU R250, [R1+0x23f8] ;  /* 0x0023f80001fa7983 */ /* 0x000ee80000300800 */
[----:B------:R-:W3:Y:S01]  /*d6bf0*/  LDL.LU R251, [R1+0x23fc] ;  /* 0x0023fc0001fb7983 */ /* 0x000ee20000300800 */
[C---:B------:R-:W-:Y:S03]  /*d6c00*/  HMMA.1688.F32.TF32 R232, R236.reuse, R6, R232 ;  /* 0x00000006ece8723c */ /* 0x040fe600000810e8 */
[----:B--2---:R-:W-:Y:S05]  /*d6c10*/  STL.64 [R1+0x8270], R246 ;  /* 0x008270f601007387 */ /* 0x004fea0000100a00 */
[----:B---3--:R-:W-:Y:S01]  /*d6c20*/  HMMA.1688.F32.TF32 R248, R236, R246, R248 ;  /* 0x000000f6ecf8723c */ /* 0x008fe200000810f8 */
[----:B----4-:R-:W-:-:S15]  /*d6c30*/  STL.64 [R1+0x8268], R244 ;  /* 0x008268f401007387 */ /* 0x010fde0000100a00 */
[----:B------:R-:W-:-:S03]  /*d6c40*/  NOP ;  /* 0x0000000000007918 */ /* 0x000fc60000000000 */
        /* <DEDUP_REMOVED lines=154> */
[----:B------:R-:W-:Y:S04]  /*d75f0*/  STL.64 [R1+0x1060], R36 ;  /* 0x0010602401007387 */ /* 0x000fe80000100a00 */
[----:B------:R3:W-:Y:S01]  /*d7600*/  STL.64 [R1+0x1068], R38 ;  /* 0x0010682601007387 */ /* 0x0007e20000100a00 */
[C---:B-1----:R-:W-:Y:S08]  /*d7610*/  HMMA.1688.F32.TF32 R40, R236.reuse, R62, R32 ;  /* 0x0000003eec28723c */ /* 0x042ff00000081020 */
        /* <DEDUP_REMOVED lines=37> */
[----:B-1----:R-:W-:-:S15]  /*d7870*/  HMMA.1688.F32.TF32 R4, R236, R106, R240 ;  /* 0x0000006aec04723c */ /* 0x002fde00000810f0 */
[----:B------:R-:W-:-:S04]  /*d7880*/  NOP ;  /* 0x0000000000007918 */ /* 0x000fc80000000000 */
        /* <DEDUP_REMOVED lines=46> */
[----:B------:R-:W-:Y:S01]  /*d7b70*/  STL.64 [R1+0x8218], R104 ;  /* 0x0082186801007387 */ /* 0x000fe20000100a00 */
[C---:B--2---:R-:W-:Y:S08]  /*d7b80*/  HMMA.1688.F32.TF32 R32, R236.reuse, R110, R240 ;  /* 0x0000006eec20723c */ /* 0x044ff000000810f0 */
[C---:B---3--:R-:W-:Y:S08]  /*d7b90*/  HMMA.1688.F32.TF32 R28, R236.reuse, R114, R28 ;  /* 0x00000072ec1c723c */ /* 0x048ff0000008101c */
[C---:B------:R-:W-:Y:S08]  /*d7ba0*/  HMMA.1688.F32.TF32 R24, R236.reuse, R118, R24 ;  /* 0x00000076ec18723c */ /* 0x040ff00000081018 */
[C---:B------:R-:W-:Y:S08]  /*d7bb0*/  HMMA.1688.F32.TF32 R20, R236.reuse, R122, R20 ;  /* 0x0000007aec14723c */ /* 0x040ff00000081014 */
[C---:B------:R-:W-:Y:S01]  /*d7bc0*/  HMMA.1688.F32.TF32 R12, R236.reuse, R130, R12 ;  /* 0x00000082ec0c723c */ /* 0x040fe2000008100c */
[----:B------:R-:W-:Y:S04]  /*d7bd0*/  LDS R240, [R196+UR7+0x26080] ;  /* 0x02608007c4f07984 */ /* 0x000fe80008000800 */
[----:B------:R-:W-:Y:S04]  /*d7be0*/  LDS R242, [R196+UR7+0x27080] ;  /* 0x02708007c4f27984 */ /* 0x000fe80008000800 */
[----:B------:R-:W-:Y:S04]  /*d7bf0*/  LDS R241, [R197+UR7+0x26080] ;  /* 0x02608007c5f17984 */ /* 0x000fe80008000800 */
[----:B------:R-:W1:Y:S01]  /*d7c00*/  LDS R243, [R197+UR7+0x27080] ;  /* 0x02708007c5f37984 */ /* 0x000e620008000800 */
        /* <DEDUP_REMOVED lines=167> */
[C---:B---3--:R-:W-:Y:S08]  /*d8680*/  HMMA.1688.F32.TF32 R8, R236.reuse, R210, R4 ;  /* 0x000000d2ec08723c */ /* 0x048ff00000081004 */
        /* <DEDUP_REMOVED lines=11> */
[----:B------:R2:W-:Y:S04]  /*d8740*/  STL.64 [R1+0x11a8], R6 ;  /* 0x0011a80601007387 */ /* 0x0005e80000100a00 */
[----:B------:R-:W3:Y:S01]  /*d8750*/  LDL.LU R100, [R1+0x2940] ;  /* 0x0029400001647983 */ /* 0x000ee20000300800 */
[C---:B----4-:R-:W-:Y:S08]  /*d8760*/  HMMA.1688.F32.TF32 R8, R236.reuse, R218, R248 ;  /* 0x000000daec08723c */ /* 0x050ff000000810f8 */
[----:B--2---:R-:W-:Y:S11]  /*d8770*/  HMMA.1688.F32.TF32 R4, R236, R222, R232 ;  /* 0x000000deec04723c */ /* 0x004ff600000810e8 */
        /* <DEDUP_REMOVED lines=134> */
[----:B------:R-:W-:Y:S02]  /*d8fe0*/  IMAD.MOV.U32 R34, RZ, RZ, R216 ;  /* 0x000000ffff227224 */ /* 0x000fe400078e00d8 */
[----:B------:R-:W-:-:S02]  /*d8ff0*/  IMAD.MOV.U32 R35, RZ, RZ, R200 ;  /* 0x000000ffff237224 */ /* 0x000fc400078e00c8 */
[----:B------:R-:W-:Y:S02]  /*d9000*/  IMAD.MOV.U32 R26, RZ, RZ, R220 ;  /* 0x000000ffff1a7224 */ /* 0x000fe400078e00dc */
[----:B------:R-:W-:-:S03]  /*d9010*/  IMAD.MOV.U32 R27, RZ, RZ, R217 ;  /* 0x000000ffff1b7224 */ /* 0x000fc600078e00d9 */
[----:B---3--:R-:W-:Y:S01]  /*d9020*/  HMMA.1688.F32.TF32 R32, R240, R34, R36 ;  /* 0x00000022f020723c */ /* 0x008fe20000081024 */
[----:B------:R-:W-:Y:S02]  /*d9030*/  IMAD.MOV.U32 R18, RZ, RZ, R224 ;  /* 0x000000ffff127224 */ /* 0x000fe400078e00e0 */
[----:B------:R-:W-:-:S05]  /*d9040*/  IMAD.MOV.U32 R19, RZ, RZ, R221 ;  /* 0x000000ffff137224 */ /* 0x000fca00078e00dd */
[----:B------:R-:W-:Y:S01]  /*d9050*/  HMMA.1688.F32.TF32 R24, R240, R26, R28 ;  /* 0x0000001af018723c */ /* 0x000fe2000008101c */
[----:B------:R-:W-:-:S07]  /*d9060*/  IMAD.MOV.U32 R251, RZ, RZ, R225 ;  /* 0x000000fffffb7224 */ /* 0x000fce00078e00e1 */
[C---:B------:R-:W-:Y:S08]  /*d9070*/  HMMA.1688.F32.TF32 R16, R240.reuse, R18, R20 ;  /* 0x00000012f010723c */ /* 0x040ff00000081014 */
[----:B------:R-:W-:Y:S08]  /*d9080*/  HMMA.1688.F32.TF32 R248, R240, R250, R12 ;  /* 0x000000faf0f8723c */ /* 0x000ff0000008100c */
[----:B--2---:R-:W-:Y:S01]  /*d9090*/  HMMA.1688.F32.TF32 R236, R236, R234, R40 ;  /* 0x000000eaecec723c */ /* 0x004fe20000081028 */
[----:B------:R-:W2:Y:S04]  /*d90a0*/  LDL.LU.64 R42, [R1+0x8300] ;  /* 0x00830000012a7983 */ /* 0x000ea80000300a00 */
[----:B------:R-:W3:-:S14]  /*d90b0*/  LDL.LU.64 R40, [R1+0x82f8] ;  /* 0x0082f80001287983 */ /* 0x000edc0000300a00 */
[----:B------:R1:W-:Y:S04]  /*d90c0*/  STL.64 [R1+0x16d0], R236 ;  /* 0x0016d0ec01007387 */ /* 0x0003e80000100a00 */
[----:B------:R4:W-:Y:S04]  /*d90d0*/  STL.64 [R1+0x16d8], R238 ;  /* 0x0016d8ee01007387 */ /* 0x0009e80000100a00 */
[----:B-1----:R-:W2:Y:S04]  /*d90e0*/  LDL.LU R236, [R1+0x2810] ;  /* 0x0028100001ec7983 */ /* 0x002ea80000300800 */
[----:B------:R-:W2:Y:S04]  /*d90f0*/  LDL.LU R237, [R1+0x2814] ;  /* 0x0028140001ed7983 */ /* 0x000ea80000300800 */
[----:B----4-:R-:W4:Y:S04]  /*d9100*/  LDL.LU R238, [R1+0x2818] ;  /* 0x0028180001ee7983 */ /* 0x010f280000300800 */
[----:B------:R-:W4:Y:S04]  /*d9110*/  LDL.LU R239, [R1+0x281c] ;  /* 0x00281c0001ef7983 */ /* 0x000f280000300800 */
        /* <DEDUP_REMOVED lines=40> */
[----:B-1----:R-:W4:Y:S01]  /*d93a0*/  LDL.LU.64 R10, [R1+0x8250] ;  /* 0x00825000010a7983 */ /* 0x002f220000300a00 */
        /* <DEDUP_REMOVED lines=8> */
[----:B------:R-:W2:Y:S07]  /*d9430*/  LDL.LU.64 R8, [R1+0x8248] ;  /* 0x0082480001087983 */ /* 0x000eae0000300a00 */
        /* <DEDUP_REMOVED lines=52> */
[----:B-1----:R-:W2:Y:S04]  /*d9780*/  LDL.LU R192, [R1+0x2a90] ;  /* 0x002a900001c07983 */ /* 0x002ea80000300800 */
[----:B------:R1:W-:Y:S04]  /*d9790*/  STL.64 [R1+0x1790], R100 ;  /* 0x0017906401007387 */ /* 0x0003e80000100a00 */
[----:B------:R1:W-:Y:S04]  /*d97a0*/  STL.64 [R1+0x1798], R102 ;  /* 0x0017986601007387 */ /* 0x0003e80000100a00 */
[----:B------:R1:W-:Y:S04]  /*d97b0*/  STL.64 [R1+0x17a0], R96 ;  /* 0x0017a06001007387 */ /* 0x0003e80000100a00 */
[----:B------:R1:W-:Y:S04]  /*d97c0*/  STL.64 [R1+0x17a8], R98 ;  /* 0x0017a86201007387 */ /* 0x0003e80000100a00 */
        /* <DEDUP_REMOVED lines=102> */
[----:B---3--:R-:W-:-:S15]  /*d9e30*/  HMMA.1688.F32.TF32 R236, R240, R106, R236 ;  /* 0x0000006af0ec723c */ /* 0x008fde00000810ec */
[----:B------:R-:W-:-:S04]  /*d9e40*/  NOP ;  /* 0x0000000000007918 */ /* 0x000fc80000000000 */
[----:B------:R-:W-:Y:S04]  /*d9e50*/  STL.64 [R1+0x17e0], R236 ;  /* 0x0017e0ec01007387 */ /* 0x000fe80000100a00 */
[----:B------:R1:W-:Y:S02]  /*d9e60*/  STL.64 [R1+0x17e8], R238 ;  /* 0x0017e8ee01007387 */ /* 0x0003e40000100a00 */
[----:B-1----:R-:W-:Y:S02]  /*d9e70*/  HMMA.1688.F32.TF32 R236, R240, R110, R184 ;  /* 0x0000006ef0ec723c */ /* 0x002fe400000810b8 */
[----:B------:R-:W3:-:S15]  /*d9e80*/  LDL.LU R184, [R1+0x2ab0] ;  /* 0x002ab00001b87983 */ /* 0x000ede0000300800 */
[----:B------:R-:W-:Y:S02]  /*d9e90*/  NOP ;  /* 0x0000000000007918 */ /* 0x000fe40000000000 */
[----:B------:R-:W-:Y:S04]  /*d9ea0*/  STL.64 [R1+0x17f0], R236 ;  /* 0x0017f0ec01007387 */ /* 0x000fe80000100a00 */
[----:B------:R-:W-:Y:S04]  /*d9eb0*/  STL.64 [R1+0x17f8], R238 ;  /* 0x0017f8ee01007387 */ /* 0x000fe80000100a00 */
[----:B------:R-:W3:Y:S04]  /*d9ec0*/  LDL.LU R185, [R1+0x2ab4] ;  /* 0x002ab40001b97983 */ /* 0x000ee80000300800 */
[----:B------:R-:W3:Y:S04]  /*d9ed0*/  LDL.LU R186, [R1+0x2ab8] ;  /* 0x002ab80001ba7983 */ /* 0x000ee80000300800 */
[----:B------:R-:W3:Y:S04]  /*d9ee0*/  LDL.LU R187, [R1+0x2abc] ;  /* 0x002abc0001bb7983 */ /* 0x000ee80000300800 */
[----:B------:R-:W-:Y:S04]  /*d9ef0*/  STL.64 [R1+0x1800], R116 ;  /* 0x0018007401007387 */ /* 0x000fe80000100a00 */
[----:B------:R1:W-:Y:S01]  /*d9f00*/  STL.64 [R1+0x1808], R118 ;  /* 0x0018087601007387 */ /* 0x0003e20000100a00 */
[C---:B------:R-:W-:Y:S08]  /*d9f10*/  HMMA.1688.F32.TF32 R208, R240.reuse, R158, R208 ;  /* 0x0000009ef0d0723c */ /* 0x040ff000000810d0 */
[C---:B----4-:R-:W-:Y:S08]  /*d9f20*/  HMMA.1688.F32.TF32 R204, R240.reuse, R162, R204 ;  /* 0x000000a2f0cc723c */ /* 0x050ff000000810cc */
[C---:B------:R-:W-:Y:S08]  /*d9f30*/  HMMA.1688.F32.TF32 R196, R240.reuse, R166, R196 ;  /* 0x000000a6f0c4723c */ /* 0x040ff000000810c4 */
[C---:B------:R-:W-:Y:S08]  /*d9f40*/  HMMA.1688.F32.TF32 R192, R240.reuse, R170, R192 ;  /* 0x000000aaf0c0723c */ /* 0x040ff000000810c0 */
[C---:B------:R-:W-:Y:S01]  /*d9f50*/  HMMA.1688.F32.TF32 R188, R240.reuse, R174, R188 ;  /* 0x000000aef0bc723c */ /* 0x040fe200000810bc */
        /* <DEDUP_REMOVED lines=74> */
[----:B-1----:R-:W2:Y:S04]  /*da400*/  LDL.LU R168, [R1+0x2b80] ;  /* 0x002b800001a87983 */ /* 0x002ea80000300800 */
[----:B------:R-:W-:Y:S04]  /*da410*/  STL.64 [R1+0x1b30], R188 ;  /* 0x001b30bc01007387 */ /* 0x000fe80000100a00 */
[----:B------:R3:W-:Y:S04]  /*da420*/  STL.64 [R1+0x1b38], R190 ;  /* 0x001b38be01007387 */ /* 0x0007e80000100a00 */
[----:B------:R-:W2:Y:S04]  /*da430*/  LDL.LU R169, [R1+0x2b84] ;  /* 0x002b840001a97983 */ /* 0x000ea80000300800 */
[----:B------:R-:W2:Y:S04]  /*da440*/  LDL.LU R170, [R1+0x2b88] ;  /* 0x002b880001aa7983 */ /* 0x000ea80000300800 */
[----:B------:R-:W2:Y:S01]  /*da450*/  LDL.LU R171, [R1+0x2b8c] ;  /* 0x002b8c0001ab7983 */ /* 0x000ea20000300800 */
[C---:B---3--:R-:W-:Y:S03]  /*da460*/  HMMA.1688.F32.TF32 R188, R240.reuse, R178, R184 ;  /* 0x000000b2f0bc723c */ /* 0x048fe600000810b8 */
[----:B------:R-:W-:Y:S04]  /*da470*/  STL.64 [R1+0x8108], R174 ;  /* 0x008108ae01007387 */ /* 0x000fe80000100a00 */
[----:B------:R1:W-:Y:S04]  /*da480*/  STL.64 [R1+0x8100], R172 ;  /* 0x008100ac01007387 */ /* 0x0003e80000100a00 */
[----:B-1----:R-:W3:Y:S04]  /*da490*/  LDL.LU R172, [R1+0x2b90] ;  /* 0x002b900001ac7983 */ /* 0x002ee80000300800 */
[----:B------:R-:W3:Y:S04]  /*da4a0*/  LDL.LU R173, [R1+0x2b94] ;  /* 0x002b940001ad7983 */ /* 0x000ee80000300800 */
[----:B------:R-:W3:Y:S04]  /*da4b0*/  LDL.LU R174, [R1+0x2b98] ;  /* 0x002b980001ae7983 */ /* 0x000ee80000300800 */
[----:B------:R-:W3:Y:S04]  /*da4c0*/  LDL.LU R175, [R1+0x2b9c] ;  /* 0x002b9c0001af7983 */ /* 0x000ee80000300800 */
[----:B------:R-:W2:Y:S04]  /*da4d0*/  LDL.LU R184, [R1+0x2ac0] ;  /* 0x002ac00001b87983 */ /* 0x000ea80000300800 */
[----:B------:R1:W-:Y:S04]  /*da4e0*/  STL.64 [R1+0x1b50], R188 ;  /* 0x001b50bc01007387 */ /* 0x0003e80000100a00 */
[----:B------:R1:W-:Y:S04]  /*da4f0*/  STL.64 [R1+0x1b58], R190 ;  /* 0x001b58be01007387 */ /* 0x0003e80000100a00 */
[----:B------:R-:W2:Y:S04]  /*da500*/  LDL.LU R185, [R1+0x2ac4] ;  /* 0x002ac40001b97983 */ /* 0x000ea80000300800 */
[----:B------:R-:W2:Y:S04]  /*da510*/  LDL.LU R186, [R1+0x2ac8] ;  /* 0x002ac80001ba7983 */ /* 0x000ea80000300800 */
[----:B------:R-:W2:Y:S04]  /*da520*/  LDL.LU R187, [R1+0x2acc] ;  /* 0x002acc0001bb7983 */ /* 0x000ea80000300800 */
[----:B-1----:R-:W3:Y:S04]  /*da530*/  LDL.LU R188, [R1+0x2ad0] ;  /* 0x002ad00001bc7983 */ /* 0x002ee80000300800 */
        /* <DEDUP_REMOVED lines=69> */
[----:B-1----:R-:W3:Y:S01]  /*da990*/  LDL.LU.64 R198, [R1+0x8140] ;  /* 0x0081400001c67983 */ /* 0x002ee20000300a00 */
[C---:B------:R-:W-:Y:S03]  /*da9a0*/  HMMA.1688.F32.TF32 R204, R240.reuse, R202, R204 ;  /* 0x000000caf0cc723c */ /* 0x040fe600000810cc */
        /* <DEDUP_REMOVED lines=11> */
[----:B-1----:R-:W4:Y:S04]  /*daa60*/  LDL.LU.64 R214, [R1+0x8130] ;  /* 0x0081300001d67983 */ /* 0x002f280000300a00 */
[----:B------:R-:W-:Y:S04]  /*daa70*/  STL.64 [R1+0x1bd0], R204 ;  /* 0x001bd0cc01007387 */ /* 0x000fe80000100a00 */
[----:B------:R1:W-:Y:S04]  /*daa80*/  STL.64 [R1+0x1bd8], R206 ;  /* 0x001bd8ce01007387 */ /* 0x0003e80000100a00 */
[----:B-1----:R-:W3:Y:S02]  /*daa90*/  LDL.LU.64 R206, [R1+0x8128] ;  /* 0x0081280001ce7983 */ /* 0x002ee40000300a00 */
[----:B---3--:R-:W-:-:S15]  /*daaa0*/  HMMA.1688.F32.TF32 R208, R240, R206, R208 ;  /* 0x000000cef0d0723c */ /* 0x008fde00000810d0 */
[----:B------:R-:W-:-:S04]  /*daab0*/  NOP ;  /* 0x0000000000007918 */ /* 0x000fc80000000000 */
[----:B------:R-:W-:Y:S04]  /*daac0*/  STL.64 [R1+0x1be0], R208 ;  /* 0x001be0d001007387 */ /* 0x000fe80000100a00 */
[----:B------:R1:W-:Y:S04]  /*daad0*/  STL.64 [R1+0x1be8], R210 ;  /* 0x001be8d201007387 */ /* 0x0003e80000100a00 */
[----:B-1----:R-:W2:Y:S01]  /*daae0*/  LDL.LU.64 R210, [R1+0x8120] ;  /* 0x0081200001d27983 */ /* 0x002ea20000300a00 */
[C---:B----4-:R-:W-:Y:S08]  /*daaf0*/  HMMA.1688.F32.TF32 R188, R240.reuse, R214, R188 ;  /* 0x000000d6f0bc723c */ /* 0x050ff000000810bc */
[C---:B------:R-:W-:Y:S08]  /*dab00*/  HMMA.1688.F32.TF32 R184, R240.reuse, R218, R184 ;  /* 0x000000daf0b8723c */ /* 0x040ff000000810b8 */
[C---:B------:R-:W-:Y:S08]  /*dab10*/  HMMA.1688.F32.TF32 R180, R240.reuse, R222, R180 ;  /* 0x000000def0b4723c */ /* 0x040ff000000810b4 */
[C---:B------:R-:W-:Y:S08]  /*dab20*/  HMMA.1688.F32.TF32 R176, R240.reuse, R226, R176 ;  /* 0x000000e2f0b0723c */ /* 0x040ff000000810b0 */
[C---:B------:R-:W-:Y:S08]  /*dab30*/  HMMA.1688.F32.TF32 R172, R240.reuse, R230, R172 ;  /* 0x000000e6f0ac723c */ /* 0x040ff000000810ac */
[C---:B------:R-:W-:Y:S08]  /*dab40*/  HMMA.1688.F32.TF32 R168, R240.reuse, R234, R168 ;  /* 0x000000eaf0a8723c */ /* 0x040ff000000810a8 */
[----:B--2---:R-:W-:Y:S01]  /*dab50*/  HMMA.1688.F32.TF32 R192, R240, R210, R192 ;  /* 0x000000d2f0c0723c */ /* 0x004fe200000810c0 */
        /* <DEDUP_REMOVED lines=33> */
[----:B------:R-:W2:Y:S04]  /*dad70*/  LDL.64 R242, [R1+0x38] ;  /* 0x0000380001f27983 */ /* 0x000ea80000100a00 */
[----:B------:R-:W4:Y:S04]  /*dad80*/  LDL.LU R228, [R1+0x2bd0] ;  /* 0x002bd00001e47983 */ /* 0x000f280000300800 */
[----:B------:R-:W4:Y:S04]  /*dad90*/  LDL.LU R229, [R1+0x2bd4] ;  /* 0x002bd40001e57983 */ /* 0x000f280000300800 */
[----:B------:R-:W4:Y:S04]  /*dada0*/  LDL.LU R230, [R1+0x2bd8] ;  /* 0x002bd80001e67983 */ /* 0x000f280000300800 */
[----:B------:R-:W4:Y:S04]  /*dadb0*/  LDL.LU R231, [R1+0x2bdc] ;  /* 0x002bdc0001e77983 */ /* 0x000f280000300800 */
[----:B------:R-:W4:Y:S04]  /*dadc0*/  LDL.64 R226, [R1+0x28] ;  /* 0x0000280001e27983 */ /* 0x000f280000100a00 */
        /* <DEDUP_REMOVED lines=26> */
[----:B------:R2:W-:Y:S02]  /*daf70*/  STL.64 [R1+0x8048], R234 ;  /* 0x008048ea01007387 */ /* 0x0005e40000100a00 */
[C---:B--2---:R-:W-:Y:S08]  /*daf80*/  HMMA.1688.F32.TF32 R232, R236.reuse, R242, R168 ;  /* 0x000000f2ece8723c */ /* 0x044ff000000810a8 */
[----:B----4-:R-:W-:Y:S01]  /*daf90*/  HMMA.1688.F32.TF32 R228, R236, R226, R228 ;  /* 0x000000e2ece4723c */ /* 0x010fe200000810e4 */
[----:B------:R-:W-:-:S10]  /*dafa0*/  IMAD.MOV.U32 R200, RZ, RZ, R227 ;  /* 0x000000ffffc87224 */ /* 0x000fd400078e00e3 */
[----:B------:R-:W-:Y:S04]  /*dafb0*/  STL.64 [R1+0x18a0], R232 ;  /* 0x0018a0e801007387 */ /* 0x000fe80000100a00 */
[----:B------:R-:W-:Y:S04]  /*dafc0*/  STL.64 [R1+0x18a8], R234 ;  /* 0x0018a8ea01007387 */ /* 0x000fe80000100a00 */
[----:B------:R-:W-:Y:S04]  /*dafd0*/  STL.64 [R1+0x18c0], R228 ;  /* 0x0018c0e401007387 */ /* 0x000fe80000100a00 */
[----:B------:R-:W-:Y:S04]  /*dafe0*/  STL.64 [R1+0x18c8], R230 ;  /* 0x0018c8e601007387 */ /* 0x000fe80000100a00 */
[----:B------:R-:W-:Y:S04]  /*daff0*/  STL.64 [R1+0x8098], R202 ;  /* 0x008098ca01007387 */ /* 0x000fe80000100a00 */
[----:B------:R3:W-:Y:S02]  /*db000*/  STL.64 [R1+0x8090], R200 ;  /* 0x008090c801007387 */ /* 0x0007e40000100a00 */
[----:B---3--:R-:W-:Y:S01]  /*db010*/  HMMA.1688.F32.TF32 R200, R236, R218, R220 ;  /* 0x000000daecc8723c */ /* 0x008fe200000810dc */
[----:B------:R-:W-:Y:S01]  /*db020*/  IMAD.MOV.U32 R204, RZ, RZ, R226 ;  /* 0x000000ffffcc7224 */ /* 0x000fe200078e00e2 */
[----:B------:R-:W-:Y:S04]  /*db030*/  STL.64 [R1+0x8088], R206 ;  /* 0x008088ce01007387 */ /* 0x000fe80000100a00 */
[----:B------:R-:W-:-:S13]  /*db040*/  STL [R1+0x8080], R204 ;  /* 0x008080cc01007387 */ /* 0x000fda0000100800 */
        /* <DEDUP_REMOVED lines=8> */
[----:B------:R-:W-:Y:S02]  /*db0d0*/  STL.64 [R1+0x8008], R248 ;  /* 0x008008f801007387 */ /* 0x000fe40000100a00 */
        /* <DEDUP_REMOVED lines=23> */
[----:B------:R-:W-:-:S15]  /*db250*/  IMAD.MOV.U32 R169, RZ, RZ, R242 ;  /* 0x000000ffffa97224 */ /* 0x000fde00078e00f2 */
[----:B------:R-:W-:-:S03]  /*db260*/  NOP ;  /* 0x0000000000007918 */ /* 0x000fc60000000000 */
        /* <DEDUP_REMOVED lines=66> */
[C---:B-1----:R-:W-:Y:S08]  /*db690*/  HMMA.1688.F32.TF32 R4, R236.reuse, R22, R204 ;  /* 0x00000016ec04723c */ /* 0x042ff000000810cc */
[C---:B--2---:R-:W-:Y:S08]  /*db6a0*/  HMMA.1688.F32.TF32 R12, R236.reuse, R26, R200 ;  /* 0x0000001aec0c723c */ /* 0x044ff000000810c8 */
[C---:B---3--:R-:W-:Y:S03]  /*db6b0*/  HMMA.1688.F32.TF32 R8, R236.reuse, R30, R232 ;  /* 0x0000001eec08723c */ /* 0x048fe600000810e8 */
        /* <DEDUP_REMOVED lines=144> */
[C---:B----4-:R-:W-:Y:S08]  /*dbfc0*/  HMMA.1688.F32.TF32 R8, R236.reuse, R90, R8 ;  /* 0x0000005aec08723c */ /* 0x050ff00000081008 */
        /* <DEDUP_REMOVED lines=18> */
[----:B-1----:R-:W-:Y:S02]  /*dc0f0*/  HMMA.1688.F32.TF32 R4, R236, R110, R240 ;  /* 0x0000006eec04723c */ /* 0x002fe400000810f0 */
        /* <DEDUP_REMOVED lines=8> */
[----:B------:R-:W-:Y:S04]  /*dc180*/  LDS R240, [R196+UR7+0x26100] ;  /* 0x02610007c4f07984 */ /* 0x000fe80008000800 */
[----:B------:R-:W-:Y:S04]  /*dc190*/  LDS R242, [R196+UR7+0x27100] ;  /* 0x02710007c4f27984 */ /* 0x000fe80008000800 */
[----:B------:R-:W-:Y:S04]  /*dc1a0*/  LDS R241, [R197+UR7+0x26100] ;  /* 0x02610007c5f17984 */ /* 0x000fe80008000800 */
[----:B------:R-:W2:Y:S01]  /*dc1b0*/  LDS R243, [R197+UR7+0x27100] ;  /* 0x02710007c5f37984 */ /* 0x000ea20008000800 */
        /* <DEDUP_REMOVED lines=31> */
[----:B------:R-:W-:Y:S04]  /*dc3b0*/  STL.64 [R1+0x7f60], R154 ;  /* 0x007f609a01007387 */ /* 0x000fe80000100a00 */
[----:B------:R-:W-:Y:S04]  /*dc3c0*/  STL.64 [R1+0x1e70], R8 ;  /* 0x001e700801007387 */ /* 0x000fe80000100a00 */
[----:B------:R1:W-:Y:S04]  /*dc3d0*/  STL.64 [R1+0x1e78], R10 ;  /* 0x001e780a01007387 */ /* 0x0003e80000100a00 */
[----:B------:R-:W-:Y:S01]  /*dc3e0*/  STL.64 [R1+0x7f58], R152 ;  /* 0x007f589801007387 */ /* 0x000fe20000100a00 */
[C---:B-1----:R-:W-:Y:S03]  /*dc3f0*/  HMMA.1688.F32.TF32 R8, R236.reuse, R158, R180 ;  /* 0x0000009eec08723c */ /* 0x042fe600000810b4 */
[----:B------:R-:W-:Y:S04]  /*dc400*/  STL.64 [R1+0x1e90], R4 ;  /* 0x001e900401007387 */ /* 0x000fe80000100a00 */
[----:B------:R1:W-:Y:S04]  /*dc410*/  STL.64 [R1+0x1e98], R6 ;  /* 0x001e980601007387 */ /* 0x0003e80000100a00 */
[----:B------:R-:W3:Y:S01]  /*dc420*/  LDL.LU R36, [R1+0x2f50] ;  /* 0x002f500001247983 */ /* 0x000ee20000300800 */
[----:B-1----:R-:W-:Y:S07]  /*dc430*/  HMMA.1688.F32.TF32 R4, R236, R162, R176 ;  /* 0x000000a2ec04723c */ /* 0x002fee00000810b0 */
[----:B------:R-:W-:Y:S04]  /*dc440*/  STL.64 [R1+0x1eb0], R8 ;  /* 0x001eb00801007387 */ /* 0x000fe80000100a00 */
[----:B------:R-:W-:Y:S08]  /*dc450*/  STL.64 [R1+0x1eb8], R10 ;  /* 0x001eb80a01007387 */ /* 0x000ff00000100a00 */
        /* <DEDUP_REMOVED lines=207> */
[----:B-1----:R-:W2:Y:S04]  /*dd150*/  LDL.LU.64 R230, [R1+0x8050] ;  /* 0x0080500001e67983 */ /* 0x002ea80000300a00 */
[----:B------:R1:W-:Y:S04]  /*dd160*/  STL.64 [R1+0x7f50], R226 ;  /* 0x007f50e201007387 */ /* 0x0003e80000100a00 */
[----:B------:R-:W4:Y:S04]  /*dd170*/  LDL.LU R224, [R1+0x2ed0] ;  /* 0x002ed00001e07983 */ /* 0x000f280000300800 */
[----:B------:R-:W4:Y:S04]  /*dd180*/  LDL.LU R225, [R1+0x2ed4] ;  /* 0x002ed40001e17983 */ /* 0x000f280000300800 */
[----:B-1----:R-:W4:Y:S04]  /*dd190*/  LDL.LU R226, [R1+0x2ed8] ;  /* 0x002ed80001e27983 */ /* 0x002f280000300800 */
[----:B------:R-:W4:Y:S01]  /*dd1a0*/  LDL.LU R227, [R1+0x2edc] ;  /* 0x002edc0001e37983 */ /* 0x000f220000300800 */
[----:B--2---:R-:W-:-:S15]  /*dd1b0*/  HMMA.1688.F32.TF32 R232, R236, R230, R232 ;  /* 0x000000e6ece8723c */ /* 0x004fde00000810e8 */
[----:B------:R-:W-:-:S04]  /*dd1c0*/  NOP ;  /* 0x0000000000007918 */ /* 0x000fc80000000000 */
[----:B------:R-:W-:Y:S04]  /*dd1d0*/  STL.64 [R1+0x2060], R232 ;  /* 0x002060e801007387 */ /* 0x000fe80000100a00 */
[----:B------:R1:W-:Y:S04]  /*dd1e0*/  STL.64 [R1+0x2068], R234 ;  /* 0x002068ea01007387 */ /* 0x0003e80000100a00 */
[----:B-1----:R-:W2:Y:S01]  /*dd1f0*/  LDL.LU.64 R234, [R1+0x8048] ;  /* 0x0080480001ea7983 */ /* 0x002ea20000300a00 */
[----:B------:R-:W-:Y:S08]  /*dd200*/  HMMA.1688.F32.TF32 R244, R240, R246, R4 ;  /* 0x000000f6f0f4723c */ /* 0x000ff00000081004 */
[----:B--2---:R-:W-:Y:S01]  /*dd210*/  HMMA.1688.F32.TF32 R236, R236, R234, R8 ;  /* 0x000000eaecec723c */ /* 0x004fe20000081008 */
[----:B------:R-:W2:Y:S04]  /*dd220*/  LDL.LU.64 R10, [R1+0x8040] ;  /* 0x00804000010a7983 */ /* 0x000ea80000300a00 */
[----:B------:R-:W2:-:S14]  /*dd230*/  LDL.LU.64 R8, [R1+0x8038] ;  /* 0x0080380001087983 */ /* 0x000e9c0000300a00 */
[----:B------:R-:W-:Y:S04]  /*dd240*/  STL.64 [R1+0x2050], R236 ;  /* 0x002050ec01007387 */ /* 0x000fe80000100a00 */
[----:B------:R3:W-:Y:S04]  /*dd250*/  STL.64 [R1+0x2058], R238 ;  /* 0x002058ee01007387 */ /* 0x0007e80000100a00 */
[----:B------:R-:W2:Y:S04]  /*dd260*/  LDL.LU.64 R6, [R1+0x8030] ;  /* 0x0080300001067983 */ /* 0x000ea80000300a00 */
[----:B------:R-:W2:Y:S04]  /*dd270*/  LDL.LU.64 R4, [R1+0x8028] ;  /* 0x0080280001047983 */ /* 0x000ea80000300a00 */
[----:B------:R-:W-:Y:S04]  /*dd280*/  STL.64 [R1+0x1dc0], R244 ;  /* 0x001dc0f401007387 */ /* 0x000fe80000100a00 */
[----:B------:R1:W-:Y:S01]  /*dd290*/  STL.64 [R1+0x1dc8], R246 ;  /* 0x001dc8f601007387 */ /* 0x0003e20000100a00 */
[----:B---3--:R-:W-:-:S02]  /*dd2a0*/  IMAD.MOV.U32 R238, RZ, RZ, R204 ;  /* 0x000000ffffee7224 */ /* 0x008fc400078e00cc */
[----:B------:R-:W-:Y:S01]  /*dd2b0*/  IMAD.MOV.U32 R239, RZ, RZ, R200 ;  /* 0x000000ffffef7224 */ /* 0x000fe200078e00c8 */
[----:B-1----:R-:W3:Y:S04]  /*dd2c0*/  LDL.LU.64 R246, [R1+0x8020] ;  /* 0x0080200001f67983 */ /* 0x002ee80000300a00 */
[----:B------:R-:W3:Y:S02]  /*dd2d0*/  LDL.LU.64 R244, [R1+0x8018] ;  /* 0x0080180001f47983 */ /* 0x000ee40000300a00 */
[C---:B------:R-:W-:Y:S02]  /*dd2e0*/  HMMA.1688.F32.TF32 R236, R240.reuse, R238, R248 ;  /* 0x000000eef0ec723c */ /* 0x040fe400000810f8 */
[----:B------:R-:W3:Y:S06]  /*dd2f0*/  LDL.LU.64 R250, [R1+0x8010] ;  /* 0x0080100001fa7983 */ /* 0x000eec0000300a00 */
[C---:B----4-:R-:W-:Y:S08]  /*dd300*/  HMMA.1688.F32.TF32 R152, R240.reuse, R154, R224 ;  /* 0x0000009af098723c */ /* 0x050ff000000810e0 */
[C---:B------:R-:W-:Y:S08]  /*dd310*/  HMMA.1688.F32.TF32 R92, R240.reuse, R94, R96 ;  /* 0x0000005ef05c723c */ /* 0x040ff00000081060 */
[C---:B------:R-:W-:Y:S08]  /*dd320*/  HMMA.1688.F32.TF32 R44, R240.reuse, R14, R44 ;  /* 0x0000000ef02c723c */ /* 0x040ff0000008102c */
[C---:B------:R-:W-:Y:S01]  /*dd330*/  HMMA.1688.F32.TF32 R40, R240.reuse, R18, R40 ;  /* 0x00000012f028723c */ /* 0x040fe20000081028 */
[----:B------:R-:W4:Y:S07]  /*dd340*/  LDL.LU.64 R248, [R1+0x8008] ;  /* 0x0080080001f87983 */ /* 0x000f2e0000300a00 */
[C---:B------:R-:W-:Y:S08]  /*dd350*/  HMMA.1688.F32.TF32 R36, R240.reuse, R22, R36 ;  /* 0x00000016f024723c */ /* 0x040ff00000081024 */
[C---:B------:R-:W-:Y:S01]  /*dd360*/  HMMA.1688.F32.TF32 R32, R240.reuse, R26, R32 ;  /* 0x0000001af020723c */ /* 0x040fe20000081020 */
[----:B------:R-:W-:Y:S04]  /*dd370*/  STL.64 [R1+0x1de0], R236 ;  /* 0x001de0ec01007387 */ /* 0x000fe80000100a00 */
[----:B------:R-:W-:Y:S04]  /*dd380*/  STL.64 [R1+0x1de8], R238 ;  /* 0x001de8ee01007387 */ /* 0x000fe80000100a00 */
[----:B------:R-:W-:Y:S04]  /*dd390*/  STL.64 [R1+0x1e00], R152 ;  /* 0x001e009801007387 */ /* 0x000fe80000100a00 */
[----:B------:R-:W-:Y:S04]  /*dd3a0*/  STL.64 [R1+0x1e08], R154 ;  /* 0x001e089a01007387 */ /* 0x000fe80000100a00 */
[----:B------:R-:W-:Y:S04]  /*dd3b0*/  STL.64 [R1+0x1e20], R92 ;  /* 0x001e205c01007387 */ /* 0x000fe80000100a00 */
[----:B------:R-:W-:Y:S01]  /*dd3c0*/  STL.64 [R1+0x1e28], R94 ;  /* 0x001e285e01007387 */ /* 0x000fe20000100a00 */
[C---:B--2---:R-:W-:Y:S08]  /*dd3d0*/  HMMA.1688.F32.TF32 R48, R240.reuse, R10, R48 ;  /* 0x0000000af030723c */ /* 0x044ff00000081030 */
[C---:B------:R-:W-:Y:S08]  /*dd3e0*/  HMMA.1688.F32.TF32 R52, R240.reuse, R6, R52 ;  /* 0x00000006f034723c */ /* 0x040ff00000081034 */
[C---:B---3--:R-:W-:Y:S08]  /*dd3f0*/  HMMA.1688.F32.TF32 R56, R240.reuse, R246, R56 ;  /* 0x000000f6f038723c */ /* 0x048ff00000081038 */
[----:B------:R-:W-:-:S15]  /*dd400*/  HMMA.1688.F32.TF32 R60, R240, R250, R60 ;  /* 0x000000faf03c723c */ /* 0x000fde000008103c */
[----:B------:R-:W-:-:S04]  /*dd410*/  NOP ;  /* 0x0000000000007918 */ /* 0x000fc80000000000 */
        /* <DEDUP_REMOVED lines=121> */
[----:B------:R-:W4:Y:S04]  /*ddbb0*/  LDL.LU.64 R60, [R1+0x7f88] ;  /* 0x007f8800013c7983 */ /* 0x000f280000300a00 */
[----:B------:R-:W-:Y:S04]  /*ddbc0*/  STL.64 [R1+0x7f38], R58 ;  /* 0x007f383a01007387 */ /* 0x000fe80000100a00 */
[----:B---3--:R1:W-:Y:S04]  /*ddbd0*/  STL.64 [R1+0x7f30], R56 ;  /* 0x007f303801007387 */ /* 0x0083e80000100a00 */
[----:B-1----:R-:W3:Y:S04]  /*ddbe0*/  LDL.LU R56, [R1+0x30f0] ;  /* 0x0030f00001387983 */ /* 0x002ee80000300800 */
[----:B------:R-:W3:Y:S04]  /*ddbf0*/  LDL.LU R57, [R1+0x30f4] ;  /* 0x0030f40001397983 */ /* 0x000ee80000300800 */
[----:B------:R-:W3:Y:S04]  /*ddc00*/  LDL.LU R58, [R1+0x30f8] ;  /* 0x0030f800013a7983 */ /* 0x000ee80000300800 */
[----:B------:R-:W3:Y:S01]  /*ddc10*/  LDL.LU R59, [R1+0x30fc] ;  /* 0x0030fc00013b7983 */ /* 0x000ee20000300800 */
[C---:B--2---:R-:W-:Y:S03]  /*ddc20*/  HMMA.1688.F32.TF32 R52, R240.reuse, R66, R52 ;  /* 0x00000042f034723c */ /* 0x044fe60000081034 */
[----:B----4-:R-:W-:Y:S05]  /*ddc30*/  STL.64 [R1+0x7f28], R62 ;  /* 0x007f283e01007387 */ /* 0x010fea0000100a00 */
        /* <DEDUP_REMOVED lines=110> */
[C---:B------:R-:W-:Y:S01]  /*de320*/  HMMA.1688.F32.TF32 R80, R240.reuse, R106, R80 ;  /* 0x0000006af050723c */ /* 0x040fe20000081050 */
[----:B------:R-:W-:Y:S04]  /*de330*/  STL.64 [R1+0x7ea8], R94 ;  /* 0x007ea85e01007387 */ /* 0x000fe80000100a00 */
[----:B--2---:R-:W-:Y:S03]  /*de340*/  STL.64 [R1+0x7ea0], R92 ;  /* 0x007ea05c01007387 */ /* 0x004fe60000100a00 */
[C---:B------:R-:W-:Y:S08]  /*de350*/  HMMA.1688.F32.TF32 R76, R240.reuse, R114, R76 ;  /* 0x00000072f04c723c */ /* 0x040ff0000008104c */
[C---:B------:R-:W-:Y:S08]  /*de360*/  HMMA.1688.F32.TF32 R72, R240.reuse, R118, R72 ;  /* 0x00000076f048723c */ /* 0x040ff00000081048 */
[C---:B------:R-:W-:Y:S08]  /*de370*/  HMMA.1688.F32.TF32 R68, R240.reuse, R122, R68 ;  /* 0x0000007af044723c */ /* 0x040ff00000081044 */
[C---:B------:R-:W-:Y:S08]  /*de380*/  HMMA.1688.F32.TF32 R64, R240.reuse, R126, R64 ;  /* 0x0000007ef040723c */ /* 0x040ff00000081040 */
[C---:B------:R-:W-:Y:S08]  /*de390*/  HMMA.1688.F32.TF32 R60, R240.reuse, R130, R60 ;  /* 0x00000082f03c723c */ /* 0x040ff0000008103c */
[C---:B------:R-:W-:Y:S08]  /*de3a0*/  HMMA.1688.F32.TF32 R56, R240.reuse, R134, R56 ;  /* 0x00000086f038723c */ /* 0x040ff00000081038 */
[C---:B----4-:R-:W-:Y:S08]  /*de3b0*/  HMMA.1688.F32.TF32 R52, R240.reuse, R138, R52 ;  /* 0x0000008af034723c */ /* 0x050ff00000081034 */
        /* <DEDUP_REMOVED lines=14> */
[----:B------:R-:W-:Y:S04]  /*de4a0*/  LDS R237, [R201+UR7+0x26180] ;  /* 0x02618007c9ed7984 */ /* 0x000fe80008000800 */
[----:B------:R-:W-:Y:S04]  /*de4b0*/  LDS R239, [R201+UR7+0x27180] ;  /* 0x02718007c9ef7984 */ /* 0x000fe80008000800 */
[----:B------:R-:W-:Y:S04]  /*de4c0*/  LDS R236, [R3+UR7+0x26180] ;  /* 0x0261800703ec7984 */ /* 0x000fe80008000800 */
[----:B------:R-:W1:Y:S05]  /*de4d0*/  LDS R238, [R3+UR7+0x27180] ;  /* 0x0271800703ee7984 */ /* 0x000e6a0008000800 */
        /* <DEDUP_REMOVED lines=15> */
[C---:B---3--:R-:W-:Y:S01]  /*de5d0*/  HMMA.1688.F32.TF32 R56, R240.reuse, R146, R152 ;  /* 0x00000092f038723c */ /* 0x048fe20000081098 */
        /* <DEDUP_REMOVED lines=201> */
[----:B------:R-:W3:Y:S04]  /*df270*/  LDL.64 R210, [R1+0x38] ;  /* 0x0000380001d27983 */ /* 0x000ee80000100a00 */
        /* <DEDUP_REMOVED lines=36> */
[----:B-1----:R-:W2:Y:S04]  /*df4c0*/  LDL.LU.64 R226, [R1+0x7f50] ;  /* 0x007f500001e27983 */ /* 0x002ea80000300a00 */
[----:B------:R1:W-:Y:S04]  /*df4d0*/  STL.64 [R1+0x7e28], R222 ;  /* 0x007e28de01007387 */ /* 0x0003e80000100a00 */
[----:B------:R-:W2:Y:S04]  /*df4e0*/  LDL.LU R220, [R1+0x4b40] ;  /* 0x004b400001dc7983 */ /* 0x000ea80000300800 */
[----:B------:R-:W2:Y:S04]  /*df4f0*/  LDL.LU R221, [R1+0x4b44] ;  /* 0x004b440001dd7983 */ /* 0x000ea80000300800 */
[----:B-1----:R-:W2:Y:S04]  /*df500*/  LDL.LU R222, [R1+0x4b48] ;  /* 0x004b480001de7983 */ /* 0x002ea80000300800 */
[----:B------:R-:W2:Y:S01]  /*df510*/  LDL.LU R223, [R1+0x4b4c] ;  /* 0x004b4c0001df7983 */ /* 0x000ea20000300800 */
        /* <DEDUP_REMOVED lines=15> */
[----:B----4-:R-:W-:Y:S08]  /*df610*/  HMMA.1688.F32.TF32 R52, R236, R46, R52 ;  /* 0x0000002eec34723c */ /* 0x010ff00000081034 */
[----:B--2---:R-:W-:-:S15]  /*df620*/  HMMA.1688.F32.TF32 R220, R240, R226, R220 ;  /* 0x000000e2f0dc723c */ /* 0x004fde00000810dc */
[----:B------:R-:W-:-:S04]  /*df630*/  NOP ;  /* 0x0000000000007918 */ /* 0x000fc80000000000 */
[----:B------:R-:W-:Y:S04]  /*df640*/  STL.64 [R1+0x2440], R220 ;  /* 0x002440dc01007387 */ /* 0x000fe80000100a00 */
[----:B------:R1:W-:Y:S02]  /*df650*/  STL.64 [R1+0x2448], R222 ;  /* 0x002448de01007387 */ /* 0x0003e40000100a00 */
[C---:B-1----:R-:W-:Y:S08]  /*df660*/  HMMA.1688.F32.TF32 R220, R240.reuse, R230, R216 ;  /* 0x000000e6f0dc723c */ /* 0x042ff000000810d8 */
[----:B------:R-:W-:Y:S08]  /*df670*/  HMMA.1688.F32.TF32 R216, R240, R234, R212 ;  /* 0x000000eaf0d8723c */ /* 0x000ff000000810d4 */
        /* <DEDUP_REMOVED lines=57> */
[----:B------:R-:W-:Y:S02]  /*dfa10*/  IMAD.MOV.U32 R203, RZ, RZ, R194 ;  /* 0x000000ffffcb7224 */ /* 0x000fe400078e00c2 */
[----:B------:R-:W-:Y:S01]  /*dfa20*/  IMAD.MOV.U32 R195, RZ, RZ, R106 ;  /* 0x000000ffffc37224 */ /* 0x000fe200078e006a */
[----:B------:R-:W2:Y:S01]  /*dfa30*/  LDL.LU R105, [R1+0x4024] ;  /* 0x0040240001697983 */ /* 0x000ea20000300800 */
[----:B------:R-:W-:-:S03]  /*dfa40*/  IMAD.MOV.U32 R194, RZ, RZ, R107 ;  /* 0x000000ffffc27224 */ /* 0x000fc600078e006b */
        /* <DEDUP_REMOVED lines=161> */
[C---:B------:R-:W-:Y:S03]  /*e0460*/  HMMA.1688.F32.TF32 R220, R236.reuse, R110, R220 ;  /* 0x0000006eecdc723c */ /* 0x040fe600000810dc */
[----:B------:R-:W2:Y:S05]  /*e0470*/  LDL.LU.64 R104, [R1+0x7e70] ;  /* 0x007e700001687983 */ /* 0x000eaa0000300a00 */
[----:B----4-:R-:W-:-:S15]  /*e0480*/  HMMA.1688.F32.TF32 R240, R236, R106, R240 ;  /* 0x0000006aecf0723c */ /* 0x010fde00000810f0 */
[----:B------:R-:W-:-:S04]  /*e0490*/  NOP ;  /* 0x0000000000007918 */ /* 0x000fc80000000000 */
[----:B------:R-:W-:Y:S04]  /*e04a0*/  STL.64 [R1+0x2560], R240 ;  /* 0x002560f001007387 */ /* 0x000fe80000100a00 */
[----:B------:R-:W-:Y:S04]  /*e04b0*/  STL.64 [R1+0x2568], R242 ;  /* 0x002568f201007387 */ /* 0x000fe80000100a00 */
[----:B------:R-:W-:Y:S04]  /*e04c0*/  STL.64 [R1+0x2570], R220 ;  /* 0x002570dc01007387 */ /* 0x000fe80000100a00 */
[----:B------:R1:W-:Y:S04]  /*e04d0*/  STL.64 [R1+0x2578], R222 ;  /* 0x002578de01007387 */ /* 0x0003e80000100a00 */
[----:B------:R-:W-:Y:S04]  /*e04e0*/  LDS R240, [R196+UR7+0x26180] ;  /* 0x02618007c4f07984 */ /* 0x000fe80008000800 */
[----:B------:R-:W-:Y:S04]  /*e04f0*/  LDS R242, [R196+UR7+0x27180] ;  /* 0x02718007c4f27984 */ /* 0x000fe80008000800 */
[----:B------:R-:W-:Y:S04]  /*e0500*/  LDS R241, [R197+UR7+0x26180] ;  /* 0x02618007c5f17984 */ /* 0x000fe80008000800 */
[----:B------:R-:W4:Y:S01]  /*e0510*/  LDS R243, [R197+UR7+0x27180] ;  /* 0x02718007c5f37984 */ /* 0x000f220008000800 */
        /* <DEDUP_REMOVED lines=14> */
[----:B------:R-:W-:Y:S04]  /*e0600*/  STL.64 [R1+0x25d0], R204 ;  /* 0x0025d0cc01007387 */ /* 0x000fe80000100a00 */
[----:B------:R1:W-:Y:S04]  /*e0610*/  STL.64 [R1+0x25d8], R206 ;  /* 0x0025d8ce01007387 */ /* 0x0003e80000100a00 */
[----:B------:R-:W2:Y:S04]  /*e0620*/  LDL.LU R145, [R1+0x4ab4] ;  /* 0x004ab40001917983 */ /* 0x000ea80000300800 */
[----:B------:R-:W2:Y:S04]  /*e0630*/  LDL.LU R146, [R1+0x4ab8] ;  /* 0x004ab80001927983 */ /* 0x000ea80000300800 */
[----:B------:R-:W2:Y:S01]  /*e0640*/  LDL.LU R147, [R1+0x4abc] ;  /* 0x004abc0001937983 */ /* 0x000ea20000300800 */
[C---:B-1----:R-:W-:Y:S08]  /*e0650*/  HMMA.1688.F32.TF32 R204, R236.reuse, R134, R152 ;  /* 0x00000086eccc723c */ /* 0x042ff00000081098 */
[C---:B------:R-:W-:Y:S01]  /*e0660*/  HMMA.1688.F32.TF32 R152, R236.reuse, R138, R148 ;  /* 0x0000008aec98723c */ /* 0x040fe20000081094 */
[----:B------:R-:W3:Y:S10]  /*e0670*/  LDL.LU R148, [R1+0x4aa0] ;  /* 0x004aa00001947983 */ /* 0x000ef40000300800 */
        /* <DEDUP_REMOVED lines=61> */
[----:B------:R-:W-:Y:S04]  /*e0a50*/  STL.64 [R1+0x7dd0], R150 ;  /* 0x007dd09601007387 */ /* 0x000fe80000100a00 */
[----:B----4-:R1:W-:Y:S04]  /*e0a60*/  STL.64 [R1+0x7dc8], R148 ;  /* 0x007dc89401007387 */ /* 0x0103e80000100a00 */
[----:B-1----:R-:W4:Y:S04]  /*e0a70*/  LDL.LU R148, [R1+0x4a80] ;  /* 0x004a800001947983 */ /* 0x002f280000300800 */
[----:B------:R-:W4:Y:S04]  /*e0a80*/  LDL.LU R149, [R1+0x4a84] ;  /* 0x004a840001957983 */ /* 0x000f280000300800 */
[----:B------:R-:W4:Y:S04]  /*e0a90*/  LDL.LU R150, [R1+0x4a88] ;  /* 0x004a880001967983 */ /* 0x000f280000300800 */
[----:B------:R-:W4:Y:S01]  /*e0aa0*/  LDL.LU R151, [R1+0x4a8c] ;  /* 0x004a8c0001977983 */ /* 0x000f220000300800 */
[C---:B--2---:R-:W-:Y:S08]  /*e0ab0*/  HMMA.1688.F32.TF32 R144, R236.reuse, R158, R144 ;  /* 0x0000009eec90723c */ /* 0x044ff00000081090 */
[C---:B------:R-:W-:Y:S01]  /*e0ac0*/  HMMA.1688.F32.TF32 R140, R236.reuse, R162, R140 ;  /* 0x000000a2ec8c723c */ /* 0x040fe2000008108c */
[----:B---3--:R-:W-:Y:S07]  /*e0ad0*/  STL.64 [R1+0x7dc0], R154 ;  /* 0x007dc09a01007387 */ /* 0x008fee0000100a00 */
        /* <DEDUP_REMOVED lines=38> */
[----:B------:R-:W-:-:S12]  /*e0d40*/  IMAD.MOV.U32 R150, RZ, RZ, R195 ;  /* 0x000000ffff967224 */ /* 0x000fd800078e00c3 */
        /* <DEDUP_REMOVED lines=33> */
[----:B------:R-:W-:Y:S04]  /*e0f60*/  STL.64 [R1+0x7d50], R182 ;  /* 0x007d50b601007387 */ /* 0x000fe80000100a00 */
[----:B------:R1:W-:Y:S04]  /*e0f70*/  STL.64 [R1+0x7d48], R180 ;  /* 0x007d48b401007387 */ /* 0x0003e80000100a00 */
[----:B-1----:R-:W2:Y:S04]  /*e0f80*/  LDL.LU R180, [R1+0x3fb0] ;  /* 0x003fb00001b47983 */ /* 0x002ea80000300800 */
[----:B------:R-:W2:Y:S04]  /*e0f90*/  LDL.LU R181, [R1+0x3fb4] ;  /* 0x003fb40001b57983 */ /* 0x000ea80000300800 */
[----:B------:R-:W2:Y:S04]  /*e0fa0*/  LDL.LU R182, [R1+0x3fb8] ;  /* 0x003fb80001b67983 */ /* 0x000ea80000300800 */
[----:B------:R-:W2:Y:S01]  /*e0fb0*/  LDL.LU R183, [R1+0x3fbc] ;  /* 0x003fbc0001b77983 */ /* 0x000ea20000300800 */
[----:B----4-:R-:W-:Y:S03]  /*e0fc0*/  HMMA.1688.F32.TF32 R200, R236, R186, R192 ;  /* 0x000000baecc8723c */ /* 0x010fe600000810c0 */
[----:B------:R-:W4:-:S15]  /*e0fd0*/  LDL.LU R192, [R1+0x49f0] ;  /* 0x0049f00001c07983 */ /* 0x000f1e0000300800 */
[----:B------:R-:W-:Y:S01]  /*e0fe0*/  NOP ;  /* 0x0000000000007918 */ /* 0x000fe20000000000 */
        /* <DEDUP_REMOVED lines=40> */
[----:B------:R-:W3:Y:S01]  /*e1270*/  LDL.LU.64 R192, [R1+0x7e30] ;  /* 0x007e300001c07983 */ /* 0x000ee20000300a00 */
[C---:B--2---:R-:W-:Y:S03]  /*e1280*/  HMMA.1688.F32.TF32 R200, R236.reuse, R198, R200 ;  /* 0x000000c6ecc8723c */ /* 0x044fe600000810c8 */
        /* <DEDUP_REMOVED lines=11> */
[----:B------:R-:W-:Y:S04]  /*e1340*/  STL.64 [R1+0x7d20], R194 ;  /* 0x007d20c201007387 */ /* 0x000fe80000100a00 */
[----:B---3--:R1:W-:Y:S04]  /*e1350*/  STL.64 [R1+0x7d18], R192 ;  /* 0x007d18c001007387 */ /* 0x0083e80000100a00 */
[----:B-1----:R-:W4:Y:S04]  /*e1360*/  LDL.LU R192, [R1+0x4970] ;  /* 0x0049700001c07983 */ /* 0x002f280000300800 */
[----:B------:R-:W4:Y:S04]  /*e1370*/  LDL.LU R193, [R1+0x4974] ;  /* 0x0049740001c17983 */ /* 0x000f280000300800 */
[----:B------:R-:W4:Y:S04]  /*e1380*/  LDL.LU R194, [R1+0x4978] ;  /* 0x0049780001c27983 */ /* 0x000f280000300800 */
[----:B------:R-:W4:Y:S04]  /*e1390*/  LDL.LU R195, [R1+0x497c] ;  /* 0x00497c0001c37983 */ /* 0x000f280000300800 */
[----:B------:R-:W-:Y:S04]  /*e13a0*/  STL.64 [R1+0x27c0], R200 ;  /* 0x0027c0c801007387 */ /* 0x000fe80000100a00 */
[----:B------:R1:W-:Y:S04]  /*e13b0*/  STL.64 [R1+0x27c8], R202 ;  /* 0x0027c8ca01007387 */ /* 0x0003e80000100a00 */
[----:B-1----:R-:W3:Y:S04]  /*e13c0*/  LDL.LU.64 R202, [R1+0x7e20] ;  /* 0x007e200001ca7983 */ /* 0x002ee80000300a00 */
        /* <DEDUP_REMOVED lines=11> */
[----:B-1----:R-:W3:Y:S02]  /*e1480*/  LDL.LU.64 R206, [R1+0x7e10] ;  /* 0x007e100001ce7983 */ /* 0x002ee40000300a00 */
        /* <DEDUP_REMOVED lines=14> */
[----:B-1----:R-:W3:Y:S01]  /*e1570*/  LDL.LU.64 R218, [R1+0x7df8] ;  /* 0x007df80001da7983 */ /* 0x002ee20000300a00 */
[C---:B----4-:R-:W-:Y:S08]  /*e1580*/  HMMA.1688.F32.TF32 R192, R236.reuse, R222, R192 ;  /* 0x000000deecc0723c */ /* 0x050ff000000810c0 */
[C---:B--2---:R-:W-:Y:S08]  /*e1590*/  HMMA.1688.F32.TF32 R188, R236.reuse, R226, R188 ;  /* 0x000000e2ecbc723c */ /* 0x044ff000000810bc */
[C---:B------:R-:W-:Y:S08]  /*e15a0*/  HMMA.1688.F32.TF32 R184, R236.reuse, R230, R184 ;  /* 0x000000e6ecb8723c */ /* 0x040ff000000810b8 */
[----:B------:R-:W-:Y:S08]  /*e15b0*/  HMMA.1688.F32.TF32 R180, R236, R234, R180 ;  /* 0x000000eaecb4723c */ /* 0x000ff000000810b4 */
        /* <DEDUP_REMOVED lines=96> */
[----:B-1----:R-:W4:Y:S04]  /*e1bc0*/  LDL.LU R140, [R1+0x3e40] ;  /* 0x003e4000018c7983 */ /* 0x002f280000300800 */
[----:B------:R-:W4:Y:S04]  /*e1bd0*/  LDL.LU R141, [R1+0x3e44] ;  /* 0x003e4400018d7983 */ /* 0x000f280000300800 */
[----:B------:R-:W4:Y:S04]  /*e1be0*/  LDL.LU R142, [R1+0x3e48] ;  /* 0x003e4800018e7983 */ /* 0x000f280000300800 */
[----:B------:R-:W4:Y:S04]  /*e1bf0*/  LDL.LU R143, [R1+0x3e4c] ;  /* 0x003e4c00018f7983 */ /* 0x000f280000300800 */
[----:B------:R-:W-:Y:S04]  /*e1c00*/  STL.64 [R1+0x7cc0], R246 ;  /* 0x007cc0f601007387 */ /* 0x000fe80000100a00 */
[----:B------:R3:W-:Y:S04]  /*e1c10*/  STL.64 [R1+0x7cb8], R244 ;  /* 0x007cb8f401007387 */ /* 0x0007e80000100a00 */
[----:B------:R-:W-:Y:S04]  /*e1c20*/  STL.64 [R1+0x7cb0], R6 ;  /* 0x007cb00601007387 */ /* 0x000fe80000100a00 */
[----:B------:R2:W-:Y:S01]  /*e1c30*/  STL.64 [R1+0x7ca8], R4 ;  /* 0x007ca80401007387 */ /* 0x0005e20000100a00 */
[C---:B---3--:R-:W-:Y:S08]  /*e1c40*/  HMMA.1688.F32.TF32 R244, R240.reuse, R6, R248 ;  /* 0x00000006f0f4723c */ /* 0x048ff000000810f8 */
        /* <DEDUP_REMOVED lines=130> */
[C---:B--2---:R-:W-:Y:S08]  /*e2470*/  HMMA.1688.F32.TF32 R8, R240.reuse, R94, R180 ;  /* 0x0000005ef008723c */ /* 0x044ff000000810b4 */
[C---:B------:R-:W-:Y:S01]  /*e2480*/  HMMA.1688.F32.TF32 R12, R240.reuse, R102, R172 ;  /* 0x00000066f00c723c */ /* 0x040fe200000810ac */
[----:B------:R-:W-:Y:S04]  /*e2490*/  LDS R236, [R3+UR7+0x26200] ;  /* 0x0262000703ec7984 */ /* 0x000fe80008000800 */
[----:B------:R-:W-:Y:S04]  /*e24a0*/  LDS R238, [R3+UR7+0x27200] ;  /* 0x0272000703ee7984 */ /* 0x000fe80008000800 */
[----:B------:R-:W-:Y:S04]  /*e24b0*/  LDS R237, [R201+UR7+0x26200] ;  /* 0x02620007c9ed7984 */ /* 0x000fe80008000800 */
[----:B------:R-:W1:Y:S04]  /*e24c0*/  LDS R239, [R201+UR7+0x27200] ;  /* 0x02720007c9ef7984 */ /* 0x000e680008000800 */
[----:B------:R-:W-:Y:S04]  /*e24d0*/  STL.64 [R1+0x28e0], R4 ;  /* 0x0028e00401007387 */ /* 0x000fe80000100a00 */
[----:B------:R2:W-:Y:S02]  /*e24e0*/  STL.64 [R1+0x28e8], R6 ;  /* 0x0028e80601007387 */ /* 0x0005e40000100a00 */
[----:B--2---:R-:W-:Y:S02]  /*e24f0*/  HMMA.1688.F32.TF32 R4, R240, R78, R196 ;  /* 0x0000004ef004723c */ /* 0x004fe400000810c4 */
        /* <DEDUP_REMOVED lines=19> */
[C---:B--2---:R-:W-:Y:S02]  /*e2630*/  HMMA.1688.F32.TF32 R4, R240.reuse, R98, R176 ;  /* 0x00000062f004723c */ /* 0x044fe400000810b0 */
[----:B------:R-:W-:Y:S04]  /*e2640*/  STL.64 [R1+0x2930], R8 ;  /* 0x0029300801007387 */ /* 0x000fe80000100a00 */
[----:B------:R2:W-:Y:S02]  /*e2650*/  STL.64 [R1+0x2938], R10 ;  /* 0x0029380a01007387 */ /* 0x0005e40000100a00 */
[C---:B--2---:R-:W-:Y:S11]  /*e2660*/  HMMA.1688.F32.TF32 R8, R240.reuse, R106, R168 ;  /* 0x0000006af008723c */ /* 0x044ff600000810a8 */
[----:B------:R-:W-:Y:S04]  /*e2670*/  STL.64 [R1+0x2940], R4 ;  /* 0x0029400401007387 */ /* 0x000fe80000100a00 */
[----:B------:R2:W-:Y:S02]  /*e2680*/  STL.64 [R1+0x2948], R6 ;  /* 0x0029480601007387 */ /* 0x0005e40000100a00 */
[C---:B--2---:R-:W-:Y:S02]  /*e2690*/  HMMA.1688.F32.TF32 R4, R240.reuse, R110, R164 ;  /* 0x0000006ef004723c */ /* 0x044fe400000810a4 */
[----:B------:R-:W-:Y:S04]  /*e26a0*/  STL.64 [R1+0x2950], R12 ;  /* 0x0029500c01007387 */ /* 0x000fe80000100a00 */
[----:B------:R-:W-:Y:S04]  /*e26b0*/  STL.64 [R1+0x2958], R14 ;  /* 0x0029580e01007387 */ /* 0x000fe80000100a00 */
[----:B------:R-:W-:Y:S04]  /*e26c0*/  STL.64 [R1+0x2960], R8 ;  /* 0x0029600801007387 */ /* 0x000fe80000100a00 */
[----:B------:R4:W-:Y:S02]  /*e26d0*/  STL.64 [R1+0x2968], R10 ;  /* 0x0029680a01007387 */ /* 0x0009e40000100a00 */
[C---:B----4-:R-:W-:Y:S08]  /*e26e0*/  HMMA.1688.F32.TF32 R8, R240.reuse, R114, R160 ;  /* 0x00000072f008723c */ /* 0x050ff000000810a0 */
[C---:B------:R-:W-:Y:S01]  /*e26f0*/  HMMA.1688.F32.TF32 R12, R240.reuse, R118, R156 ;  /* 0x00000076f00c723c */ /* 0x040fe2000008109c */
        /* <DEDUP_REMOVED lines=225> */
[----:B------:R-:W3:Y:S07]  /*e3510*/  LDL.LU.64 R196, [R1+0x7d08] ;  /* 0x007d080001c47983 */ /* 0x000eee0000300a00 */
[----:B--2---:R-:W-:Y:S08]  /*e3520*/  HMMA.1688.F32.TF32 R12, R240, R234, R12 ;  /* 0x000000eaf00c723c */ /* 0x004ff0000008100c */
[----:B----4-:R-:W-:Y:S01]  /*e3530*/  HMMA.1688.F32.TF32 R8, R236, R6, R8 ;  /* 0x00000006ec08723c */ /* 0x010fe20000081008 */
[----:B------:R-:W-:-:S02]  /*e3540*/  IMAD.MOV.U32 R212, RZ, RZ, R6 ;  /* 0x000000ffffd47224 */ /* 0x000fc400078e0006 */
[----:B------:R-:W-:-:S05]  /*e3550*/  IMAD.MOV.U32 R209, RZ, RZ, R7 ;  /* 0x000000ffffd17224 */ /* 0x000fca00078e0007 */
[----:B------:R-:W-:Y:S01]  /*e3560*/  HMMA.1688.F32.TF32 R4, R236, R250, R244 ;  /* 0x000000faec04723c */ /* 0x000fe200000810f4 */
[----:B------:R-:W-:Y:S02]  /*e3570*/  IMAD.MOV.U32 R216, RZ, RZ, R250 ;  /* 0x000000ffffd87224 */ /* 0x000fe400078e00fa */
        /* <DEDUP_REMOVED lines=95> */
[----:B------:R-:W-:Y:S02]  /*e3b70*/  IMAD.MOV.U32 R205, RZ, RZ, R250 ;  /* 0x000000ffffcd7224 */ /* 0x000fe400078e00fa */
[----:B------:R-:W-:-:S04]  /*e3b80*/  IMAD.MOV.U32 R204, RZ, RZ, R251 ;  /* 0x000000ffffcc7224 */ /* 0x000fc800078e00fb */
[----:B------:R-:W-:Y:S04]  /*e3b90*/  STL.64 [R1+0x2a00], R16 ;  /* 0x002a001001007387 */ /* 0x000fe80000100a00 */
[----:B------:R1:W-:Y:S04]  /*e3ba0*/  STL.64 [R1+0x2a08], R18 ;  /* 0x002a081201007387 */ /* 0x0003e80000100a00 */
[----:B-1----:R-:W3:Y:S04]  /*e3bb0*/  LDL.LU.64 R18, [R1+0x7d00] ;  /* 0x007d000001127983 */ /* 0x002ee80000300a00 */
[----:B------:R-:W4:Y:S04]  /*e3bc0*/  LDL.LU.64 R16, [R1+0x7cf8] ;  /* 0x007cf80001107983 */ /* 0x000f280000300a00 */
[----:B------:R-:W2:Y:S04]  /*e3bd0*/  LDL.LU.64 R14, [R1+0x7cf0] ;  /* 0x007cf000010e7983 */ /* 0x000ea80000300a00 */
[----:B------:R-:W2:Y:S04]  /*e3be0*/  LDL.LU.64 R12, [R1+0x7ce8] ;  /* 0x007ce800010c7983 */ /* 0x000ea80000300a00 */
[----:B------:R-:W-:Y:S04]  /*e3bf0*/  STL.64 [R1+0x2a20], R8 ;  /* 0x002a200801007387 */ /* 0x000fe80000100a00 */
[----:B------:R1:W-:Y:S04]  /*e3c00*/  STL.64 [R1+0x2a28], R10 ;  /* 0x002a280a01007387 */ /* 0x0003e80000100a00 */
        /* <DEDUP_REMOVED lines=23> */
[----:B----4-:R1:W-:Y:S04]  /*e3d80*/  STL.64 [R1+0x7bc8], R244 ;  /* 0x007bc8f401007387 */ /* 0x0103e80000100a00 */
[----:B-1----:R-:W4:Y:S04]  /*e3d90*/  LDL.LU R244, [R1+0x3d20] ;  /* 0x003d200001f47983 */ /* 0x002f280000300800 */
[----:B------:R-:W4:Y:S04]  /*e3da0*/  LDL.LU R245, [R1+0x3d24] ;  /* 0x003d240001f57983 */ /* 0x000f280000300800 */
[----:B------:R-:W4:Y:S04]  /*e3db0*/  LDL.LU R246, [R1+0x3d28] ;  /* 0x003d280001f67983 */ /* 0x000f280000300800 */
[----:B------:R-:W4:Y:S04]  /*e3dc0*/  LDL.LU R247, [R1+0x3d2c] ;  /* 0x003d2c0001f77983 */ /* 0x000f280000300800 */
[----:B--2---:R-:W-:Y:S04]  /*e3dd0*/  STL.64 [R1+0x7be0], R6 ;  /* 0x007be00601007387 */ /* 0x004fe80000100a00 */
[----:B---3--:R1:W-:Y:S01]  /*e3de0*/  STL.64 [R1+0x7bd8], R4 ;  /* 0x007bd80401007387 */ /* 0x0083e20000100a00 */
[C---:B----4-:R-:W-:Y:S08]  /*e3df0*/  HMMA.1688.F32.TF32 R244, R236.reuse, R6, R244 ;  /* 0x00000006ecf4723c */ /* 0x050ff000000810f4 */
[C---:B-1----:R-:W-:Y:S11]  /*e3e00*/  HMMA.1688.F32.TF32 R4, R236.reuse, R10, R248 ;  /* 0x0000000aec04723c */ /* 0x042ff600000810f8 */
        /* <DEDUP_REMOVED lines=14> */
[C---:B------:R-:W-:Y:S08]  /*e3ef0*/  HMMA.1688.F32.TF32 R12, R236.reuse, R26, R88 ;  /* 0x0000001aec0c723c */ /* 0x040ff00000081058 */
[C---:B------:R-:W-:Y:S03]  /*e3f00*/  HMMA.1688.F32.TF32 R8, R236.reuse, R30, R84 ;  /* 0x0000001eec08723c */ /* 0x040fe60000081054 */
[----:B------:R-:W-:Y:S04]  /*e3f10*/  STL.64 [R1+0x2ae0], R4 ;  /* 0x002ae00401007387 */ /* 0x000fe80000100a00 */
[----:B------:R1:W-:Y:S02]  /*e3f20*/  STL.64 [R1+0x2ae8], R6 ;  /* 0x002ae80601007387 */ /* 0x0003e40000100a00 */
[----:B-1----:R-:W-:-:S15]  /*e3f30*/  HMMA.1688.F32.TF32 R4, R236, R22, R228 ;  /* 0x00000016ec04723c */ /* 0x002fde00000810e4 */
        /* <DEDUP_REMOVED lines=140> */
[C---:B------:R-:W-:Y:S08]  /*e4800*/  HMMA.1688.F32.TF32 R12, R236.reuse, R94, R12 ;  /* 0x0000005eec0c723c */ /* 0x040ff0000008100c */
[C---:B------:R-:W-:Y:S08]  /*e4810*/  HMMA.1688.F32.TF32 R8, R236.reuse, R98, R8 ;  /* 0x00000062ec08723c */ /* 0x040ff00000081008 */
[C---:B------:R-:W-:Y:S01]  /*e4820*/  HMMA.1688.F32.TF32 R4, R236.reuse, R102, R4 ;  /* 0x00000066ec04723c */ /* 0x040fe20000081004 */
[----:B------:R-:W3:Y:S07]  /*e4830*/  LDL.LU.64 R88, [R1+0x7c28] ;  /* 0x007c280001587983 */ /* 0x000eee0000300a00 */
        /* <DEDUP_REMOVED lines=22> */
[C---:B------:R-:W-:Y:S02]  /*e49a0*/  HMMA.1688.F32.TF32 R8, R236.reuse, R118, R232 ;  /* 0x00000076ec08723c */ /* 0x040fe400000810e8 */
[----:B------:R-:W-:Y:S04]  /*e49b0*/  LDS R240, [R196+UR7+0x26200] ;  /* 0x02620007c4f07984 */ /* 0x000fe80008000800 */
[----:B------:R-:W-:Y:S04]  /*e49c0*/  LDS R242, [R196+UR7+0x27200] ;  /* 0x02720007c4f27984 */ /* 0x000fe80008000800 */
[----:B------:R-:W-:Y:S04]  /*e49d0*/  LDS R241, [R197+UR7+0x26200] ;  /* 0x02620007c5f17984 */ /* 0x000fe80008000800 */
[----:B------:R-:W1:Y:S04]  /*e49e0*/  LDS R243, [R197+UR7+0x27200] ;  /* 0x02720007c5f37984 */ /* 0x000e680008000800 */
        /* <DEDUP_REMOVED lines=8> */
[----:B----4-:R-:W-:Y:S03]  /*e4a70*/  HMMA.1688.F32.TF32 R4, R236, R122, R228 ;  /* 0x0000007aec04723c */ /* 0x010fe600000810e4 */
[----:B------:R4:W-:Y:S04]  /*e4a80*/  STL.64 [R1+0x2db0], R8 ;  /* 0x002db00801007387 */ /* 0x0009e80000100a00 */
[----:B------:R1:W-:-:S12]  /*e4a90*/  STL.64 [R1+0x2db8], R10 ;  /* 0x002db80a01007387 */ /* 0x0003d80000100a00 */
[----:B------:R1:W-:Y:S04]  /*e4aa0*/  STL.64 [R1+0x2dc0], R4 ;  /* 0x002dc00401007387 */ /* 0x0003e80000100a00 */
[----:B------:R1:W-:Y:S04]  /*e4ab0*/  STL.64 [R1+0x2dc8], R6 ;  /* 0x002dc80601007387 */ /* 0x0003e80000100a00 */
[----:B------:R-:W2:Y:S04]  /*e4ac0*/  LDL.LU R233, [R1+0x46a4] ;  /* 0x0046a40001e97983 */ /* 0x000ea80000300800 */
[----:B------:R-:W2:Y:S04]  /*e4ad0*/  LDL.LU R234, [R1+0x46a8] ;  /* 0x0046a80001ea7983 */ /* 0x000ea80000300800 */
[----:B------:R-:W2:Y:S04]  /*e4ae0*/  LDL.LU R235, [R1+0x46ac] ;  /* 0x0046ac0001eb7983 */ /* 0x000ea80000300800 */
[----:B----4-:R-:W4:Y:S04]  /*e4af0*/  LDL.LU R8, [R1+0x46e0] ;  /* 0x0046e00001087983 */ /* 0x010f280000300800 */
[----:B------:R-:W4:Y:S04]  /*e4b00*/  LDL.LU R9, [R1+0x46e4] ;  /* 0x0046e40001097983 */ /* 0x000f280000300800 */
[----:B-1----:R-:W4:Y:S04]  /*e4b10*/  LDL.LU R10, [R1+0x46e8] ;  /* 0x0046e800010a7983 */ /* 0x002f280000300800 */
        /* <DEDUP_REMOVED lines=203> */
[----:B---3--:R-:W-:Y:S03]  /*e57d0*/  HMMA.1688.F32.TF32 R4, R236, R222, R228 ;  /* 0x000000deec04723c */ /* 0x008fe600000810e4 */
        /* <DEDUP_REMOVED lines=146> */
[C---:B---3--:R-:W-:Y:S08]  /*e6100*/  HMMA.1688.F32.TF32 R8, R240.reuse, R10, R12 ;  /* 0x0000000af008723c */ /* 0x048ff0000008100c */
[----:B----4-:R-:W-:Y:S08]  /*e6110*/  HMMA.1688.F32.TF32 R244, R240, R246, R4 ;  /* 0x000000f6f0f4723c */ /* 0x010ff00000081004 */
[----:B--2---:R-:W-:Y:S01]  /*e6120*/  HMMA.1688.F32.TF32 R236, R236, R234, R16 ;  /* 0x000000eaecec723c */ /* 0x004fe20000081010 */
[----:B------:R-:W2:Y:S04]  /*e6130*/  LDL.LU.64 R18, [R1+0x7c10] ;  /* 0x007c100001127983 */ /* 0x000ea80000300a00 */
[----:B------:R-:W3:-:S14]  /*e6140*/  LDL.LU.64 R16, [R1+0x7c08] ;  /* 0x007c080001107983 */ /* 0x000edc0000300a00 */
[----:B------:R-:W-:Y:S04]  /*e6150*/  STL.64 [R1+0x3390], R236 ;  /* 0x003390ec01007387 */ /* 0x000fe80000100a00 */
[----:B------:R1:W-:Y:S04]  /*e6160*/  STL.64 [R1+0x3398], R238 ;  /* 0x003398ee01007387 */ /* 0x0003e80000100a00 */
[----:B------:R-:W4:Y:S04]  /*e6170*/  LDL.LU.64 R14, [R1+0x7c00] ;  /* 0x007c0000010e7983 */ /* 0x000f280000300a00 */
[----:B------:R-:W3:Y:S04]  /*e6180*/  LDL.LU.64 R12, [R1+0x7bf8] ;  /* 0x007bf800010c7983 */ /* 0x000ee80000300a00 */
[----:B------:R-:W-:Y:S04]  /*e6190*/  STL.64 [R1+0x2de0], R8 ;  /* 0x002de00801007387 */ /* 0x000fe80000100a00 */
[----:B------:R1:W-:Y:S02]  /*e61a0*/  STL.64 [R1+0x2de8], R10 ;  /* 0x002de80a01007387 */ /* 0x0003e40000100a00 */
[----:B-1----:R-:W-:-:S02]  /*e61b0*/  IMAD.MOV.U32 R238, RZ, RZ, R208 ;  /* 0x000000ffffee7224 */ /* 0x002fc400078e00d0 */
[----:B------:R-:W-:Y:S01]  /*e61c0*/  IMAD.MOV.U32 R239, RZ, RZ, R200 ;  /* 0x000000ffffef7224 */ /* 0x000fe200078e00c8 */
[----:B------:R-:W3:Y:S04]  /*e61d0*/  LDL.LU.64 R10, [R1+0x7bf0] ;  /* 0x007bf000010a7983 */ /* 0x000ee80000300a00 */
[----:B------:R-:W3:Y:S04]  /*e61e0*/  LDL.LU.64 R8, [R1+0x7be8] ;  /* 0x007be80001087983 */ /* 0x000ee80000300a00 */
[----:B------:R-:W3:Y:S04]  /*e61f0*/  LDL.LU.64 R6, [R1+0x7be0] ;  /* 0x007be00001067983 */ /* 0x000ee80000300a00 */
[----:B------:R-:W3:Y:S04]  /*e6200*/  LDL.LU.64 R4, [R1+0x7bd8] ;  /* 0x007bd80001047983 */ /* 0x000ee80000300a00 */
[----:B------:R-:W-:Y:S04]  /*e6210*/  STL.64 [R1+0x2e00], R244 ;  /* 0x002e00f401007387 */ /* 0x000fe80000100a00 */
[----:B------:R1:W-:Y:S01]  /*e6220*/  STL.64 [R1+0x2e08], R246 ;  /* 0x002e08f601007387 */ /* 0x0003e20000100a00 */
[C---:B------:R-:W-:Y:S03]  /*e6230*/  HMMA.1688.F32.TF32 R236, R240.reuse, R238, R248 ;  /* 0x000000eef0ec723c */ /* 0x040fe600000810f8 */
[----:B-1----:R-:W3:Y:S04]  /*e6240*/  LDL.LU.64 R246, [R1+0x7bd0] ;  /* 0x007bd00001f67983 */ /* 0x002ee80000300a00 */
[----:B------:R-:W3:Y:S04]  /*e6250*/  LDL.LU.64 R244, [R1+0x7bc8] ;  /* 0x007bc80001f47983 */ /* 0x000ee80000300a00 */
[----:B------:R-:W3:Y:S01]  /*e6260*/  LDL.LU.64 R250, [R1+0x7bc0] ;  /* 0x007bc00001fa7983 */ /* 0x000ee20000300a00 */
[C---:B------:R-:W-:Y:S08]  /*e6270*/  HMMA.1688.F32.TF32 R196, R240.reuse, R198, R204 ;  /* 0x000000c6f0c4723c */ /* 0x040ff000000810cc */
[C---:B------:R-:W-:Y:S01]  /*e6280*/  HMMA.1688.F32.TF32 R168, R240.reuse, R22, R168 ;  /* 0x00000016f0a8723c */ /* 0x040fe200000810a8 */
[----:B------:R-:W3:Y:S07]  /*e6290*/  LDL.LU.64 R248, [R1+0x7bb8] ;  /* 0x007bb80001f87983 */ /* 0x000eee0000300a00 */
[C---:B------:R-:W-:Y:S01]  /*e62a0*/  HMMA.1688.F32.TF32 R164, R240.reuse, R26, R164 ;  /* 0x0000001af0a4723c */ /* 0x040fe200000810a4 */
[----:B------:R-:W-:Y:S04]  /*e62b0*/  STL.64 [R1+0x2e20], R236 ;  /* 0x002e20ec01007387 */ /* 0x000fe80000100a00 */
[----:B------:R-:W-:Y:S03]  /*e62c0*/  STL.64 [R1+0x2e28], R238 ;  /* 0x002e28ee01007387 */ /* 0x000fe60000100a00 */
[C---:B------:R-:W-:Y:S08]  /*e62d0*/  HMMA.1688.F32.TF32 R160, R240.reuse, R30, R160 ;  /* 0x0000001ef0a0723c */ /* 0x040ff000000810a0 */
[C---:B------:R-:W-:Y:S08]  /*e62e0*/  HMMA.1688.F32.TF32 R156, R240.reuse, R34, R156 ;  /* 0x00000022f09c723c */ /* 0x040ff0000008109c */
[C---:B------:R-:W-:Y:S08]  /*e62f0*/  HMMA.1688.F32.TF32 R152, R240.reuse, R38, R152 ;  /* 0x00000026f098723c */ /* 0x040ff00000081098 */
[C---:B------:R-:W-:Y:S08]  /*e6300*/  HMMA.1688.F32.TF32 R148, R240.reuse, R42, R148 ;  /* 0x0000002af094723c */ /* 0x040ff00000081094 */
[C---:B------:R-:W-:Y:S01]  /*e6310*/  HMMA.1688.F32.TF32 R144, R240.reuse, R46, R144 ;  /* 0x0000002ef090723c */ /* 0x040fe20000081090 */
[----:B------:R1:W-:Y:S04]  /*e6320*/  STL.64 [R1+0x2e40], R196 ;  /* 0x002e40c401007387 */ /* 0x0003e80000100a00 */
[----:B------:R1:W-:Y:S03]  /*e6330*/  STL.64 [R1+0x2e48], R198 ;  /* 0x002e48c601007387 */ /* 0x0003e60000100a00 */
        /* <DEDUP_REMOVED lines=12> */
[C---:B----4-:R-:W-:Y:S08]  /*e6400*/  HMMA.1688.F32.TF32 R176, R240.reuse, R14, R176 ;  /* 0x0000000ef0b0723c */ /* 0x050ff000000810b0 */
[C---:B---3--:R-:W-:Y:S08]  /*e6410*/  HMMA.1688.F32.TF32 R180, R240.reuse, R10, R180 ;  /* 0x0000000af0b4723c */ /* 0x048ff000000810b4 */
[C---:B------:R-:W-:Y:S08]  /*e6420*/  HMMA.1688.F32.TF32 R184, R240.reuse, R6, R184 ;  /* 0x00000006f0b8723c */ /* 0x040ff000000810b8 */
[C---:B------:R-:W-:Y:S08]  /*e6430*/  HMMA.1688.F32.TF32 R188, R240.reuse, R246, R188 ;  /* 0x000000f6f0bc723c */ /* 0x040ff000000810bc */
[----:B------:R-:W-:-:S15]  /*e6440*/  HMMA.1688.F32.TF32 R192, R240, R250, R192 ;  /* 0x000000faf0c0723c */ /* 0x000fde00000810c0 */
[----:B------:R-:W-:-:S04]  /*e6450*/  NOP ;  /* 0x0000000000007918 */ /* 0x000fc80000000000 */
        /* <DEDUP_REMOVED lines=50> */
[----:B------:R-:W4:Y:S04]  /*e6780*/  LDL.LU R198, [R1+0x4458] ;  /* 0x0044580001c67983 */ /* 0x000f280000300800 */
[----:B------:R-:W4:Y:S04]  /*e6790*/  LDL.LU R199, [R1+0x445c] ;  /* 0x00445c0001c77983 */ /* 0x000f280000300800 */
[----:B--2---:R-:W2:Y:S04]  /*e67a0*/  LDL.LU R192, [R1+0x4460] ;  /* 0x0044600001c07983 */ /* 0x004ea80000300800 */
        /* <DEDUP_REMOVED lines=101> */
[----:B------:R-:W5:Y:S01]  /*e6e00*/  LDL.LU R252, [R1+0x7bb0] ;  /* 0x007bb00001fc7983 */ /* 0x000f620000300800 */
[----:B------:R-:W-:Y:S02]  /*e6e10*/  IMAD.MOV.U32 R206, RZ, RZ, R2 ;  /* 0x000000ffffce7224 */ /* 0x000fe400078e0002 */
[----:B------:R-:W-:Y:S01]  /*e6e20*/  IMAD.MOV.U32 R207, RZ, RZ, R0 ;  /* 0x000000ffffcf7224 */ /* 0x000fe200078e0000 */
        /* <DEDUP_REMOVED lines=42> */
[----:B------:R-:W3:Y:S04]  /*e70d0*/  LDS R239, [R201+UR7+0x27280] ;  /* 0x02728007c9ef7984 */ /* 0x000ee80008000800 */
        /* <DEDUP_REMOVED lines=121> */
[----:B------:R-:W-:Y:S04]  /*e7870*/  STL.64 [R1+0x8108], R150 ;  /* 0x0081089601007387 */ /* 0x000fe80000100a00 */
[----:B---3--:R-:W-:Y:S04]  /*e7880*/  STL.64 [R1+0x8100], R148 ;  /* 0x0081009401007387 */ /* 0x008fe80000100a00 */
        /* <DEDUP_REMOVED lines=8> */
[----:B-1----:R-:W3:Y:S04]  /*e7910*/  LDL.LU R164, [R1+0x3a10] ;  /* 0x003a100001a47983 */ /* 0x002ee80000300800 */
[----:B------:R-:W3:Y:S04]  /*e7920*/  LDL.LU R165, [R1+0x3a14] ;  /* 0x003a140001a57983 */ /* 0x000ee80000300800 */
[----:B------:R-:W3:Y:S04]  /*e7930*/  LDL.LU R166, [R1+0x3a18] ;  /* 0x003a180001a67983 */ /* 0x000ee80000300800 */
[----:B------:R-:W3:Y:S04]  /*e7940*/  LDL.LU R167, [R1+0x3a1c] ;  /* 0x003a1c0001a77983 */ /* 0x000ee80000300800 */
        /* <DEDUP_REMOVED lines=29> */
[----:B--2---:R1:W-:Y:S04]  /*e7b20*/  STL.64 [R1+0x8090], R176 ;  /* 0x008090b001007387 */ /* 0x0043e80000100a00 */
        /* <DEDUP_REMOVED lines=12> */
[----:B-1----:R-:W2:Y:S04]  /*e7bf0*/  LDL.64 R186, [R1+0x38] ;  /* 0x0000380001ba7983 */ /* 0x002ea80000100a00 */
[----:B------:R1:W-:Y:S04]  /*e7c00*/  STL.64 [R1+0x8068], R190 ;  /* 0x008068be01007387 */ /* 0x0003e80000100a00 */
[----:B------:R-:W-:Y:S04]  /*e7c10*/  STL.64 [R1+0x8060], R188 ;  /* 0x008060bc01007387 */ /* 0x000fe80000100a00 */
[----:B-1----:R-:W2:Y:S04]  /*e7c20*/  LDL.64 R190, [R1+0x28] ;  /* 0x0000280001be7983 */ /* 0x002ea80000100a00 */
        /* <DEDUP_REMOVED lines=12> */
[C---:B---3--:R-:W-:Y:S08]  /*e7cf0*/  HMMA.1688.F32.TF32 R164, R240.reuse, R234, R164 ;  /* 0x000000eaf0a4723c */ /* 0x048ff000000810a4 */
[C---:B----4-:R-:W-:Y:S08]  /*e7d00*/  HMMA.1688.F32.TF32 R168, R240.reuse, R230, R168 ;  /* 0x000000e6f0a8723c */ /* 0x050ff000000810a8 */
[C---:B------:R-:W-:Y:S08]  /*e7d10*/  HMMA.1688.F32.TF32 R172, R240.reuse, R226, R172 ;  /* 0x000000e2f0ac723c */ /* 0x040ff000000810ac */
[C---:B------:R-:W-:Y:S08]  /*e7d20*/  HMMA.1688.F32.TF32 R160, R240.reuse, R214, R160 ;  /* 0x000000d6f0a0723c */ /* 0x040ff000000810a0 */
[C---:B------:R-:W-:Y:S08]  /*e7d30*/  HMMA.1688.F32.TF32 R156, R240.reuse, R210, R156 ;  /* 0x000000d2f09c723c */ /* 0x040ff0000008109c */
[C---:B------:R-:W-:Y:S08]  /*e7d40*/  HMMA.1688.F32.TF32 R152, R240.reuse, R206, R152 ;  /* 0x000000cef098723c */ /* 0x040ff00000081098 */
[----:B------:R-:W-:-:S15]  /*e7d50*/  HMMA.1688.F32.TF32 R148, R240, R202, R148 ;  /* 0x000000caf094723c */ /* 0x000fde0000081094 */
[----:B------:R-:W-:-:S04]  /*e7d60*/  NOP ;  /* 0x0000000000007918 */ /* 0x000fc80000000000 */
[----:B------:R-:W-:Y:S04]  /*e7d70*/  STL.64 [R1+0x3ef0], R148 ;  /* 0x003ef09401007387 */ /* 0x000fe80000100a00 */
[----:B------:R1:W-:Y:S01]  /*e7d80*/  STL.64 [R1+0x3ef8], R150 ;  /* 0x003ef89601007387 */ /* 0x0003e20000100a00 */
[C---:B--2---:R-:W-:Y:S03]  /*e7d90*/  HMMA.1688.F32.TF32 R176, R240.reuse, R222, R176 ;  /* 0x000000def0b0723c */ /* 0x044fe600000810b0 */
[----:B-1----:R-:W2:Y:S04]  /*e7da0*/  LDL.LU.64 R150, [R1+0x8108] ;  /* 0x0081080001967983 */ /* 0x002ea80000300a00 */
[----:B------:R-:W3:Y:S04]  /*e7db0*/  LDL.LU.64 R148, [R1+0x8100] ;  /* 0x0081000001947983 */ /* 0x000ee80000300a00 */
[----:B------:R-:W-:Y:S04]  /*e7dc0*/  STL.64 [R1+0x3f20], R152 ;  /* 0x003f209801007387 */ /* 0x000fe80000100a00 */
[----:B------:R1:W-:Y:S04]  /*e7dd0*/  STL.64 [R1+0x3f28], R154 ;  /* 0x003f289a01007387 */ /* 0x0003e80000100a00 */
[----:B-1----:R-:W4:Y:S04]  /*e7de0*/  LDL.LU.64 R154, [R1+0x80f8] ;  /* 0x0080f800019a7983 */ /* 0x002f280000300a00 */
[----:B------:R-:W2:Y:S01]  /*e7df0*/  LDL.LU.64 R152, [R1+0x80f0] ;  /* 0x0080f00001987983 */ /* 0x000ea20000300a00 */
[----:B------:R-:W-:Y:S03]  /*e7e00*/  HMMA.1688.F32.TF32 R180, R240, R218, R180 ;  /* 0x000000daf0b4723c */ /* 0x000fe600000810b4 */
        /* <DEDUP_REMOVED lines=9> */
[----:B------:R-:W-:Y:S04]  /*e7ea0*/  STL.64 [R1+0x3f98], R182 ;  /* 0x003f98b601007387 */ /* 0x000fe80000100a00 */
[----:B------:R-:W-:Y:S04]  /*e7eb0*/  STL.64 [R1+0x3fe0], R176 ;  /* 0x003fe0b001007387 */ /* 0x000fe80000100a00 */
[----:B------:R-:W-:Y:S04]  /*e7ec0*/  STL.64 [R1+0x3fe8], R178 ;  /* 0x003fe8b201007387 */ /* 0x000fe80000100a00 */
[----:B------:R1:W-:Y:S04]  /*e7ed0*/  STL.64 [R1+0x4010], R172 ;  /* 0x004010ac01007387 */ /* 0x0003e80000100a00 */
[----:B------:R1:W-:Y:S04]  /*e7ee0*/  STL.64 [R1+0x4018], R174 ;  /* 0x004018ae01007387 */ /* 0x0003e80000100a00 */
[----:B-1----:R-:W2:Y:S04]  /*e7ef0*/  LDL.LU R172, [R1+0x3990] ;  /* 0x0039900001ac7983 */ /* 0x002ea80000300800 */
[----:B------:R-:W-:Y:S04]  /*e7f00*/  STL.64 [R1+0x4040], R168 ;  /* 0x004040a801007387 */ /* 0x000fe80000100a00 */
[----:B------:R-:W-:Y:S04]  /*e7f10*/  STL.64 [R1+0x4048], R170 ;  /* 0x004048aa01007387 */ /* 0x000fe80000100a00 */
[----:B------:R1:W-:Y:S04]  /*e7f20*/  STL.64 [R1+0x4020], R164 ;  /* 0x004020a401007387 */ /* 0x0003e80000100a00 */
[----:B------:R1:W-:Y:S04]  /*e7f30*/  STL.64 [R1+0x4028], R166 ;  /* 0x004028a601007387 */ /* 0x0003e80000100a00 */
[----:B------:R-:W2:Y:S04]  /*e7f40*/  LDL.LU R173, [R1+0x3994] ;  /* 0x0039940001ad7983 */ /* 0x000ea80000300800 */
[----:B------:R-:W2:Y:S01]  /*e7f50*/  LDL.LU R174, [R1+0x3998] ;  /* 0x0039980001ae7983 */ /* 0x000ea20000300800 */
[C---:B------:R-:W-:Y:S03]  /*e7f60*/  HMMA.1688.F32.TF32 R196, R236.reuse, R186, R196 ;  /* 0x000000baecc4723c */ /* 0x040fe600000810c4 */
[----:B------:R-:W2:Y:S04]  /*e7f70*/  LDL.LU R175, [R1+0x399c] ;  /* 0x00399c0001af7983 */ /* 0x000ea80000300800 */
[----:B-1----:R-:W2:Y:S04]  /*e7f80*/  LDL.LU R164, [R1+0x39b0] ;  /* 0x0039b00001a47983 */ /* 0x002ea80000300800 */
[----:B------:R-:W2:Y:S04]  /*e7f90*/  LDL.LU R165, [R1+0x39b4] ;  /* 0x0039b40001a57983 */ /* 0x000ea80000300800 */
[----:B------:R-:W2:Y:S04]  /*e7fa0*/  LDL.LU R166, [R1+0x39b8] ;  /* 0x0039b80001a67983 */ /* 0x000ea80000300800 */
[----:B------:R-:W2:Y:S04]  /*e7fb0*/  LDL.LU R167, [R1+0x39bc] ;  /* 0x0039bc0001a77983 */ /* 0x000ea80000300800 */
[----:B------:R-:W2:Y:S01]  /*e7fc0*/  LDL.64 R170, [R1+0x18] ;  /* 0x0000180001aa7983 */ /* 0x000ea20000100a00 */
[----:B------:R-:W-:Y:S03]  /*e7fd0*/  HMMA.1688.F32.TF32 R192, R236, R190, R192 ;  /* 0x000000beecc0723c */ /* 0x000fe600000810c0 */
[----:B------:R-:W3:Y:S04]  /*e7fe0*/  LDL.64 R178, [R1+0x8] ;  /* 0x0000080001b27983 */ /* 0x000ee80000100a00 */
[----:B------:R-:W3:Y:S04]  /*e7ff0*/  LDL.LU R180, [R1+0x3970] ;  /* 0x0039700001b47983 */ /* 0x000ee80000300800 */
[----:B------:R-:W4:Y:S04]  /*e8000*/  LDL.LU R181, [R1+0x3974] ;  /* 0x0039740001b57983 */ /* 0x000f280000300800 */
[----:B------:R-:W4:Y:S04]  /*e8010*/  LDL.LU R182, [R1+0x3978] ;  /* 0x0039780001b67983 */ /* 0x000f280000300800 */
[----:B------:R-:W4:Y:S01]  /*e8020*/  LDL.LU R183, [R1+0x397c] ;  /* 0x00397c0001b77983 */ /* 0x000f220000300800 */
[----:B------:R-:W-:-:S02]  /*e8030*/  IMAD.MOV.U32 R204, RZ, RZ, R186 ;  /* 0x000000ffffcc7224 */ /* 0x000fc400078e00ba */
[----:B------:R-:W-:Y:S01]  /*e8040*/  IMAD.MOV.U32 R200, RZ, RZ, R187 ;  /* 0x000000ffffc87224 */ /* 0x000fe200078e00bb */
[----:B------:R1:W-:Y:S04]  /*e8050*/  STL.64 [R1+0x3b20], R196 ;  /* 0x003b20c401007387 */ /* 0x0003e80000100a00 */
[----:B------:R1:W-:Y:S04]  /*e8060*/  STL.64 [R1+0x3b28], R198 ;  /* 0x003b28c601007387 */ /* 0x0003e80000100a00 */
[----:B------:R-:W4:Y:S04]  /*e8070*/  LDL.LU R184, [R1+0x3950] ;  /* 0x0039500001b87983 */ /* 0x000f280000300800 */
        /* <DEDUP_REMOVED lines=24> */
[----:B---3--:R-:W-:Y:S01]  /*e8200*/  HMMA.1688.F32.TF32 R172, R236, R178, R172 ;  /* 0x000000b2ecac723c */ /* 0x008fe200000810ac */
[----:B------:R-:W-:-:S02]  /*e8210*/  IMAD.MOV.U32 R212, RZ, RZ, R170 ;  /* 0x000000ffffd47224 */ /* 0x000fc400078e00aa */
[----:B------:R-:W-:-:S08]  /*e8220*/  IMAD.MOV.U32 R209, RZ, RZ, R171 ;  /* 0x000000ffffd17224 */ /* 0x000fd000078e00ab */
[----:B------:R-:W-:Y:S01]  /*e8230*/  STL.64 [R1+0x3b80], R164 ;  /* 0x003b80a401007387 */ /* 0x000fe20000100a00 */
[C---:B----4-:R-:W-:Y:S03]  /*e8240*/  HMMA.1688.F32.TF32 R180, R236.reuse, R250, R180 ;  /* 0x000000faecb4723c */ /* 0x050fe600000810b4 */
[----:B------:R1:W-:Y:S01]  /*e8250*/  STL.64 [R1+0x3b88], R166 ;  /* 0x003b88a601007387 */ /* 0x0003e20000100a00 */
[----:B------:R-:W-:Y:S02]  /*e8260*/  IMAD.MOV.U32 R216, RZ, RZ, R178 ;  /* 0x000000ffffd87224 */ /* 0x000fe400078e00b2 */
[----:B------:R-:W-:Y:S01]  /*e8270*/  IMAD.MOV.U32 R213, RZ, RZ, R179 ;  /* 0x000000ffffd57224 */ /* 0x000fe200078e00b3 */
[----:B-1----:R-:W2:Y:S04]  /*e8280*/  LDL.LU.64 R166, [R1+0x80c8] ;  /* 0x0080c80001a67983 */ /* 0x002ea80000300a00 */
[----:B------:R-:W3:Y:S04]  /*e8290*/  LDL.LU.64 R164, [R1+0x80c0] ;  /* 0x0080c00001a47983 */ /* 0x000ee80000300a00 */
[----:B------:R-:W4:Y:S01]  /*e82a0*/  LDL.LU.64 R170, [R1+0x80b8] ;  /* 0x0080b80001aa7983 */ /* 0x000f220000300a00 */
[C---:B------:R-:W-:Y:S03]  /*e82b0*/  HMMA.1688.F32.TF32 R184, R236.reuse, R246, R184 ;  /* 0x000000f6ecb8723c */ /* 0x040fe600000810b8 */
[----:B------:R-:W2:Y:S04]  /*e82c0*/  LDL.LU.64 R168, [R1+0x80b0] ;  /* 0x0080b00001a87983 */ /* 0x000ea80000300a00 */
[----:B------:R-:W-:Y:S04]  /*e82d0*/  STL.64 [R1+0x3bb0], R172 ;  /* 0x003bb0ac01007387 */ /* 0x000fe80000100a00 */
[----:B------:R1:W-:Y:S04]  /*e82e0*/  STL.64 [R1+0x3bb8], R174 ;  /* 0x003bb8ae01007387 */ /* 0x0003e80000100a00 */
[----:B-1----:R-:W2:Y:S04]  /*e82f0*/  LDL.LU.64 R174, [R1+0x80a8] ;  /* 0x0080a80001ae7983 */ /* 0x002ea80000300a00 */
[----:B------:R-:W2:Y:S01]  /*e8300*/  LDL.LU.64 R172, [R1+0x80a0] ;  /* 0x0080a00001ac7983 */ /* 0x000ea20000300a00 */
[C---:B------:R-:W-:Y:S03]  /*e8310*/  HMMA.1688.F32.TF32 R188, R236.reuse, R6, R188 ;  /* 0x00000006ecbc723c */ /* 0x040fe600000810bc */
        /* <DEDUP_REMOVED lines=34> */
[----:B--2---:R-:W-:-:S15]  /*e8540*/  HMMA.1688.F32.TF32 R4, R236, R10, R4 ;  /* 0x0000000aec04723c */ /* 0x004fde0000081004 */
[----:B------:R-:W-:-:S04]  /*e8550*/  NOP ;  /* 0x0000000000007918 */ /* 0x000fc80000000000 */
[----:B------:R-:W-:Y:S04]  /*e8560*/  STL.64 [R1+0x3c80], R4 ;  /* 0x003c800401007387 */ /* 0x000fe80000100a00 */
[----:B------:R1:W-:Y:S04]  /*e8570*/  STL.64 [R1+0x3c88], R6 ;  /* 0x003c880601007387 */ /* 0x0003e80000100a00 */
[----:B------:R-:W-:Y:S04]  /*e8580*/  STL.64 [R1+0x7f78], R14 ;  /* 0x007f780e01007387 */ /* 0x000fe80000100a00 */
[----:B------:R-:W-:Y:S01]  /*e8590*/  STL.64 [R1+0x7f70], R12 ;  /* 0x007f700c01007387 */ /* 0x000fe20000100a00 */
[----:B-1----:R-:W-:-:S15]  /*e85a0*/  HMMA.1688.F32.TF32 R4, R236, R14, R244 ;  /* 0x0000000eec04723c */ /* 0x002fde00000810f4 */
        /* <DEDUP_REMOVED lines=86> */
[----:B------:R-:W2:Y:S01]  /*e8b10*/  LDL.LU R35, [R1+0x385c] ;  /* 0x00385c0001237983 */ /* 0x000ea20000300800 */
[C---:B---3--:R-:W-:Y:S08]  /*e8b20*/  HMMA.1688.F32.TF32 R196, R236.reuse, R38, R196 ;  /* 0x00000026ecc4723c */ /* 0x048ff000000810c4 */
[C---:B------:R-:W-:Y:S08]  /*e8b30*/  HMMA.1688.F32.TF32 R24, R236.reuse, R50, R24 ;  /* 0x00000032ec18723c */ /* 0x040ff00000081018 */
[C---:B------:R-:W-:Y:S03]  /*e8b40*/  HMMA.1688.F32.TF32 R20, R236.reuse, R54, R20 ;  /* 0x00000036ec14723c */ /* 0x040fe60000081014 */
[----:B------:R-:W-:Y:S04]  /*e8b50*/  STL.64 [R1+0x3e30], R196 ;  /* 0x003e30c401007387 */ /* 0x000fe80000100a00 */
[----:B------:R1:W-:Y:S01]  /*e8b60*/  STL.64 [R1+0x3e38], R198 ;  /* 0x003e38c601007387 */ /* 0x0003e20000100a00 */
[C---:B------:R-:W-:Y:S03]  /*e8b70*/  HMMA.1688.F32.TF32 R16, R236.reuse, R58, R16 ;  /* 0x0000003aec10723c */ /* 0x040fe60000081010 */
[----:B-1----:R-:W3:Y:S04]  /*e8b80*/  LDL.LU.64 R198, [R1+0x8048] ;  /* 0x0080480001c67983 */ /* 0x002ee80000300a00 */
[----:B------:R-:W3:Y:S04]  /*e8b90*/  LDL.LU.64 R196, [R1+0x8040] ;  /* 0x0080400001c47983 */ /* 0x000ee80000300a00 */
[----:B------:R-:W-:Y:S01]  /*e8ba0*/  STL.64 [R1+0x7fd8], R38 ;  /* 0x007fd82601007387 */ /* 0x000fe20000100a00 */
[C---:B----4-:R-:W-:Y:S03]  /*e8bb0*/  HMMA.1688.F32.TF32 R28, R236.reuse, R46, R28 ;  /* 0x0000002eec1c723c */ /* 0x050fe6000008101c */
[----:B------:R-:W-:Y:S04]  /*e8bc0*/  STL.64 [R1+0x7fd0], R36 ;  /* 0x007fd02401007387 */ /* 0x000fe80000100a00 */
[----:B------:R-:W-:Y:S04]  /*e8bd0*/  STL.64 [R1+0x7fe8], R42 ;  /* 0x007fe82a01007387 */ /* 0x000fe80000100a00 */
[----:B------:R-:W-:Y:S01]  /*e8be0*/  STL.64 [R1+0x7fe0], R40 ;  /* 0x007fe02801007387 */ /* 0x000fe20000100a00 */
        /* <DEDUP_REMOVED lines=29> */
[C---:B-1----:R-:W-:Y:S03]  /*e8dc0*/  HMMA.1688.F32.TF32 R12, R236.reuse, R74, R244 ;  /* 0x0000004aec0c723c */ /* 0x042fe600000810f4 */
[----:B------:R-:W-:Y:S04]  /*e8dd0*/  STL.64 [R1+0x4180], R4 ;  /* 0x0041800401007387 */ /* 0x000fe80000100a00 */
[----:B------:R1:W-:Y:S01]  /*e8de0*/  STL.64 [R1+0x4188], R6 ;  /* 0x0041880601007387 */ /* 0x0003e20000100a00 */
[C---:B--2---:R-:W-:Y:S08]  /*e8df0*/  HMMA.1688.F32.TF32 R8, R236.reuse, R78, R248 ;  /* 0x0000004eec08723c */ /* 0x044ff000000810f8 */
        /* <DEDUP_REMOVED lines=71> */
[C---:B------:R-:W-:Y:S11]  /*e9270*/  HMMA.1688.F32.TF32 R40, R236.reuse, R94, R40 ;  /* 0x0000005eec28723c */ /* 0x040ff60000081028 */
        /* <DEDUP_REMOVED lines=30> */
[----:B------:R-:W-:Y:S01]  /*e9460*/  STL.64 [R1+0x41d0], R28 ;  /* 0x0041d01c01007387 */ /* 0x000fe20000100a00 */
[C---:B------:R-:W-:Y:S03]  /*e9470*/  HMMA.1688.F32.TF32 R24, R236.reuse, R122, R16 ;  /* 0x0000007aec18723c */ /* 0x040fe60000081010 */
[----:B------:R1:W-:Y:S04]  /*e9480*/  STL.64 [R1+0x41d8], R30 ;  /* 0x0041d81e01007387 */ /* 0x0003e80000100a00 */
[----:B------:R-:W2:Y:S01]  /*e9490*/  LDS R243, [R201+UR7+0x27300] ;  /* 0x02730007c9f37984 */ /* 0x000ea20008000800 */
        /* <DEDUP_REMOVED lines=287> */
[----:B------:R1:W-:Y:S04]  /*ea690*/  STL.64 [R1+0x7e80], R230 ;  /* 0x007e80e601007387 */ /* 0x0003e80000100a00 */
[----:B------:R-:W3:Y:S04]  /*ea6a0*/  LDL.LU R228, [R1+0x3600] ;  /* 0x0036000001e47983 */ /* 0x000ee80000300800 */
[----:B------:R-:W3:Y:S04]  /*ea6b0*/  LDL.LU R229, [R1+0x3604] ;  /* 0x0036040001e57983 */ /* 0x000ee80000300800 */
[----:B-1----:R-:W3:Y:S01]  /*ea6c0*/  LDL.LU R230, [R1+0x3608] ;  /* 0x0036080001e67983 */ /* 0x002ee20000300800 */
[----:B------:R-:W-:-:S03]  /*ea6d0*/  IMAD.MOV.U32 R250, RZ, RZ, R216 ;  /* 0x000000fffffa7224 */ /* 0x000fc600078e00d8 */
[----:B------:R-:W3:Y:S01]  /*ea6e0*/  LDL.LU R231, [R1+0x360c] ;  /* 0x00360c0001e77983 */ /* 0x000ee20000300800 */
[----:B------:R-:W-:-:S07]  /*ea6f0*/  IMAD.MOV.U32 R251, RZ, RZ, R213 ;  /* 0x000000fffffb7224 */ /* 0x000fce00078e00d5 */
[C---:B----4-:R-:W-:Y:S08]  /*ea700*/  HMMA.1688.F32.TF32 R248, R240.reuse, R250, R32 ;  /* 0x000000faf0f8723c */ /* 0x050ff00000081020 */
[C---:B--2---:R-:W-:Y:S08]  /*ea710*/  HMMA.1688.F32.TF32 R36, R240.reuse, R38, R40 ;  /* 0x00000026f024723c */ /* 0x044ff00000081028 */
[----:B---3--:R-:W-:Y:S08]  /*ea720*/  HMMA.1688.F32.TF32 R44, R240, R46, R48 ;  /* 0x0000002ef02c723c */ /* 0x008ff00000081030 */
[----:B------:R-:W-:Y:S01]  /*ea730*/  HMMA.1688.F32.TF32 R236, R236, R234, R60 ;  /* 0x000000eaecec723c */ /* 0x000fe2000008103c */
[----:B------:R-:W2:Y:S04]  /*ea740*/  LDL.LU.64 R62, [R1+0x8038] ;  /* 0x00803800013e7983 */ /* 0x000ea80000300a00 */
[----:B------:R-:W3:Y:S03]  /*ea750*/  LDL.LU.64 R60, [R1+0x8030] ;  /* 0x00803000013c7983 */ /* 0x000ee60000300a00 */
[C---:B------:R-:W-:Y:S11]  /*ea760*/  HMMA.1688.F32.TF32 R52, R240.reuse, R54, R56 ;  /* 0x00000036f034723c */ /* 0x040ff60000081038 */
        /* <DEDUP_REMOVED lines=24> */
[----:B------:R-:W4:Y:S04]  /*ea8f0*/  LDL.LU.64 R34, [R1+0x7fc8] ;  /* 0x007fc80001227983 */ /* 0x000f280000300a00 */
        /* <DEDUP_REMOVED lines=59> */
[C---:B------:R-:W-:Y:S08]  /*eacb0*/  HMMA.1688.F32.TF32 R228, R240.reuse, R38, R228 ;  /* 0x00000026f0e4723c */ /* 0x040ff000000810e4 */
[C---:B------:R-:W-:Y:S08]  /*eacc0*/  HMMA.1688.F32.TF32 R156, R240.reuse, R50, R156 ;  /* 0x00000032f09c723c */ /* 0x040ff0000008109c */
[C---:B------:R-:W-:Y:S08]  /*eacd0*/  HMMA.1688.F32.TF32 R108, R240.reuse, R62, R108 ;  /* 0x0000003ef06c723c */ /* 0x040ff0000008106c */
[C---:B------:R-:W-:Y:S01]  /*eace0*/  HMMA.1688.F32.TF32 R96, R240.reuse, R74, R96 ;  /* 0x0000004af060723c */ /* 0x040fe20000081060 */
[----:B--2---:R-:W-:Y:S04]  /*eacf0*/  STL.64 [R1+0x7e68], R30 ;  /* 0x007e681e01007387 */ /* 0x004fe80000100a00 */
[----:B----4-:R-:W-:Y:S03]  /*ead00*/  STL.64 [R1+0x7e60], R28 ;  /* 0x007e601c01007387 */ /* 0x010fe60000100a00 */
[----:B---3--:R-:W-:-:S15]  /*ead10*/  HMMA.1688.F32.TF32 R24, R240, R30, R24 ;  /* 0x0000001ef018723c */ /* 0x008fde0000081018 */
        /* <DEDUP_REMOVED lines=135> */
[C---:B----4-:R-:W-:Y:S08]  /*eb590*/  HMMA.1688.F32.TF32 R24, R240.reuse, R118, R24 ;  /* 0x00000076f018723c */ /* 0x050ff00000081018 */
        /* <DEDUP_REMOVED lines=11> */
[----:B------:R-:W-:Y:S01]  /*eb650*/  LDS R238, [R3+UR7+0x27380] ;  /* 0x0273800703ee7984 */ /* 0x000fe20008000800 */
[C---:B-1----:R-:W-:Y:S03]  /*eb660*/  HMMA.1688.F32.TF32 R24, R240.reuse, R122, R228 ;  /* 0x0000007af018723c */ /* 0x042fe600000810e4 */
[----:B------:R-:W-:Y:S04]  /*eb670*/  STL.64 [R1+0x7e48], R122 ;  /* 0x007e487a01007387 */ /* 0x000fe80000100a00 */
[----:B------:R-:W-:Y:S04]  /*eb680*/  STL.64 [R1+0x7e40], R120 ;  /* 0x007e407801007387 */ /* 0x000fe80000100a00 */
[----:B------:R-:W-:Y:S04]  /*eb690*/  LDS R237, [R201+UR7+0x26380] ;  /* 0x02638007c9ed7984 */ /* 0x000fe80008000800 */
[----:B------:R-:W1:Y:S04]  /*eb6a0*/  LDS R239, [R201+UR7+0x27380] ;  /* 0x02738007c9ef7984 */ /* 0x000e680008000800 */
[----:B------:R-:W-:Y:S04]  /*eb6b0*/  STL.64 [R1+0x5230], R24 ;  /* 0x0052301801007387 */ /* 0x000fe80000100a00 */
[----:B------:R3:W-:Y:S02]  /*eb6c0*/  STL.64 [R1+0x5238], R26 ;  /* 0x0052381a01007387 */ /* 0x0007e40000100a00 */
[----:B---3--:R-:W-:Y:S02]  /*eb6d0*/  HMMA.1688.F32.TF32 R24, R240, R126, R224 ;  /* 0x0000007ef018723c */ /* 0x008fe400000810e0 */
        /* <DEDUP_REMOVED lines=19> */
[----:B------:R-:W4:Y:S01]  /*eb810*/  LDL.LU R228, [R1+0x3310] ;  /* 0x0033100001e47983 */ /* 0x000f220000300800 */
[----:B---3--:R-:W-:-:S15]  /*eb820*/  HMMA.1688.F32.TF32 R24, R240, R142, R148 ;  /* 0x0000008ef018723c */ /* 0x008fde0000081094 */
[----:B------:R-:W-:-:S04]  /*eb830*/  NOP ;  /* 0x0000000000007918 */ /* 0x000fc80000000000 */
[----:B------:R3:W-:Y:S04]  /*eb840*/  STL.64 [R1+0x51e0], R24 ;  /* 0x0051e01801007387 */ /* 0x0007e80000100a00 */
[----:B------:R1:W-:Y:S04]  /*eb850*/  STL.64 [R1+0x51e8], R26 ;  /* 0x0051e81a01007387 */ /* 0x0003e80000100a00 */
[----:B------:R-:W4:Y:S04]  /*eb860*/  LDL.LU R229, [R1+0x3314] ;  /* 0x0033140001e57983 */ /* 0x000f280000300800 */
[----:B------:R-:W4:Y:S04]  /*eb870*/  LDL.LU R230, [R1+0x3318] ;  /* 0x0033180001e67983 */ /* 0x000f280000300800 */
[----:B------:R-:W4:Y:S04]  /*eb880*/  LDL.LU R231, [R1+0x331c] ;  /* 0x00331c0001e77983 */ /* 0x000f280000300800 */
[----:B---3--:R-:W3:Y:S04]  /*eb890*/  LDL.LU R24, [R1+0x3320] ;  /* 0x0033200001187983 */ /* 0x008ee80000300800 */
[----:B------:R-:W3:Y:S04]  /*eb8a0*/  LDL.LU R25, [R1+0x3324] ;  /* 0x0033240001197983 */ /* 0x000ee80000300800 */
[----:B-1----:R-:W3:Y:S04]  /*eb8b0*/  LDL.LU R26, [R1+0x3328] ;  /* 0x00332800011a7983 */ /* 0x002ee80000300800 */
        /* <DEDUP_REMOVED lines=103> */
[C---:B------:R-:W-:Y:S03]  /*ebf30*/  HMMA.1688.F32.TF32 R116, R240.reuse, R202, R116 ;  /* 0x000000caf074723c */ /* 0x040fe60000081074 */
[----:B---3--:R-:W-:Y:S04]  /*ebf40*/  STL.64 [R1+0x7da8], R162 ;  /* 0x007da8a201007387 */ /* 0x008fe80000100a00 */
[----:B----4-:R-:W-:Y:S01]  /*ebf50*/  STL.64 [R1+0x7da0], R160 ;  /* 0x007da0a001007387 */ /* 0x010fe20000100a00 */
        /* <DEDUP_REMOVED lines=33> */
[----:B------:R-:W-:Y:S01]  /*ec170*/  STL.64 [R1+0x52d0], R116 ;  /* 0x0052d07401007387 */ /* 0x000fe20000100a00 */
[C---:B------:R-:W-:Y:S03]  /*ec180*/  HMMA.1688.F32.TF32 R24, R240.reuse, R218, R224 ;  /* 0x000000daf018723c */ /* 0x040fe600000810e0 */
[----:B------:R1:W-:Y:S05]  /*ec190*/  STL.64 [R1+0x52d8], R118 ;  /* 0x0052d87601007387 */ /* 0x0003ea0000100a00 */
[C---:B-1----:R-:W-:Y:S01]  /*ec1a0*/  HMMA.1688.F32.TF32 R116, R240.reuse, R214, R228 ;  /* 0x000000d6f074723c */ /* 0x042fe200000810e4 */
[----:B------:R-:W-:Y:S04]  /*ec1b0*/  STL.64 [R1+0x52c0], R120 ;  /* 0x0052c07801007387 */ /* 0x000fe80000100a00 */
[----:B------:R-:W-:Y:S04]  /*ec1c0*/  STL.64 [R1+0x52c8], R122 ;  /* 0x0052c87a01007387 */ /* 0x000fe80000100a00 */
        /* <DEDUP_REMOVED lines=58> */
[----:B------:R1:W-:Y:S04]  /*ec570*/  STL.64 [R1+0x7d78], R218 ;  /* 0x007d78da01007387 */ /* 0x0003e80000100a00 */
[----:B------:R-:W3:Y:S04]  /*ec580*/  LDL.LU R216, [R1+0x3290] ;  /* 0x0032900001d87983 */ /* 0x000ee80000300800 */
[----:B------:R-:W3:Y:S04]  /*ec590*/  LDL.LU R217, [R1+0x3294] ;  /* 0x0032940001d97983 */ /* 0x000ee80000300800 */
[----:B-1----:R-:W3:Y:S04]  /*ec5a0*/  LDL.LU R218, [R1+0x3298] ;  /* 0x0032980001da7983 */ /* 0x002ee80000300800 */
[----:B------:R-:W3:Y:S01]  /*ec5b0*/  LDL.LU R219, [R1+0x329c] ;  /* 0x00329c0001db7983 */ /* 0x000ee20000300800 */
[----:B--2---:R-:W-:-:S15]  /*ec5c0*/  HMMA.1688.F32.TF32 R224, R240, R222, R224 ;  /* 0x000000def0e0723c */ /* 0x004fde00000810e0 */
[----:B------:R-:W-:-:S04]  /*ec5d0*/  NOP ;  /* 0x0000000000007918 */ /* 0x000fc80000000000 */
[----:B------:R-:W-:Y:S04]  /*ec5e0*/  STL.64 [R1+0x5280], R224 ;  /* 0x005280e001007387 */ /* 0x000fe80000100a00 */
[----:B------:R1:W-:Y:S04]  /*ec5f0*/  STL.64 [R1+0x5288], R226 ;  /* 0x005288e201007387 */ /* 0x0003e80000100a00 */
[----:B-1----:R-:W3:Y:S04]  /*ec600*/  LDL.LU.64 R226, [R1+0x7e88] ;  /* 0x007e880001e27983 */ /* 0x002ee80000300a00 */
        /* <DEDUP_REMOVED lines=9> */
[----:B-1----:R-:W2:Y:S01]  /*ec6a0*/  LDL.LU.64 R230, [R1+0x7e80] ;  /* 0x007e800001e67983 */ /* 0x002ea20000300a00 */
[----:B------:R-:W-:Y:S08]  /*ec6b0*/  HMMA.1688.F32.TF32 R216, R240, R234, R216 ;  /* 0x000000eaf0d8723c */ /* 0x000ff000000810d8 */
[C---:B------:R-:W-:Y:S08]  /*ec6c0*/  HMMA.1688.F32.TF32 R160, R236.reuse, R158, R160 ;  /* 0x0000009eeca0723c */ /* 0x040ff000000810a0 */
[C---:B------:R-:W-:Y:S01]  /*ec6d0*/  HMMA.1688.F32.TF32 R152, R236.reuse, R150, R152 ;  /* 0x00000096ec98723c */ /* 0x040fe20000081098 */
[----:B------:R-:W-:Y:S07]  /*ec6e0*/  STL.64 [R1+0x7d68], R226 ;  /* 0x007d68e201007387 */ /* 0x000fee0000100a00 */
[C---:B------:R-:W-:Y:S08]  /*ec6f0*/  HMMA.1688.F32.TF32 R144, R236.reuse, R142, R144 ;  /* 0x0000008eec90723c */ /* 0x040ff00000081090 */
[----:B------:R-:W-:Y:S01]  /*ec700*/  HMMA.1688.F32.TF32 R136, R236, R134, R136 ;  /* 0x00000086ec88723c */ /* 0x000fe20000081088 */
[----:B------:R-:W-:-:S07]  /*ec710*/  IMAD.MOV.U32 R213, RZ, RZ, R150 ;  /* 0x000000ffffd57224 */ /* 0x000fce00078e0096 */
[----:B------:R-:W-:Y:S01]  /*ec720*/  HMMA.1688.F32.TF32 R128, R236, R250, R128 ;  /* 0x000000faec80723c */ /* 0x000fe20000081080 */
[----:B------:R-:W-:-:S07]  /*ec730*/  IMAD.MOV.U32 R212, RZ, RZ, R151 ;  /* 0x000000ffffd47224 */ /* 0x000fce00078e0097 */
[----:B------:R-:W-:Y:S01]  /*ec740*/  HMMA.1688.F32.TF32 R124, R236, R246, R124 ;  /* 0x000000f6ec7c723c */ /* 0x000fe2000008107c */
[----:B------:R-:W-:-:S07]  /*ec750*/  IMAD.MOV.U32 R209, RZ, RZ, R142 ;  /* 0x000000ffffd17224 */ /* 0x000fce00078e008e */
[----:B----4-:R-:W-:Y:S01]  /*ec760*/  HMMA.1688.F32.TF32 R120, R236, R6, R120 ;  /* 0x00000006ec78723c */ /* 0x010fe20000081078 */
[----:B------:R-:W-:-:S07]  /*ec770*/  IMAD.MOV.U32 R208, RZ, RZ, R143 ;  /* 0x000000ffffd07224 */ /* 0x000fce00078e008f */
[C---:B------:R-:W-:Y:S08]  /*ec780*/  HMMA.1688.F32.TF32 R116, R236.reuse, R10, R116 ;  /* 0x0000000aec74723c */ /* 0x040ff00000081074 */
[C---:B------:R-:W-:Y:S08]  /*ec790*/  HMMA.1688.F32.TF32 R28, R236.reuse, R14, R28 ;  /* 0x0000000eec1c723c */ /* 0x040ff0000008101c */
[----:B------:R-:W-:Y:S01]  /*ec7a0*/  HMMA.1688.F32.TF32 R24, R236, R18, R24 ;  /* 0x00000012ec18723c */ /* 0x000fe20000081018 */
[----:B------:R-:W-:-:S02]  /*ec7b0*/  IMAD.MOV.U32 R205, RZ, RZ, R158 ;  /* 0x000000ffffcd7224 */ /* 0x000fc400078e009e */
[----:B------:R-:W-:-:S05]  /*ec7c0*/  IMAD.MOV.U32 R204, RZ, RZ, R159 ;  /* 0x000000ffffcc7224 */ /* 0x000fca00078e009f */
        /* <DEDUP_REMOVED lines=126> */
[----:B-1----:R-:W2:Y:S04]  /*ecfb0*/  LDL.LU.64 R26, [R1+0x7e78] ;  /* 0x007e7800011a7983 */ /* 0x002ea80000300a00 */
[----:B------:R-:W4:Y:S01]  /*ecfc0*/  LDL.LU.64 R24, [R1+0x7e70] ;  /* 0x007e700001187983 */ /* 0x000f220000300a00 */
        /* <DEDUP_REMOVED lines=13> */
[----:B---3--:R-:W-:Y:S01]  /*ed0a0*/  STL.64 [R1+0x7d38], R28 ;  /* 0x007d381c01007387 */ /* 0x008fe20000100a00 */
[----:B----4-:R-:W-:-:S15]  /*ed0b0*/  HMMA.1688.F32.TF32 R24, R236, R30, R24 ;  /* 0x0000001eec18723c */ /* 0x010fde0000081018 */
        /* <DEDUP_REMOVED lines=12> */
[C---:B------:R-:W-:Y:S01]  /*ed180*/  HMMA.1688.F32.TF32 R28, R236.reuse, R46, R240 ;  /* 0x0000002eec1c723c */ /* 0x040fe200000810f0 */
[----:B------:R-:W-:Y:S04]  /*ed190*/  LDS R240, [R196+UR7+0x26280] ;  /* 0x02628007c4f07984 */ /* 0x000fe80008000800 */
[----:B------:R-:W-:Y:S04]  /*ed1a0*/  STL.64 [R1+0x5420], R24 ;  /* 0x0054201801007387 */ /* 0x000fe80000100a00 */
[----:B------:R1:W-:Y:S04]  /*ed1b0*/  STL.64 [R1+0x5428], R26 ;  /* 0x0054281a01007387 */ /* 0x0003e80000100a00 */
[----:B------:R-:W-:Y:S04]  /*ed1c0*/  LDS R242, [R196+UR7+0x27280] ;  /* 0x02728007c4f27984 */ /* 0x000fe80008000800 */
[----:B------:R-:W-:Y:S01]  /*ed1d0*/  LDS R241, [R197+UR7+0x26280] ;  /* 0x02628007c5f17984 */ /* 0x000fe20008000800 */
[C---:B-1----:R-:W-:Y:S03]  /*ed1e0*/  HMMA.1688.F32.TF32 R24, R236.reuse, R50, R228 ;  /* 0x00000032ec18723c */ /* 0x042fe600000810e4 */
[----:B------:R-:W-:Y:S04]  /*ed1f0*/  STL.64 [R1+0x5430], R32 ;  /* 0x0054302001007387 */ /* 0x000fe80000100a00 */
[----:B------:R1:W-:Y:S04]  /*ed200*/  STL.64 [R1+0x5438], R34 ;  /* 0x0054382201007387 */ /* 0x0003e80000100a00 */
[----:B------:R-:W-:Y:S04]  /*ed210*/  STL.64 [R1+0x5440], R28 ;  /* 0x0054401c01007387 */ /* 0x000fe80000100a00 */
[----:B------:R2:W-:Y:S01]  /*ed220*/  STL.64 [R1+0x5448], R30 ;  /* 0x0054481e01007387 */ /* 0x0005e20000100a00 */
[C---:B-1----:R-:W-:Y:S03]  /*ed230*/  HMMA.1688.F32.TF32 R32, R236.reuse, R54, R224 ;  /* 0x00000036ec20723c */ /* 0x042fe600000810e0 */
[----:B------:R-:W1:Y:S04]  /*ed240*/  LDS R243, [R197+UR7+0x27280] ;  /* 0x02728007c5f37984 */ /* 0x000e680008000800 */
[----:B------:R-:W-:Y:S01]  /*ed250*/  STL.64 [R1+0x5540], R24 ;  /* 0x0055401801007387 */ /* 0x000fe20000100a00 */
[C---:B--2---:R-:W-:Y:S03]  /*ed260*/  HMMA.1688.F32.TF32 R28, R236.reuse, R58, R220 ;  /* 0x0000003aec1c723c */ /* 0x044fe600000810dc */
[----:B------:R2:W-:Y:S05]  /*ed270*/  STL.64 [R1+0x5548], R26 ;  /* 0x0055481a01007387 */ /* 0x0005ea0000100a00 */
[C---:B--2---:R-:W-:Y:S03]  /*ed280*/  HMMA.1688.F32.TF32 R24, R236.reuse, R62, R216 ;  /* 0x0000003eec18723c */ /* 0x044fe600000810d8 */
[----:B------:R-:W-:Y:S04]  /*ed290*/  STL.64 [R1+0x5530], R32 ;  /* 0x0055302001007387 */ /* 0x000fe80000100a00 */
[----:B------:R2:W-:Y:S04]  /*ed2a0*/  STL.64 [R1+0x5538], R34 ;  /* 0x0055382201007387 */ /* 0x0005e80000100a00 */
[----:B------:R-:W-:Y:S04]  /*ed2b0*/  STL.64 [R1+0x5520], R28 ;  /* 0x0055201c01007387 */ /* 0x000fe80000100a00 */
[----:B------:R3:W-:Y:S01]  /*ed2c0*/  STL.64 [R1+0x5528], R30 ;  /* 0x0055281e01007387 */ /* 0x0007e20000100a00 */
[C---:B--2---:R-:W-:Y:S03]  /*ed2d0*/  HMMA.1688.F32.TF32 R32, R236.reuse, R66, R160 ;  /* 0x00000042ec20723c */ /* 0x044fe600000810a0 */
[----:B------:R-:W-:Y:S04]  /*ed2e0*/  STL.64 [R1+0x5510], R24 ;  /* 0x0055101801007387 */ /* 0x000fe80000100a00 */
[----:B------:R2:W-:Y:S01]  /*ed2f0*/  STL.64 [R1+0x5518], R26 ;  /* 0x0055181a01007387 */ /* 0x0005e20000100a00 */
[C---:B---3--:R-:W-:Y:S08]  /*ed300*/  HMMA.1688.F32.TF32 R28, R236.reuse, R70, R156 ;  /* 0x00000046ec1c723c */ /* 0x048ff0000008109c */
        /* <DEDUP_REMOVED lines=136> */
[----:B--2---:R-:W3:Y:S04]  /*edb90*/  LDL.LU.64 R122, [R1+0x7e48] ;  /* 0x007e4800017a7983 */ /* 0x004ee80000300a00 */
[----:B------:R-:W2:Y:S01]  /*edba0*/  LDL.LU.64 R120, [R1+0x7e40] ;  /* 0x007e400001787983 */ /* 0x000ea20000300a00 */
[----:B---3--:R-:W-:-:S15]  /*edbb0*/  HMMA.1688.F32.TF32 R124, R236, R122, R124 ;  /* 0x0000007aec7c723c */ /* 0x008fde000008107c */
[----:B------:R-:W-:-:S04]  /*edbc0*/  NOP ;  /* 0x0000000000007918 */ /* 0x000fc80000000000 */
[----:B------:R-:W-:Y:S04]  /*edbd0*/  STL.64 [R1+0x5620], R124 ;  /* 0x0056207c01007387 */ /* 0x000fe80000100a00 */
[----:B------:R3:W-:Y:S04]  /*edbe0*/  STL.64 [R1+0x5628], R126 ;  /* 0x0056287e01007387 */ /* 0x0007e80000100a00 */
[----:B---3--:R-:W3:Y:S04]  /*edbf0*/  LDL.LU.64 R126, [R1+0x7e38] ;  /* 0x007e3800017e7983 */ /* 0x008ee80000300a00 */
        /* <DEDUP_REMOVED lines=53> */
[----:B---3--:R-:W3:Y:S01]  /*edf50*/  LDL.LU.64 R162, [R1+0x7da8] ;  /* 0x007da80001a27983 */ /* 0x008ee20000300a00 */
[C---:B----4-:R-:W-:Y:S03]  /*edf60*/  HMMA.1688.F32.TF32 R32, R236.reuse, R166, R32 ;  /* 0x000000a6ec20723c */ /* 0x050fe60000081020 */
[----:B------:R-:W4:Y:S05]  /*edf70*/  LDL.LU.64 R160, [R1+0x7da0] ;  /* 0x007da00001a07983 */ /* 0x000f2a0000300a00 */
[C---:B------:R-:W-:Y:S08]  /*edf80*/  HMMA.1688.F32.TF32 R28, R236.reuse, R170, R28 ;  /* 0x000000aaec1c723c */ /* 0x040ff0000008101c */
[C---:B------:R-:W-:Y:S08]  /*edf90*/  HMMA.1688.F32.TF32 R24, R236.reuse, R174, R24 ;  /* 0x000000aeec18723c */ /* 0x040ff00000081018 */
[----:B---3--:R-:W-:-:S15]  /*edfa0*/  HMMA.1688.F32.TF32 R36, R236, R162, R36 ;  /* 0x000000a2ec24723c */ /* 0x008fde0000081024 */
[----:B------:R-:W-:-:S04]  /*edfb0*/  NOP ;  /* 0x0000000000007918 */ /* 0x000fc80000000000 */
[----:B------:R-:W-:Y:S04]  /*edfc0*/  STL.64 [R1+0x5580], R36 ;  /* 0x0055802401007387 */ /* 0x000fe80000100a00 */
[----:B------:R-:W-:Y:S04]  /*edfd0*/  STL.64 [R1+0x5588], R38 ;  /* 0x0055882601007387 */ /* 0x000fe80000100a00 */
[----:B------:R-:W-:Y:S04]  /*edfe0*/  STL.64 [R1+0x5570], R32 ;  /* 0x0055702001007387 */ /* 0x000fe80000100a00 */
[----:B------:R3:W-:Y:S04]  /*edff0*/  STL.64 [R1+0x5578], R34 ;  /* 0x0055782201007387 */ /* 0x0007e80000100a00 */
[----:B------:R-:W-:Y:S04]  /*ee000*/  STL.64 [R1+0x5560], R28 ;  /* 0x0055601c01007387 */ /* 0x000fe80000100a00 */
[----:B------:R1:W-:Y:S01]  /*ee010*/  STL.64 [R1+0x5568], R30 ;  /* 0x0055681e01007387 */ /* 0x0003e20000100a00 */
[C---:B---3--:R-:W-:Y:S03]  /*ee020*/  HMMA.1688.F32.TF32 R32, R236.reuse, R178, R208 ;  /* 0x000000b2ec20723c */ /* 0x048fe600000810d0 */
[----:B------:R-:W-:Y:S04]  /*ee030*/  STL.64 [R1+0x5550], R24 ;  /* 0x0055501801007387 */ /* 0x000fe80000100a00 */
[----:B------:R3:W-:Y:S01]  /*ee040*/  STL.64 [R1+0x5558], R26 ;  /* 0x0055581a01007387 */ /* 0x0007e20000100a00 */
[C---:B-1----:R-:W-:Y:S08]  /*ee050*/  HMMA.1688.F32.TF32 R28, R236.reuse, R182, R212 ;  /* 0x000000b6ec1c723c */ /* 0x042ff000000810d4 */
[C---:B---3--:R-:W-:Y:S03]  /*ee060*/  HMMA.1688.F32.TF32 R24, R236.reuse, R186, R232 ;  /* 0x000000baec18723c */ /* 0x048fe600000810e8 */
        /* <DEDUP_REMOVED lines=18> */
[----:B------:R1:W-:Y:S04]  /*ee190*/  STL.64 [R1+0x56f8], R26 ;  /* 0x0056f81a01007387 */ /* 0x0003e80000100a00 */
[----:B------:R-:W3:Y:S01]  /*ee1a0*/  LDL.LU R28, [R1+0x4fb0] ;  /* 0x004fb000011c7983 */ /* 0x000ee20000300800 */
[----:B-1----:R-:W-:Y:S03]  /*ee1b0*/  HMMA.1688.F32.TF32 R24, R236, R202, R216 ;  /* 0x000000caec18723c */ /* 0x002fe600000810d8 */
[----:B------:R1:W-:Y:S04]  /*ee1c0*/  STL.64 [R1+0x56e0], R32 ;  /* 0x0056e02001007387 */ /* 0x0003e80000100a00 */
[----:B------:R1:W-:-:S12]  /*ee1d0*/  STL.64 [R1+0x56e8], R34 ;  /* 0x0056e82201007387 */ /* 0x0003d80000100a00 */
        /* <DEDUP_REMOVED lines=51> */
[----:B------:R1:W-:Y:S04]  /*ee510*/  STL.64 [R1+0x7cd0], R202 ;  /* 0x007cd0ca01007387 */ /* 0x0003e80000100a00 */
[----:B------:R-:W3:Y:S04]  /*ee520*/  LDL.LU R200, [R1+0x5000] ;  /* 0x0050000001c87983 */ /* 0x000ee80000300800 */
[----:B------:R-:W3:Y:S04]  /*ee530*/  LDL.LU R201, [R1+0x5004] ;  /* 0x0050040001c97983 */ /* 0x000ee80000300800 */
[----:B-1----:R-:W3:Y:S04]  /*ee540*/  LDL.LU R202, [R1+0x5008] ;  /* 0x0050080001ca7983 */ /* 0x002ee80000300800 */
        /* <DEDUP_REMOVED lines=11> */
[----:B------:R-:W-:Y:S01]  /*ee600*/  STL.64 [R1+0x7cc8], R206 ;  /* 0x007cc8ce01007387 */ /* 0x000fe20000100a00 */
[----:B---3--:R-:W-:-:S15]  /*ee610*/  HMMA.1688.F32.TF32 R212, R236, R210, R212 ;  /* 0x000000d2ecd4723c */ /* 0x008fde00000810d4 */
[----:B------:R-:W-:-:S04]  /*ee620*/  NOP ;  /* 0x0000000000007918 */ /* 0x000fc80000000000 */
[----:B------:R-:W-:Y:S04]  /*ee630*/  STL.64 [R1+0x56b0], R212 ;  /* 0x0056b0d401007387 */ /* 0x000fe80000100a00 */
[----:B------:R1:W-:Y:S04]  /*ee640*/  STL.64 [R1+0x56b8], R214 ;  /* 0x0056b8d601007387 */ /* 0x0003e80000100a00 */
[----:B-1----:R-:W3:Y:S01]  /*ee650*/  LDL.LU.64 R214, [R1+0x7d88] ;  /* 0x007d880001d67983 */ /* 0x002ee20000300a00 */
[----:B--2---:R-:W-:-:S03]  /*ee660*/  IMAD.MOV.U32 R207, RZ, RZ, R208 ;  /* 0x000000ffffcf7224 */ /* 0x004fc600078e00d0 */
[----:B------:R-:W2:Y:S01]  /*ee670*/  LDL.LU.64 R212, [R1+0x7d80] ;  /* 0x007d800001d47983 */ /* 0x000ea20000300a00 */
[----:B------:R-:W-:-:S03]  /*ee680*/  IMAD.MOV.U32 R206, RZ, RZ, R209 ;  /* 0x000000ffffce7224 */ /* 0x000fc600078e00d1 */
        /* <DEDUP_REMOVED lines=10> */
[----:B------:R-:W-:Y:S01]  /*ee730*/  STL.64 [R1+0x7cb8], R214 ;  /* 0x007cb8d601007387 */ /* 0x000fe20000100a00 */
[----:B---3--:R-:W-:-:S15]  /*ee740*/  HMMA.1688.F32.TF32 R220, R236, R218, R220 ;  /* 0x000000daecdc723c */ /* 0x008fde00000810dc */
        /* <DEDUP_REMOVED lines=30> */
[----:B------:R1:W-:Y:S04]  /*ee930*/  STL.64 [R1+0x7c98], R230 ;  /* 0x007c98e601007387 */ /* 0x0003e80000100a00 */
[----:B------:R-:W4:Y:S04]  /*ee940*/  LDL.LU R228, [R1+0x40] ;  /* 0x0000400001e47983 */ /* 0x000f280000300800 */
[----:B------:R-:W4:Y:S04]  /*ee950*/  LDL.LU R229, [R1+0x44] ;  /* 0x0000440001e57983 */ /* 0x000f280000300800 */
[----:B-1----:R-:W4:Y:S04]  /*ee960*/  LDL.LU R230, [R1+0x48] ;  /* 0x0000480001e67983 */ /* 0x002f280000300800 */
[----:B------:R-:W4:Y:S01]  /*ee970*/  LDL.LU R231, [R1+0x4c] ;  /* 0x00004c0001e77983 */ /* 0x000f220000300800 */
[----:B------:R-:W-:-:S02]  /*ee980*/  IMAD.MOV.U32 R222, RZ, RZ, R205 ;  /* 0x000000ffffde7224 */ /* 0x000fc400078e00cd */
[----:B------:R-:W-:Y:S02]  /*ee990*/  IMAD.MOV.U32 R223, RZ, RZ, R204 ;  /* 0x000000ffffdf7224 */ /* 0x000fe400078e00cc */
[----:B--2---:R-:W-:Y:S02]  /*ee9a0*/  IMAD.MOV.U32 R214, RZ, RZ, R213 ;  /* 0x000000ffffd67224 */ /* 0x004fe400078e00d5 */
[----:B------:R-:W-:-:S03]  /*ee9b0*/  IMAD.MOV.U32 R215, RZ, RZ, R212 ;  /* 0x000000ffffd77224 */ /* 0x000fc600078e00d4 */
        /* <DEDUP_REMOVED lines=8> */
[----:B------:R-:W-:Y:S01]  /*eea40*/  HMMA.1688.F32.TF32 R28, R240, R14, R28 ;  /* 0x0000000ef01c723c */ /* 0x000fe2000008101c */
[----:B---3--:R-:W-:Y:S07]  /*eea50*/  STL.64 [R1+0x7c90], R234 ;  /* 0x007c90ea01007387 */ /* 0x008fee0000100a00 */
        /* <DEDUP_REMOVED lines=176> */
[C---:B---3--:R-:W-:Y:S03]  /*ef560*/  HMMA.1688.F32.TF32 R16, R240.reuse, R70, R228 ;  /* 0x00000046f010723c */ /* 0x048fe600000810e4 */
[----:B------:R-:W-:Y:S04]  /*ef570*/  LDS R236, [R196+UR7+0x26300] ;  /* 0x02630007c4ec7984 */ /* 0x000fe80008000800 */
[----:B------:R-:W-:Y:S01]  /*ef580*/  LDS R238, [R196+UR7+0x27300] ;  /* 0x02730007c4ee7984 */ /* 0x000fe20008000800 */
[C---:B-1----:R-:W-:Y:S03]  /*ef590*/  HMMA.1688.F32.TF32 R12, R240.reuse, R74, R224 ;  /* 0x0000004af00c723c */ /* 0x042fe600000810e0 */
[----:B------:R-:W-:Y:S04]  /*ef5a0*/  LDS R237, [R197+UR7+0x26300] ;  /* 0x02630007c5ed7984 */ /* 0x000fe80008000800 */
        /* <DEDUP_REMOVED lines=8> */
[----:B------:R-:W3:Y:S05]  /*ef630*/  LDS R239, [R197+UR7+0x27300] ;  /* 0x02730007c5ef7984 */ /* 0x000eea0008000800 */
[C---:B-1----:R-:W-:Y:S03]  /*ef640*/  HMMA.1688.F32.TF32 R12, R240.reuse, R86, R212 ;  /* 0x00000056f00c723c */ /* 0x042fe600000810d4 */
[----:B------:R-:W-:Y:S04]  /*ef650*/  STL.64 [R1+0x3930], R20 ;  /* 0x0039301401007387 */ /* 0x000fe80000100a00 */
[----:B------:R1:W-:Y:S04]  /*ef660*/  STL.64 [R1+0x3938], R22 ;  /* 0x0039381601007387 */ /* 0x0003e80000100a00 */
[----:B------:R-:W-:Y:S04]  /*ef670*/  STL.64 [R1+0x3950], R16 ;  /* 0x0039501001007387 */ /* 0x000fe80000100a00 */
[----:B------:R4:W-:Y:S01]  /*ef680*/  STL.64 [R1+0x3958], R18 ;  /* 0x0039581201007387 */ /* 0x0009e20000100a00 */
[C---:B-1----:R-:W-:Y:S03]  /*ef690*/  HMMA.1688.F32.TF32 R20, R240.reuse, R90, R208 ;  /* 0x0000005af014723c */ /* 0x042fe600000810d0 */
[----:B------:R-:W-:Y:S04]  /*ef6a0*/  STL.64 [R1+0x3970], R12 ;  /* 0x0039700c01007387 */ /* 0x000fe80000100a00 */
[----:B------:R1:W-:Y:S01]  /*ef6b0*/  STL.64 [R1+0x3978], R14 ;  /* 0x0039780e01007387 */ /* 0x0003e20000100a00 */
[C---:B----4-:R-:W-:Y:S08]  /*ef6c0*/  HMMA.1688.F32.TF32 R16, R240.reuse, R94, R204 ;  /* 0x0000005ef010723c */ /* 0x050ff000000810cc */
        /* <DEDUP_REMOVED lines=217> */
[----:B------:R-:W4:Y:S04]  /*f0460*/  LDL.LU.64 R166, [R1+0x28] ;  /* 0x0000280001a67983 */ /* 0x000f280000300a00 */
        /* <DEDUP_REMOVED lines=37> */
[C---:B----4-:R-:W-:Y:S03]  /*f06c0*/  HMMA.1688.F32.TF32 R200, R240.reuse, R198, R200 ;  /* 0x000000c6f0c8723c */ /* 0x050fe600000810c8 */
[----:B------:R-:W4:Y:S05]  /*f06d0*/  LDL.LU.64 R192, [R1+0x7ce8] ;  /* 0x007ce80001c07983 */ /* 0x000f2a0000300a00 */
        /* <DEDUP_REMOVED lines=52> */
[C---:B------:R-:W-:Y:S08]  /*f0a20*/  HMMA.1688.F32.TF32 R16, R236.reuse, R246, R16 ;  /* 0x000000f6ec10723c */ /* 0x040ff00000081010 */
[----:B---3--:R-:W-:Y:S08]  /*f0a30*/  HMMA.1688.F32.TF32 R12, R236, R6, R12 ;  /* 0x00000006ec0c723c */ /* 0x008ff0000008100c */
[----:B--2---:R-:W-:Y:S08]  /*f0a40*/  HMMA.1688.F32.TF32 R240, R240, R234, R176 ;  /* 0x000000eaf0f0723c */ /* 0x004ff000000810b0 */
[----:B------:R-:W-:Y:S01]  /*f0a50*/  HMMA.1688.F32.TF32 R176, R236, R174, R152 ;  /* 0x000000aeecb0723c */ /* 0x000fe20000081098 */
[----:B------:R-:W-:-:S02]  /*f0a60*/  IMAD.MOV.U32 R155, RZ, RZ, R166 ;  /* 0x000000ffff9b7224 */ /* 0x000fc400078e00a6 */
[----:B------:R-:W-:-:S05]  /*f0a70*/  IMAD.MOV.U32 R154, RZ, RZ, R167 ;  /* 0x000000ffff9a7224 */ /* 0x000fca00078e00a7 */
        /* <DEDUP_REMOVED lines=14> */
[----:B------:R1:W-:Y:S01]  /*f0b60*/  STL.64 [R1+0x3230], R16 ;  /* 0x0032301001007387 */ /* 0x0003e20000100a00 */
[----:B------:R-:W-:-:S03]  /*f0b70*/  IMAD.MOV.U32 R159, RZ, RZ, R26 ;  /* 0x000000ffff9f7224 */ /* 0x000fc600078e001a */
[----:B------:R3:W-:Y:S01]  /*f0b80*/  STL.64 [R1+0x3238], R18 ;  /* 0x0032381201007387 */ /* 0x0007e20000100a00 */
[----:B------:R-:W-:-:S03]  /*f0b90*/  IMAD.MOV.U32 R158, RZ, RZ, R27 ;  /* 0x000000ffff9e7224 */ /* 0x000fc600078e001b */
        /* <DEDUP_REMOVED lines=86> */
[----:B----4-:R1:W-:Y:S04]  /*f1100*/  STL.64 [R1+0x7bb0], R24 ;  /* 0x007bb01801007387 */ /* 0x0103e80000100a00 */
[----:B-1----:R-:W4:Y:S04]  /*f1110*/  LDL.LU R24, [R1+0x31a0] ;  /* 0x0031a00001187983 */ /* 0x002f280000300800 */
[----:B------:R-:W4:Y:S04]  /*f1120*/  LDL.LU R25, [R1+0x31a4] ;  /* 0x0031a40001197983 */ /* 0x000f280000300800 */
[----:B------:R-:W4:Y:S04]  /*f1130*/  LDL.LU R26, [R1+0x31a8] ;  /* 0x0031a800011a7983 */ /* 0x000f280000300800 */
[----:B------:R-:W4:Y:S01]  /*f1140*/  LDL.LU R27, [R1+0x31ac] ;  /* 0x0031ac00011b7983 */ /* 0x000f220000300800 */
[C---:B---3--:R-:W-:Y:S03]  /*f1150*/  HMMA.1688.F32.TF32 R20, R236.reuse, R34, R20 ;  /* 0x00000022ec14723c */ /* 0x048fe60000081014 */
[----:B--2---:R-:W-:Y:S04]  /*f1160*/  STL.64 [R1+0x7ba8], R30 ;  /* 0x007ba81e01007387 */ /* 0x004fe80000100a00 */
[----:B------:R-:W-:Y:S01]  /*f1170*/  STL.64 [R1+0x7ba0], R28 ;  /* 0x007ba01c01007387 */ /* 0x000fe20000100a00 */
[----:B----4-:R-:W-:-:S15]  /*f1180*/  HMMA.1688.F32.TF32 R24, R236, R30, R24 ;  /* 0x0000001eec18723c */ /* 0x010fde0000081018 */
[----:B------:R-:W-:-:S04]  /*f1190*/  NOP ;  /* 0x0000000000007918 */ /* 0x000fc80000000000 */
        /* <DEDUP_REMOVED lines=83> */
[C---:B--2---:R-:W-:Y:S08]  /*f16d0*/  HMMA.1688.F32.TF32 R32, R236.reuse, R66, R32 ;  /* 0x00000042ec20723c */ /* 0x044ff00000081020 */
[C---:B----4-:R-:W-:Y:S08]  /*f16e0*/  HMMA.1688.F32.TF32 R36, R236.reuse, R62, R36 ;  /* 0x0000003eec24723c */ /* 0x050ff00000081024 */
[C---:B------:R-:W-:Y:S11]  /*f16f0*/  HMMA.1688.F32.TF32 R28, R236.reuse, R70, R28 ;  /* 0x00000046ec1c723c */ /* 0x040ff6000008101c */
[----:B------:R-:W-:Y:S04]  /*f1700*/  STL.64 [R1+0x3120], R36 ;  /* 0x0031202401007387 */ /* 0x000fe80000100a00 */
[----:B------:R-:W-:Y:S01]  /*f1710*/  STL.64 [R1+0x3128], R38 ;  /* 0x0031282601007387 */ /* 0x000fe20000100a00 */
[C---:B------:R-:W-:Y:S03]  /*f1720*/  HMMA.1688.F32.TF32 R24, R236.reuse, R74, R24 ;  /* 0x0000004aec18723c */ /* 0x040fe60000081018 */
[----:B------:R-:W-:Y:S04]  /*f1730*/  STL.64 [R1+0x7b18], R66 ;  /* 0x007b184201007387 */ /* 0x000fe80000100a00 */
[----:B------:R-:W-:Y:S04]  /*f1740*/  STL.64 [R1+0x7b10], R64 ;  /* 0x007b104001007387 */ /* 0x000fe80000100a00 */
[----:B------:R-:W-:Y:S01]  /*f1750*/  STL.64 [R1+0x3100], R32 ;  /* 0x0031002001007387 */ /* 0x000fe20000100a00 */
        /* <DEDUP_REMOVED lines=91> */
[----:B--2---:R-:W-:-:S15]  /*f1d10*/  HMMA.1688.F32.TF32 R36, R236, R106, R36 ;  /* 0x0000006aec24723c */ /* 0x004fde0000081024 */
[----:B------:R-:W-:-:S04]  /*f1d20*/  NOP ;  /* 0x0000000000007918 */ /* 0x000fc80000000000 */
[----:B------:R-:W-:Y:S04]  /*f1d30*/  STL.64 [R1+0x3030], R36 ;  /* 0x0030302401007387 */ /* 0x000fe80000100a00 */
[----:B------:R1:W-:Y:S02]  /*f1d40*/  STL.64 [R1+0x3038], R38 ;  /* 0x0030382601007387 */ /* 0x0003e40000100a00 */
[C---:B-1----:R-:W-:Y:S08]  /*f1d50*/  HMMA.1688.F32.TF32 R36, R236.reuse, R110, R240 ;  /* 0x0000006eec24723c */ /* 0x042ff000000810f0 */
[C---:B---3--:R-:W-:Y:S08]  /*f1d60*/  HMMA.1688.F32.TF32 R32, R236.reuse, R114, R32 ;  /* 0x00000072ec20723c */ /* 0x048ff00000081020 */
[C---:B----4-:R-:W-:Y:S01]  /*f1d70*/  HMMA.1688.F32.TF32 R28, R236.reuse, R118, R28 ;  /* 0x00000076ec1c723c */ /* 0x050fe2000008101c */
[----:B------:R-:W-:Y:S04]  /*f1d80*/  STL.64 [R1+0x7a68], R110 ;  /* 0x007a686e01007387 */ /* 0x000fe80000100a00 */
[----:B------:R-:W-:Y:S03]  /*f1d90*/  STL.64 [R1+0x7a60], R108 ;  /* 0x007a606c01007387 */ /* 0x000fe60000100a00 */
[C---:B------:R-:W-:Y:S01]  /*f1da0*/  HMMA.1688.F32.TF32 R20, R236.reuse, R126, R20 ;  /* 0x0000007eec14723c */ /* 0x040fe20000081014 */
[----:B------:R-:W-:Y:S07]  /*f1db0*/  STL.64 [R1+0x3010], R36 ;  /* 0x0030102401007387 */ /* 0x000fee0000100a00 */
        /* <DEDUP_REMOVED lines=18> */
[----:B------:R-:W-:-:S02]  /*f1ee0*/  IMAD.MOV.U32 R51, RZ, RZ, R156 ;  /* 0x000000ffff337224 */ /* 0x000fc400078e009c */
[----:B------:R-:W-:Y:S01]  /*f1ef0*/  IMAD.MOV.U32 R50, RZ, RZ, R157 ;  /* 0x000000ffff327224 */ /* 0x000fe200078e009d */
[----:B------:R-:W-:Y:S01]  /*f1f00*/  LDS R240, [R196+UR7+0x26380] ;  /* 0x02638007c4f07984 */ /* 0x000fe20008000800 */
[----:B------:R-:W-:Y:S02]  /*f1f10*/  IMAD.MOV.U32 R43, RZ, RZ, R158 ;  /* 0x000000ffff2b7224 */ /* 0x000fe400078e009e */
[----:B------:R-:W-:Y:S01]  /*f1f20*/  IMAD.MOV.U32 R42, RZ, RZ, R159 ;  /* 0x000000ffff2a7224 */ /* 0x000fe200078e009f */
[----:B------:R-:W-:Y:S01]  /*f1f30*/  LDS R242, [R196+UR7+0x27380] ;  /* 0x02738007c4f27984 */ /* 0x000fe20008000800 */
[----:B-1----:R-:W-:Y:S03]  /*f1f40*/  HMMA.1688.F32.TF32 R20, R236, R130, R176 ;  /* 0x00000082ec14723c */ /* 0x002fe600000810b0 */
[----:B------:R-:W-:Y:S04]  /*f1f50*/  STL.64 [R1+0x7a18], R130 ;  /* 0x007a188201007387 */ /* 0x000fe80000100a00 */
[----:B------:R-:W-:Y:S01]  /*f1f60*/  STL.64 [R1+0x7a10], R128 ;  /* 0x007a108001007387 */ /* 0x000fe20000100a00 */
[----:B------:R-:W-:-:S02]  /*f1f70*/  IMAD.MOV.U32 R67, RZ, RZ, R152 ;  /* 0x000000ffff437224 */ /* 0x000fc400078e0098 */
[----:B------:R-:W-:Y:S01]  /*f1f80*/  IMAD.MOV.U32 R66, RZ, RZ, R153 ;  /* 0x000000ffff427224 */ /* 0x000fe200078e0099 */
[----:B------:R-:W-:Y:S01]  /*f1f90*/  LDS R241, [R197+UR7+0x26380] ;  /* 0x02638007c5f17984 */ /* 0x000fe20008000800 */
[----:B------:R-:W-:Y:S02]  /*f1fa0*/  IMAD.MOV.U32 R59, RZ, RZ, R154 ;  /* 0x000000ffff3b7224 */ /* 0x000fe400078e009a */
[----:B------:R-:W-:Y:S01]  /*f1fb0*/  IMAD.MOV.U32 R58, RZ, RZ, R155 ;  /* 0x000000ffff3a7224 */ /* 0x000fe200078e009b */
[----:B------:R-:W1:Y:S04]  /*f1fc0*/  LDS R243, [R197+UR7+0x27380] ;  /* 0x02738007c5f37984 */ /* 0x000e680008000800 */
        /* <DEDUP_REMOVED lines=18> */
[----:B----4-:R-:W3:Y:S04]  /*f20f0*/  LDL.LU R28, [R1+0x8a0] ;  /* 0x0008a000011c7983 */ /* 0x010ee80000300800 */
[----:B------:R-:W3:Y:S04]  /*f2100*/  LDL.LU R29, [R1+0x8a4] ;  /* 0x0008a400011d7983 */ /* 0x000ee80000300800 */
[----:B-1----:R-:W3:Y:S04]  /*f2110*/  LDL.LU R30, [R1+0x8a8] ;  /* 0x0008a800011e7983 */ /* 0x002ee80000300800 */
        /* <DEDUP_REMOVED lines=123> */
[----:B------:R-:W-:Y:S01]  /*f28d0*/  UIADD3 UR5, UPT, UPT, UR5, 0x1, URZ ;  /* 0x0000000105057890 */ /* 0x000fe2000fffe0ff */
[----:B------:R-:W-:Y:S01]  /*f28e0*/  BAR.SYNC.DEFER_BLOCKING 0x0 ;  /* 0x0000000000007b1d */ /* 0x000fe20000010000 */
        /* <DEDUP_REMOVED lines=58> */
[----:B------:R-:W-:Y:S08]  /*f2c90*/  HMMA.1688.F32.TF32 R20, R240, R14, R20 ;  /* 0x0000000ef014723c */ /* 0x000ff00000081014 */
[----:B---3--:R-:W-:-:S15]  /*f2ca0*/  HMMA.1688.F32.TF32 R128, R236, R178, R128 ;  /* 0x000000b2ec80723c */ /* 0x008fde0000081080 */
[----:B------:R-:W-:-:S04]  /*f2cb0*/  NOP ;  /* 0x0000000000007918 */ /* 0x000fc80000000000 */
        /* <DEDUP_REMOVED lines=335> */
[----:B------:R-:W4:Y:S01]  /*f41b0*/  LDL.LU.64 R128, [R1+0x7a10] ;  /* 0x007a100001807983 */ /* 0x000f220000300a00 */
[----:B------:R-:W-:Y:S01]  /*f41c0*/  HMMA.1688.F32.TF32 R236, R240, R138, R236 ;  /* 0x0000008af0ec723c */ /* 0x000fe200000810ec */
[----:B------:R-:W-:-:S02]  /*f41d0*/  IMAD.MOV.U32 R82, RZ, RZ, R133 ;  /* 0x000000ffff527224 */ /* 0x000fc400078e0085 */
[----:B------:R-:W-:Y:S02]  /*f41e0*/  IMAD.MOV.U32 R83, RZ, RZ, R132 ;  /* 0x000000ffff537224 */ /* 0x000fe400078e0084 */
[----:B--2---:R-:W-:Y:S02]  /*f41f0*/  IMAD.MOV.U32 R78, RZ, RZ, R125 ;  /* 0x000000ffff4e7224 */ /* 0x004fe400078e007d */
        /* <DEDUP_REMOVED lines=21> */
[----:B---3--:R-:W-:-:S02]  /*f4350*/  IMAD.MOV.U32 R34, RZ, RZ, R113 ;  /* 0x000000ffff227224 */ /* 0x008fc400078e0071 */
        /* <DEDUP_REMOVED lines=10> */
[----:B------:R-:W-:-:S07]  /*f4400*/  IMAD.MOV.U32 R15, RZ, RZ, R180 ;  /* 0x000000ffff0f7224 */ /* 0x000fce00078e00b4 */
[C---:B------:R-:W-:Y:S01]  /*f4410*/  HMMA.1688.F32.TF32 R12, R240.reuse, R214, R12 ;  /* 0x000000d6f00c723c */ /* 0x040fe2000008100c */
[----:B------:R-:W-:Y:S02]  /*f4420*/  IMAD.MOV.U32 R6, RZ, RZ, R185 ;  /* 0x000000ffff067224 */ /* 0x000fe400078e00b9 */
[----:B------:R-:W-:Y:S02]  /*f4430*/  IMAD.MOV.U32 R7, RZ, RZ, R184 ;  /* 0x000000ffff077224 */ /* 0x000fe400078e00b8 */
[----:B------:R-:W-:Y:S02]  /*f4440*/  IMAD.MOV.U32 R10, RZ, RZ, R105 ;  /* 0x000000ffff0a7224 */ /* 0x000fe400078e0069 */
[----:B------:R-:W-:Y:S01]  /*f4450*/  IMAD.MOV.U32 R11, RZ, RZ, R104 ;  /* 0x000000ffff0b7224 */ /* 0x000fe200078e0068 */
[----:B----4-:R-:W-:-:S15]  /*f4460*/  HMMA.1688.F32.TF32 R244, R240, R130, R244 ;  /* 0x00000082f0f4723c */ /* 0x010fde00000810f4 */
[----:B------:R-:W-:-:S04]  /*f4470*/  NOP ;  /* 0x0000000000007918 */ /* 0x000fc80000000000 */
[----:B------:R-:W-:Y:S04]  /*f4480*/  STL.64 [R1+0x4970], R244 ;  /* 0x004970f401007387 */ /* 0x000fe80000100a00 */
[----:B------:R1:W-:Y:S02]  /*f4490*/  STL.64 [R1+0x4978], R246 ;  /* 0x004978f601007387 */ /* 0x0003e40000100a00 */
[----:B-1----:R-:W-:Y:S01]  /*f44a0*/  HMMA.1688.F32.TF32 R244, R240, R134, R248 ;  /* 0x00000086f0f4723c */ /* 0x002fe200000810f8 */
[----:B------:R-:W-:Y:S02]  /*f44b0*/  IMAD.MOV.U32 R86, RZ, RZ, R129 ;  /* 0x000000ffff567224 */ /* 0x000fe400078e0081 */
[----:B------:R-:W-:-:S15]  /*f44c0*/  IMAD.MOV.U32 R87, RZ, RZ, R128 ;  /* 0x000000ffff577224 */ /* 0x000fde00078e0080 */
[----:B------:R-:W-:Y:S01]  /*f44d0*/  NOP ;  /* 0x0000000000007918 */ /* 0x000fe20000000000 */
[----:B------:R-:W-:Y:S04]  /*f44e0*/  STL.64 [R1+0x4960], R244 ;  /* 0x004960f401007387 */ /* 0x000fe80000100a00 */
[----:B------:R-:W-:Y:S04]  /*f44f0*/  STL.64 [R1+0x4968], R246 ;  /* 0x004968f601007387 */ /* 0x000fe80000100a00 */
[----:B------:R-:W-:Y:S04]  /*f4500*/  STL.64 [R1+0x4930], R236 ;  /* 0x004930ec01007387 */ /* 0x000fe80000100a00 */
[----:B------:R1:W-:Y:S02]  /*f4510*/  STL.64 [R1+0x4938], R238 ;  /* 0x004938ee01007387 */ /* 0x0003e40000100a00 */
[----:B-1----:R-:W-:-:S02]  /*f4520*/  IMAD.MOV.U32 R238, RZ, RZ, R89 ;  /* 0x000000ffffee7224 */ /* 0x002fc400078e0059 */
[----:B------:R-:W-:Y:S02]  /*f4530*/  IMAD.MOV.U32 R239, RZ, RZ, R88 ;  /* 0x000000ffffef7224 */ /* 0x000fe400078e0058 */
[C---:B------:R-:W-:Y:S08]  /*f4540*/  HMMA.1688.F32.TF32 R88, R240.reuse, R142, R84 ;  /* 0x0000008ef058723c */ /* 0x040ff00000081054 */
        /* <DEDUP_REMOVED lines=21> */
[----:B------:R-:W-:Y:S01]  /*f46a0*/  HMMA.1688.F32.TF32 R40, R240, R190, R36 ;  /* 0x000000bef028723c */ /* 0x000fe20000081024 */
[----:B------:R-:W-:Y:S01]  /*f46b0*/  STL.64 [R1+0x4880], R68 ;  /* 0x0048804401007387 */ /* 0x000fe20000100a00 */
[----:B------:R-:W-:-:S03]  /*f46c0*/  IMAD.MOV.U32 R236, RZ, RZ, R93 ;  /* 0x000000ffffec7224 */ /* 0x000fc600078e005d */
[----:B------:R-:W-:Y:S03]  /*f46d0*/  STL.64 [R1+0x4888], R70 ;  /* 0x0048884601007387 */ /* 0x000fe60000100a00 */
[C---:B------:R-:W-:Y:S01]  /*f46e0*/  HMMA.1688.F32.TF32 R36, R240.reuse, R194, R32 ;  /* 0x000000c2f024723c */ /* 0x040fe20000081020 */
[----:B------:R-:W-:Y:S04]  /*f46f0*/  STL.64 [R1+0x4860], R64 ;  /* 0x0048604001007387 */ /* 0x000fe80000100a00 */
[----:B------:R-:W-:Y:S03]  /*f4700*/  STL.64 [R1+0x4868], R66 ;  /* 0x0048684201007387 */ /* 0x000fe60000100a00 */
[C---:B------:R-:W-:Y:S01]  /*f4710*/  HMMA.1688.F32.TF32 R32, R240.reuse, R198, R28 ;  /* 0x000000c6f020723c */ /* 0x040fe2000008101c */
[----:B------:R-:W2:Y:S04]  /*f4720*/  LDL.LU R93, [R1+0x64d0] ;  /* 0x0064d000015d7983 */ /* 0x000ea80000300800 */
        /* <DEDUP_REMOVED lines=20> */
[----:B------:R-:W-:-:S03]  /*f4870*/  IMAD.MOV.U32 R248, RZ, RZ, R193 ;  /* 0x000000fffff87224 */ /* 0x000fc600078e00c1 */
[----:B------:R-:W-:Y:S01]  /*f4880*/  STL.64 [R1+0x4778], R30 ;  /* 0x0047781e01007387 */ /* 0x000fe20000100a00 */
[----:B------:R-:W-:-:S03]  /*f4890*/  IMAD.MOV.U32 R249, RZ, RZ, R192 ;  /* 0x000000fffff97224 */ /* 0x000fc600078e00c0 */
[----:B------:R-:W-:Y:S01]  /*f48a0*/  STL.64 [R1+0x4760], R24 ;  /* 0x0047601801007387 */ /* 0x000fe20000100a00 */
[----:B------:R-:W-:Y:S01]  /*f48b0*/  IMAD.MOV.U32 R250, RZ, RZ, R189 ;  /* 0x000000fffffa7224 */ /* 0x000fe200078e00bd */
[C---:B------:R-:W-:Y:S01]  /*f48c0*/  HMMA.1688.F32.TF32 R16, R240.reuse, R218, R4 ;  /* 0x000000daf010723c */ /* 0x040fe20000081004 */
[----:B------:R-:W-:Y:S01]  /*f48d0*/  IMAD.MOV.U32 R251, RZ, RZ, R188 ;  /* 0x000000fffffb7224 */ /* 0x000fe200078e00bc */
[----:B------:R-:W-:Y:S04]  /*f48e0*/  STL.64 [R1+0x4768], R26 ;  /* 0x0047681a01007387 */ /* 0x000fe80000100a00 */
[----:B------:R-:W-:Y:S04]  /*f48f0*/  STL.64 [R1+0x4750], R20 ;  /* 0x0047501401007387 */ /* 0x000fe80000100a00 */
[----:B------:R-:W-:Y:S04]  /*f4900*/  STL.64 [R1+0x4758], R22 ;  /* 0x0047581601007387 */ /* 0x000fe80000100a00 */
[----:B------:R-:W3:Y:S04]  /*f4910*/  LDL.LU R6, [R1+0x64e0] ;  /* 0x0064e00001067983 */ /* 0x000ee80000300800 */
[----:B------:R-:W-:Y:S04]  /*f4920*/  STL.64 [R1+0x4730], R12 ;  /* 0x0047300c01007387 */ /* 0x000fe80000100a00 */
[----:B------:R1:W-:Y:S02]  /*f4930*/  STL.64 [R1+0x4738], R14 ;  /* 0x0047380e01007387 */ /* 0x0003e40000100a00 */
[C---:B-1----:R-:W-:Y:S08]  /*f4940*/  HMMA.1688.F32.TF32 R12, R240.reuse, R222, R8 ;  /* 0x000000def00c723c */ /* 0x042ff00000081008 */
[----:B------:R-:W-:Y:S01]  /*f4950*/  HMMA.1688.F32.TF32 R8, R240, R226, R248 ;  /* 0x000000e2f008723c */ /* 0x000fe200000810f8 */
[----:B------:R-:W-:Y:S01]  /*f4960*/  IMAD.MOV.U32 R244, RZ, RZ, R101 ;  /* 0x000000fffff47224 */ /* 0x000fe200078e0065 */
[----:B------:R-:W-:Y:S01]  /*f4970*/  STL.64 [R1+0x4710], R16 ;  /* 0x0047101001007387 */ /* 0x000fe20000100a00 */
[----:B------:R-:W-:Y:S01]  /*f4980*/  IMAD.MOV.U32 R245, RZ, RZ, R100 ;  /* 0x000000fffff57224 */ /* 0x000fe200078e0064 */
[----:B------:R-:W1:Y:S01]  /*f4990*/  LDC R249, c[0x0][0x3a0] ;  /* 0x0000e800fff97b82 */ /* 0x000e620000000800 */
[----:B------:R-:W-:Y:S01]  /*f49a0*/  IMAD.MOV.U32 R246, RZ, RZ, R97 ;  /* 0x000000fffff67224 */ /* 0x000fe200078e0061 */
[----:B------:R-:W-:Y:S01]  /*f49b0*/  STL.64 [R1+0x4718], R18 ;  /* 0x0047181201007387 */ /* 0x000fe20000100a00 */
[----:B------:R-:W-:-:S02]  /*f49c0*/  IMAD.MOV.U32 R247, RZ, RZ, R96 ;  /* 0x000000fffff77224 */ /* 0x000fc400078e0060 */
[----:B------:R-:W-:Y:S01]  /*f49d0*/  IMAD.MOV.U32 R237, RZ, RZ, R92 ;  /* 0x000000ffffed7224 */ /* 0x000fe200078e005c */
[----:B------:R-:W4:Y:S02]  /*f49e0*/  LDL.LU R7, [R1+0x64dc] ;  /* 0x0064dc0001077983 */ /* 0x000f240000300800 */
[----:B------:R-:W1:Y:S02]  /*f49f0*/  LDC R248, c[0x0][0x3a0] ;  /* 0x0000e800fff87b82 */ /* 0x000e640000000800 */
[----:B------:R-:W-:Y:S04]  /*f4a00*/  STL.64 [R1+0x4700], R12 ;  /* 0x0047000c01007387 */ /* 0x000fe80000100a00 */
[----:B------:R1:W-:Y:S04]  /*f4a10*/  STL.64 [R1+0x4708], R14 ;  /* 0x0047080e01007387 */ /* 0x0003e80000100a00 */
[----:B------:R-:W-:Y:S04]  /*f4a20*/  STL.64 [R1+0x46d0], R8 ;  /* 0x0046d00801007387 */ /* 0x000fe80000100a00 */
[----:B------:R1:W-:Y:S02]  /*f4a30*/  STL.64 [R1+0x46d8], R10 ;  /* 0x0046d80a01007387 */ /* 0x0003e40000100a00 */
[C---:B-1----:R-:W-:Y:S02]  /*f4a40*/  HMMA.1688.F32.TF32 R12, R240.reuse, R234, R236 ;  /* 0x000000eaf00c723c */ /* 0x042fe400000810ec */
[----:B------:R-:W4:Y:S06]  /*f4a50*/  LDL.LU R19, [R1+0x64e8] ;  /* 0x0064e80001137983 */ /* 0x000f2c0000300800 */
[----:B------:R-:W-:-:S15]  /*f4a60*/  HMMA.1688.F32.TF32 R8, R240, R230, R244 ;  /* 0x000000e6f008723c */ /* 0x000fde00000810f4 */
[----:B------:R-:W-:-:S04]  /*f4a70*/  NOP ;  /* 0x0000000000007918 */ /* 0x000fc80000000000 */
[----:B------:R1:W-:Y:S04]  /*f4a80*/  STL.64 [R1+0x46c0], R8 ;  /* 0x0046c00801007387 */ /* 0x0003e80000100a00 */
[----:B------:R-:W-:Y:S04]  /*f4a90*/  STL.64 [R1+0x46c8], R10 ;  /* 0x0046c80a01007387 */ /* 0x000fe80000100a00 */
[----:B-1----:R-:W4:Y:S04]  /*f4aa0*/  LDL.LU R9, [R1+0x64f0] ;  /* 0x0064f00001097983 */ /* 0x002f280000300800 */
[----:B------:R-:W-:Y:S04]  /*f4ab0*/  STL.64 [R1+0x4580], R12 ;  /* 0x0045800c01007387 */ /* 0x000fe80000100a00 */
[----:B------:R1:W-:Y:S04]  /*f4ac0*/  STL.64 [R1+0x4588], R14 ;  /* 0x0045880e01007387 */ /* 0x0003e80000100a00 */
[----:B------:R-:W4:Y:S04]  /*f4ad0*/  LDL.LU R20, [R1+0x64e4] ;  /* 0x0064e40001147983 */ /* 0x000f280000300800 */
[----:B-1----:R-:W4:Y:S01]  /*f4ae0*/  LDL.LU R14, [R1+0x64ec] ;  /* 0x0064ec00010e7983 */ /* 0x002f220000300800 */
[----:B------:R-:W-:-:S03]  /*f4af0*/  VIADD R249, R249, 0x1f ;  /* 0x0000001ff9f97836 */ /* 0x000fc60000000000 */
[----:B------:R-:W4:Y:S02]  /*f4b00*/  LDL.LU R17, [R1+0x64f8] ;  /* 0x0064f80001117983 */ /* 0x000f240000300800 */
[----:B------:R-:W-:Y:S02]  /*f4b10*/  SHF.R.S32.HI R5, RZ, 0x1f, R249 ;  /* 0x0000001fff057819 */ /* 0x000fe400000114f9 */
[----:B------:R-:W4:Y:S01]  /*f4b20*/  LDL.LU R11, [R1+0x6500] ;  /* 0x00650000010b7983 */ /* 0x000f220000300800 */
[----:B------:R-:W-:Y:S01]  /*f4b30*/  VIADD R4, R248, 0xffffffc0 ;  /* 0xffffffc0f8047836 */ /* 0x000fe20000000000 */
[----:B------:R-:W-:Y:S01]  /*f4b40*/  LEA.HI R5, R5, R249, RZ, 0x5 ;  /* 0x000000f905057211 */ /* 0x000fe200078f28ff */
[----:B------:R-:W1:Y:S01]  /*f4b50*/  LDC R248, c[0x0][0x3a8] ;  /* 0x0000ea00fff87b82 */ /* 0x000e620000000800 */
[----:B------:R-:W4:Y:S01]  /*f4b60*/  LDL.LU R18, [R1+0x64f4] ;  /* 0x0064f40001127983 */ /* 0x000f220000300800 */
[----:B------:R-:W1:Y:S03]  /*f4b70*/  S2R R249, SR_TID.X ;  /* 0x0000000000f97919 */ /* 0x000e660000002100 */
[----:B------:R-:W4:Y:S04]  /*f4b80*/  LDL.LU R15, [R1+0x64fc] ;  /* 0x0064fc00010f7983 */ /* 0x000f280000300800 */
[----:B------:R-:W4:Y:S01]  /*f4b90*/  LDL.LU R13, [R1+0x6504] ;  /* 0x00650400010d7983 */ /* 0x000f220000300800 */
[----:B------:R-:W-:-:S03]  /*f4ba0*/  SHF.R.S32.HI R5, RZ, 0x5, R5 ;  /* 0x00000005ff057819 */ /* 0x000fc60000011405 */
[----:B------:R-:W4:Y:S04]  /*f4bb0*/  LDL.LU R12, [R1+0x6508] ;  /* 0x00650800010c7983 */ /* 0x000f280000300800 */
[----:B------:R-:W4:Y:S04]  /*f4bc0*/  LDL.LU R10, [R1+0x650c] ;  /* 0x00650c00010a7983 */ /* 0x000f280000300800 */
[----:B------:R-:W4:Y:S01]  /*f4bd0*/  LDL.LU R8, [R1+0x6510] ;  /* 0x0065100001087983 */ /* 0x000f220000300800 */
[----:B------:R-:W-:Y:S02]  /*f4be0*/  VIADD R5, R5, 0xfffffffe ;  /* 0xfffffffe05057836 */ /* 0x000fe40000000000 */
[----:B-1----:R-:W-:Y:S01]  /*f4bf0*/  IMAD.SHL.U32 R248, R248, 0x20, RZ ;  /* 0x00000020f8f87824 */ /* 0x002fe200078e00ff */
[----:B------:R-:W-:-:S03]  /*f4c00*/  UISETP.GT.AND UP0, UPT, UR5, 0x1, UPT ;  /* 0x000000010500788c */ /* 0x000fc6000bf04270 */
[----:B------:R-:W-:Y:S01]  /*f4c10*/  IMAD.SHL.U32 R16, R248, 0x4, RZ ;  /* 0x00000004f8107824 */ /* 0x000fe200078e00ff */
[----:B------:R-:W-:Y:S01]  /*f4c20*/  USEL UR5, UR5, URZ, !UP0 ;  /* 0x000000ff05057287 */ /* 0x000fe2000c000000 */
[----:B------:R-:W-:-:S03]  /*f4c30*/  LOP3.LUT R249, R249, 0x1f, RZ, 0xc0, !PT ;  /* 0x0000001ff9f97812 */ /* 0x000fc600078ec0ff */
[----:B------:R-:W-:Y:S02]  /*f4c40*/  ULEA UR7, UR5, UR4, 0xf ;  /* 0x0000000405077291 */ /* 0x000fe4000f8e78ff */
[----:B------:R-:W-:Y:S02]  /*f4c50*/  IMAD.SHL.U32 R94, R249, 0x4, RZ ;  /* 0x00000004f95e7824 */ /* 0x000fe400078e00ff */
[C---:B--2---:R-:W-:Y:S01]  /*f4c60*/  IMAD R4, R93.reuse, -0x20, R4 ;  /* 0xffffffe05d047824 */ /* 0x044fe200078e0204 */
[----:B------:R-:W-:-:S04]  /*f4c70*/  ISETP.GE.AND P0, PT, R93, R5, PT ;  /* 0x000000055d00720c */ /* 0x000fc80003f06270 */
[----:B------:R-:W-:-:S04]  /*f4c80*/  ISETP.GT.AND P1, PT, R4, RZ, PT ;  /* 0x000000ff0400720c */ /* 0x000fc80003f24270 */
[----:B------:R-:W-:-:S04]  /*f4c90*/  SEL R5, RZ, 0x4, !P1 ;  /* 0x00000004ff057807 */ /* 0x000fc80004800000 */
[----:B------:R-:W-:-:S04]  /*f4ca0*/  SEL R5, R5, RZ, !P0 ;  /* 0x000000ff05057207 */ /* 0x000fc80004000000 */
[----:B------:R-:W-:Y:S01]  /*f4cb0*/  ISETP.NE.U32.AND P1, PT, R5, RZ, PT ;  /* 0x000000ff0500720c */ /* 0x000fe20003f25070 */
[----:B------:R-:W-:Y:S01]  /*f4cc0*/  VIADD R5, R94, UR7 ;  /* 0x000000075e057c36 */ /* 0x000fe20008000000 */
[----:B---3--:R-:W-:-:S05]  /*f4cd0*/  IADD3 R6, P2, PT, R6, R16, RZ ;  /* 0x0000001006067210 */ /* 0x008fca0007f5e0ff */
[----:B------:R1:W-:Y:S01]  /*f4ce0*/  STL [R1+0x64e0], R6 ;  /* 0x0064e00601007387 */ /* 0x0003e20000100800 */
[----:B----4-:R-:W-:-:S05]  /*f4cf0*/  IMAD.X R7, R7, 0x1, R0, P2 ;  /* 0x0000000107077824 */ /* 0x010fca00010e0600 */
[----:B------:R2:W-:Y:S04]  /*f4d00*/  STL [R1+0x64dc], R7 ;  /* 0x0064dc0701007387 */ /* 0x0005e80000100800 */
[----:B------:R-:W-:Y:S01]  /*f4d10*/  @!PT LDS RZ, [RZ] ;  /* 0x00000000fffff984 */ /* 0x000fe20000000800 */
[----:B------:R-:W-:Y:S01]  /*f4d20*/  @!PT LDS RZ, [RZ] ;  /* 0x00000000fffff984 */ /* 0x000fe20000000800 */
[----:B------:R-:W-:Y:S01]  /*f4d30*/  @!PT LDS RZ, [RZ] ;  /* 0x00000000fffff984 */ /* 0x000fe20000000800 */
[----:B------:R1:W-:Y:S01]  /*f4d40*/  LDGSTS.E [R5+0x20000], desc[UR30][R6.64], P1 ;  /* 0x2000000006057fae */ /* 0x0003e200089a101e */
[----:B------:R-:W-:-:S05]  /*f4d50*/  IADD3 R19, P2, PT, R19, R16, RZ ;  /* 0x0000001013137210 */ /* 0x000fca0007f5e0ff */
[----:B-1----:R-:W-:Y:S01]  /*f4d60*/  IMAD.MOV.U32 R6, RZ, RZ, R19 ;  /* 0x000000ffff067224 */ /* 0x002fe200078e0013 */
[----:B------:R-:W-:Y:S01]  /*f4d70*/  STL [R1+0x64e8], R19 ;  /* 0x0064e81301007387 */ /* 0x000fe20000100800 */
[----:B------:R-:W-:Y:S01]  /*f4d80*/  IADD3 R9, P3, PT, R9, R16, RZ ;  /* 0x0000001009097210 */ /* 0x000fe20007f7e0ff */
[----:B------:R-:W-:-:S04]  /*f4d90*/  IMAD.X R20, R20, 0x1, R0, P2 ;  /* 0x0000000114147824 */ /* 0x000fc800010e0600 */
[----:B--2---:R-:W-:Y:S01]  /*f4da0*/  IMAD.MOV.U32 R7, RZ, RZ, R20 ;  /* 0x000000ffff077224 */ /* 0x004fe200078e0014 */
[----:B------:R-:W-:Y:S01]  /*f4db0*/  STL [R1+0x64e4], R20 ;  /* 0x0064e41401007387 */ /* 0x000fe20000100800 */
[----:B------:R-:W-:-:S03]  /*f4dc0*/  IMAD.X R14, R14, 0x1, R0, P3 ;  /* 0x000000010e0e7824 */ /* 0x000fc600018e0600 */
[----:B------:R-:W-:Y:S04]  /*f4dd0*/  STL [R1+0x64f0], R9 ;  /* 0x0064f00901007387 */ /* 0x000fe80000100800 */
[----:B------:R1:W-:Y:S04]  /*f4de0*/  LDGSTS.E [R5+0x20080], desc[UR30][R6.64], P1 ;  /* 0x2008000006057fae */ /* 0x0003e800089a101e */
[----:B------:R2:W-:Y:S01]  /*f4df0*/  STL [R1+0x64ec], R14 ;  /* 0x0064ec0e01007387 */ /* 0x0005e20000100800 */
[----:B-1----:R-:W-:Y:S02]  /*f4e00*/  IMAD.MOV.U32 R7, RZ, RZ, R14 ;  /* 0x000000ffff077224 */ /* 0x002fe400078e000e */
[----:B------:R-:W-:Y:S01]  /*f4e10*/  IMAD.MOV.U32 R6, RZ, RZ, R9 ;  /* 0x000000ffff067224 */ /* 0x000fe200078e0009 */
[----:B--2---:R-:W2:Y:S04]  /*f4e20*/  LDL.LU R14, [R1+0x6514] ;  /* 0x00651400010e7983 */ /* 0x004ea80000300800 */
[----:B------:R-:W3:Y:S04]  /*f4e30*/  LDL.LU R9, [R1+0x6518] ;  /* 0x0065180001097983 */ /* 0x000ee80000300800 */
[----:B------:R-:W4:Y:S04]  /*f4e40*/  LDL.LU R22, [R1+0x65dc] ;  /* 0x0065dc0001167983 */ /* 0x000f280000300800 */
[----:B------:R-:W4:Y:S01]  /*f4e50*/  LDL.LU R21, [R1+0x65e0] ;  /* 0x0065e00001157983 */ /* 0x000f220000300800 */
[----:B------:R-:W-:-:S02]  /*f4e60*/  IADD3 R17, P2, PT, R17, R16, RZ ;  /* 0x0000001011117210 */ /* 0x000fc40007f5e0ff */
[----:B------:R-:W-:Y:S01]  /*f4e70*/  IADD3 R11, P3, PT, R11, R16, RZ ;  /* 0x000000100b0b7210 */ /* 0x000fe20007f7e0ff */
[----:B------:R1:W-:Y:S02]  /*f4e80*/  LDGSTS.E [R5+0x20100], desc[UR30][R6.64], P1 ;  /* 0x2010000006057fae */ /* 0x0003e400089a101e */
[--C-:B------:R-:W-:Y:S02]  /*f4e90*/  IMAD.X R18, R18, 0x1, R0.reuse, P2 ;  /* 0x0000000112127824 */ /* 0x100fe400010e0600 */
[----:B------:R-:W-:Y:S01]  /*f4ea0*/  IMAD.X R15, R15, 0x1, R0, P3 ;  /* 0x000000010f0f7824 */ /* 0x000fe200018e0600 */
[----:B------:R-:W-:Y:S04]  /*f4eb0*/  STL [R1+0x64f8], R17 ;  /* 0x0064f81101007387 */ /* 0x000fe80000100800 */
[----:B------:R-:W-:Y:S01]  /*f4ec0*/  STL [R1+0x64f4], R18 ;  /* 0x0064f41201007387 */ /* 0x000fe20000100800 */
[----:B-1----:R-:W-:-:S03]  /*f4ed0*/  IMAD.MOV.U32 R6, RZ, RZ, R17 ;  /* 0x000000ffff067224 */ /* 0x002fc600078e0011 */
[----:B------:R-:W-:Y:S01]  /*f4ee0*/  STL [R1+0x6500], R11 ;  /* 0x0065000b01007387 */ /* 0x000fe20000100800 */
[----:B------:R-:W-:-:S03]  /*f4ef0*/  IMAD.MOV.U32 R7, RZ, RZ, R18 ;  /* 0x000000ffff077224 */ /* 0x000fc600078e0012 */
[----:B------:R1:W-:Y:S04]  /*f4f00*/  STL [R1+0x64fc], R15 ;  /* 0x0064fc0f01007387 */ /* 0x0003e80000100800 */
[----:B------:R-:W4:Y:S04]  /*f4f10*/  LDL.LU R20, [R1+0x65e4] ;  /* 0x0065e40001147983 */ /* 0x000f280000300800 */
[----:B------:R-:W4:Y:S01]  /*f4f20*/  LDL.LU R19, [R1+0x65e8] ;  /* 0x0065e80001137983 */ /* 0x000f220000300800 */
[----:B------:R-:W-:-:S03]  /*f4f30*/  IADD3 R12, P2, PT, R12, R16, RZ ;  /* 0x000000100c0c7210 */ /* 0x000fc60007f5e0ff */
[----:B------:R1:W-:Y:S01]  /*f4f40*/  LDGSTS.E [R5+0x20180], desc[UR30][R6.64], P1 ;  /* 0x2018000006057fae */ /* 0x0003e200089a101e */
[----:B------:R-:W-:Y:S01]  /*f4f50*/  IADD3 R8, P3, PT, R8, R16, RZ ;  /* 0x0000001008087210 */ /* 0x000fe20007f7e0ff */
[--C-:B------:R-:W-:Y:S02]  /*f4f60*/  IMAD.X R13, R13, 0x1, R0.reuse, P2 ;  /* 0x000000010d0d7824 */ /* 0x100fe400010e0600 */
[----:B-1----:R-:W-:Y:S02]  /*f4f70*/  IMAD.MOV.U32 R7, RZ, RZ, R15 ;  /* 0x000000ffff077224 */ /* 0x002fe400078e000f */
[----:B------:R-:W-:Y:S01]  /*f4f80*/  IMAD.MOV.U32 R6, RZ, RZ, R11 ;  /* 0x000000ffff067224 */ /* 0x000fe200078e000b */
[----:B------:R-:W4:Y:S04]  /*f4f90*/  LDL.LU R15, [R1+0x65ec] ;  /* 0x0065ec00010f7983 */ /* 0x000f280000300800 */
[----:B------:R-:W4:Y:S01]  /*f4fa0*/  LDL.LU R11, [R1+0x65f0] ;  /* 0x0065f000010b7983 */ /* 0x000f220000300800 */
[----:B------:R-:W-:-:S03]  /*f4fb0*/  IMAD.X R10, R10, 0x1, R0, P3 ;  /* 0x000000010a0a7824 */ /* 0x000fc600018e0600 */
[----:B------:R1:W-:Y:S04]  /*f4fc0*/  LDGSTS.E [R5+0x20200], desc[UR30][R6.64], P1 ;  /* 0x2020000006057fae */ /* 0x0003e800089a101e */
[----:B------:R-:W-:Y:S04]  /*f4fd0*/  STL [R1+0x6508], R12 ;  /* 0x0065080c01007387 */ /* 0x000fe80000100800 */
[----:B------:R1:W-:Y:S02]  /*f4fe0*/  STL [R1+0x6504], R13 ;  /* 0x0065040d01007387 */ /* 0x0003e40000100800 */
[----:B-1----:R-:W-:-:S02]  /*f4ff0*/  IMAD.MOV.U32 R6, RZ, RZ, R12 ;  /* 0x000000ffff067224 */ /* 0x002fc400078e000c */
[----:B------:R-:W-:Y:S01]  /*f5000*/  IMAD.MOV.U32 R7, RZ, RZ, R13 ;  /* 0x000000ffff077224 */ /* 0x000fe200078e000d */
[----:B------:R-:W-:Y:S04]  /*f5010*/  STL [R1+0x6510], R8 ;  /* 0x0065100801007387 */ /* 0x000fe80000100800 */
[----:B------:R1:W-:Y:S04]  /*f5020*/  STL [R1+0x650c], R10 ;  /* 0x00650c0a01007387 */ /* 0x0003e80000100800 */
[----:B------:R-:W4:Y:S04]  /*f5030*/  LDL.LU R18, [R1+0x65f4] ;  /* 0x0065f40001127983 */ /* 0x000f280000300800 */
[----:B------:R1:W-:Y:S04]  /*f5040*/  LDGSTS.E [R5+0x20280], desc[UR30][R6.64], P1 ;  /* 0x2028000006057fae */ /* 0x0003e800089a101e */
[----:B------:R-:W4:Y:S04]  /*f5050*/  LDL.LU R17, [R1+0x65f8] ;  /* 0x0065f80001117983 */ /* 0x000f280000300800 */
[----:B------:R-:W4:Y:S01]  /*f5060*/  LDL.LU R13, [R1+0x65fc] ;  /* 0x0065fc00010d7983 */ /* 0x000f220000300800 */
[----:B-1----:R-:W-:-:S03]  /*f5070*/  IMAD.MOV.U32 R7, RZ, RZ, R10 ;  /* 0x000000ffff077224 */ /* 0x002fc600078e000a */
[----:B------:R-:W4:Y:S01]  /*f5080*/  LDL.LU R10, [R1+0x6600] ;  /* 0x00660000010a7983 */ /* 0x000f220000300800 */
[----:B------:R-:W-:Y:S01]  /*f5090*/  IMAD.MOV.U32 R6, RZ, RZ, R8 ;  /* 0x000000ffff067224 */ /* 0x000fe200078e0008 */
[----:B------:R-:W-:Y:S02]  /*f50a0*/  ISETP.GT.AND P2, PT, R4, 0x4, PT ;  /* 0x000000040400780c */ /* 0x000fe40003f44270 */
[----:B------:R-:W4:Y:S04]  /*f50b0*/  LDL.LU R12, [R1+0x6608] ;  /* 0x00660800010c7983 */ /* 0x000f280000300800 */
[----:B------:R1:W-:Y:S04]  /*f50c0*/  LDGSTS.E [R5+0x20300], desc[UR30][R6.64], P1 ;  /* 0x2030000006057fae */ /* 0x0003e800089a101e */
[----:B------:R-:W4:Y:S01]  /*f50d0*/  LDL.LU R8, [R1+0x6610] ;  /* 0x0066100001087983 */ /* 0x000f220000300800 */
[----:B-1----:R-:W-:-:S04]  /*f50e0*/  SEL R6, RZ, 0x4, !P2 ;  /* 0x00000004ff067807 */ /* 0x002fc80005000000 */
[----:B------:R-:W-:-:S04]  /*f50f0*/  SEL R6, R6, RZ, !P0 ;  /* 0x000000ff06067207 */ /* 0x000fc80004000000 */
[----:B------:R-:W-:Y:S02]  /*f5100*/  ISETP.NE.U32.AND P2, PT, R6, RZ, PT ;  /* 0x000000ff0600720c */ /* 0x000fe40003f45070 */
[----:B---3--:R-:W-:-:S05]  /*f5110*/  IADD3 R9, P3, PT, R9, R16, RZ ;  /* 0x0000001009097210 */ /* 0x008fca0007f7e0ff */
[----:B--2---:R-:W-:Y:S01]  /*f5120*/  IMAD.X R14, R14, 0x1, R0, P3 ;  /* 0x000000010e0e7824 */ /* 0x004fe200018e0600 */
[----:B----4-:R-:W-:Y:S01]  /*f5130*/  IADD3 R21, P4, PT, R21, R16, RZ ;  /* 0x0000001015157210 */ /* 0x010fe20007f9e0ff */
[----:B------:R-:W-:Y:S02]  /*f5140*/  STL [R1+0x6518], R9 ;  /* 0x0065180901007387 */ /* 0x000fe40000100800 */
[----:B------:R-:W-:Y:S02]  /*f5150*/  IMAD.MOV.U32 R7, RZ, RZ, R14 ;  /* 0x000000ffff077224 */ /* 0x000fe400078e000e */
[----:B------:R-:W-:Y:S01]  /*f5160*/  IMAD.X R22, R22, 0x1, R0, P4 ;  /* 0x0000000116167824 */ /* 0x000fe200020e0600 */
[----:B------:R1:W-:Y:S01]  /*f5170*/  STL [R1+0x6514], R14 ;  /* 0x0065140e01007387 */ /* 0x0003e20000100800 */
[----:B------:R-:W-:-:S03]  /*f5180*/  IMAD.MOV.U32 R6, RZ, RZ, R9 ;  /* 0x000000ffff067224 */ /* 0x000fc600078e0009 */
[----:B------:R-:W-:Y:S04]  /*f5190*/  STL [R1+0x65e0], R21 ;  /* 0x0065e01501007387 */ /* 0x000fe80000100800 */
[----:B------:R2:W-:Y:S04]  /*f51a0*/  LDGSTS.E [R5+0x20380], desc[UR30][R6.64], P1 ;  /* 0x2038000006057fae */ /* 0x0005e800089a101e */
[----:B-1----:R-:W3:Y:S04]  /*f51b0*/  LDL.LU R14, [R1+0x6604] ;  /* 0x00660400010e7983 */ /* 0x002ee80000300800 */
[----:B------:R-:W-:Y:S04]  /*f51c0*/  STL [R1+0x65dc], R22 ;  /* 0x0065dc1601007387 */ /* 0x000fe80000100800 */
[----:B------:R-:W4:Y:S01]  /*f51d0*/  LDL.LU R9, [R1+0x660c] ;  /* 0x00660c0001097983 */ /* 0x000f220000300800 */
[----:B------:R-:W-:Y:S01]  /*f51e0*/  IADD3 R19, P1, PT, R19, R16, RZ ;  /* 0x0000001013137210 */ /* 0x000fe20007f3e0ff */
[----:B--2---:R-:W-:-:S02]  /*f51f0*/  IMAD.MOV.U32 R6, RZ, RZ, R21 ;  /* 0x000000ffff067224 */ /* 0x004fc400078e0015 */
[----:B------:R-:W-:Y:S02]  /*f5200*/  IMAD.MOV.U32 R7, RZ, RZ, R22 ;  /* 0x000000ffff077224 */ /* 0x000fe400078e0016 */
[----:B------:R-:W-:-:S03]  /*f5210*/  IMAD.X R20, R20, 0x1, R0, P1 ;  /* 0x0000000114147824 */ /* 0x000fc600008e0600 */
[----:B------:R1:W-:Y:S04]  /*f5220*/  LDGSTS.E [R5+0x21000], desc[UR30][R6.64], P2 ;  /* 0x2100000006057fae */ /* 0x0003e800091a101e */
[----:B------:R-:W-:Y:S01]  /*f5230*/  STL [R1+0x65e8], R19 ;  /* 0x0065e81301007387 */ /* 0x000fe20000100800 */
[----:B------:R-:W-:Y:S01]  /*f5240*/  IADD3 R11, P3, PT, R11, R16, RZ ;  /* 0x000000100b0b7210 */ /* 0x000fe20007f7e0ff */
[----:B-1----:R-:W-:Y:S02]  /*f5250*/  IMAD.MOV.U32 R6, RZ, RZ, R19 ;  /* 0x000000ffff067224 */ /* 0x002fe400078e0013 */
[----:B------:R-:W-:Y:S02]  /*f5260*/  IMAD.MOV.U32 R7, RZ, RZ, R20 ;  /* 0x000000ffff077224 */ /* 0x000fe400078e0014 */
[----:B------:R-:W-:Y:S01]  /*f5270*/  IMAD.X R15, R15, 0x1, R0, P3 ;  /* 0x000000010f0f7824 */ /* 0x000fe200018e0600 */
[----:B------:R-:W-:Y:S04]  /*f5280*/  STL [R1+0x65e4], R20 ;  /* 0x0065e41401007387 */ /* 0x000fe80000100800 */
[----:B------:R-:W-:Y:S04]  /*f5290*/  STL [R1+0x65f0], R11 ;  /* 0x0065f00b01007387 */ /* 0x000fe80000100800 */
[----:B------:R1:W-:Y:S04]  /*f52a0*/  LDGSTS.E [R5+0x21080], desc[UR30][R6.64], P2 ;  /* 0x2108000006057fae */ /* 0x0003e800091a101e */
[----:B------:R2:W-:Y:S01]  /*f52b0*/  STL [R1+0x65ec], R15 ;  /* 0x0065ec0f01007387 */ /* 0x0005e20000100800 */
[----:B-1----:R-:W-:-:S02]  /*f52c0*/  IMAD.MOV.U32 R7, RZ, RZ, R15 ;  /* 0x000000ffff077224 */ /* 0x002fc400078e000f */
[----:B------:R-:W-:Y:S01]  /*f52d0*/  IMAD.MOV.U32 R6, RZ, RZ, R11 ;  /* 0x000000ffff067224 */ /* 0x000fe200078e000b */
[----:B--2---:R-:W2:Y:S04]  /*f52e0*/  LDL.LU R15, [R1+0x6614] ;  /* 0x00661400010f7983 */ /* 0x004ea80000300800 */
[----:B------:R-:W2:Y:S01]  /*f52f0*/  LDL.LU R11, [R1+0x6618] ;  /* 0x00661800010b7983 */ /* 0x000ea20000300800 */
[----:B------:R-:W-:-:S03]  /*f5300*/  IADD3 R17, P1, PT, R17, R16, RZ ;  /* 0x0000001011117210 */ /* 0x000fc60007f3e0ff */
[----:B------:R-:W2:Y:S04]  /*f5310*/  LDL.LU R22, [R1+0x66dc] ;  /* 0x0066dc0001167983 */ /* 0x000ea80000300800 */
[----:B------:R-:W2:Y:S01]  /*f5320*/  LDL.LU R21, [R1+0x66e0] ;  /* 0x0066e00001157983 */ /* 0x000ea20000300800 */
[--C-:B------:R-:W-:Y:S01]  /*f5330*/  IMAD.X R18, R18, 0x1, R0.reuse, P1 ;  /* 0x0000000112127824 */ /* 0x100fe200008e0600 */
[----:B------:R-:W-:Y:S02]  /*f5340*/  IADD3 R10, P3, PT, R10, R16, RZ ;  /* 0x000000100a0a7210 */ /* 0x000fe40007f7e0ff */
[----:B------:R-:W-:Y:S03]  /*f5350*/  STL [R1+0x65f8], R17 ;  /* 0x0065f81101007387 */ /* 0x000fe60000100800 */
[----:B------:R-:W-:Y:S01]  /*f5360*/  IMAD.X R13, R13, 0x1, R0, P3 ;  /* 0x000000010d0d7824 */ /* 0x000fe200018e0600 */
[----:B------:R1:W-:Y:S04]  /*f5370*/  LDGSTS.E [R5+0x21100], desc[UR30][R6.64], P2 ;  /* 0x2110000006057fae */ /* 0x0003e800091a101e */
[----:B------:R-:W-:Y:S04]  /*f5380*/  STL [R1+0x65f4], R18 ;  /* 0x0065f41201007387 */ /* 0x000fe80000100800 */
[----:B------:R-:W-:Y:S01]  /*f5390*/  STL [R1+0x6600], R10 ;  /* 0x0066000a01007387 */ /* 0x000fe20000100800 */
[----:B-1----:R-:W-:-:S03]  /*f53a0*/  IMAD.MOV.U32 R6, RZ, RZ, R17 ;  /* 0x000000ffff067224 */ /* 0x002fc600078e0011 */
[----:B------:R1:W-:Y:S01]  /*f53b0*/  STL [R1+0x65fc], R13 ;  /* 0x0065fc0d01007387 */ /* 0x0003e20000100800 */
[----:B------:R-:W-:-:S03]  /*f53c0*/  IMAD.MOV.U32 R7, RZ, RZ, R18 ;  /* 0x000000ffff077224 */ /* 0x000fc600078e0012 */
[----:B------:R-:W2:Y:S04]  /*f53d0*/  LDL.LU R20, [R1+0x66e4] ;  /* 0x0066e40001147983 */ /* 0x000ea80000300800 */
[----:B------:R-:W2:Y:S04]  /*f53e0*/  LDL.LU R19, [R1+0x66e8] ;  /* 0x0066e80001137983 */ /* 0x000ea80000300800 */
[----:B------:R1:W-:Y:S02]  /*f53f0*/  LDGSTS.E [R5+0x21180], desc[UR30][R6.64], P2 ;  /* 0x2118000006057fae */ /* 0x0003e400091a101e */
[----:B-1----:R-:W-:-:S02]  /*f5400*/  IMAD.MOV.U32 R7, RZ, RZ, R13 ;  /* 0x000000ffff077224 */ /* 0x002fc400078e000d */
[----:B------:R-:W-:Y:S01]  /*f5410*/  IMAD.MOV.U32 R6, RZ, RZ, R10 ;  /* 0x000000ffff067224 */ /* 0x000fe200078e000a */
[----:B------:R-:W2:Y:S04]  /*f5420*/  LDL.LU R13, [R1+0x66ec] ;  /* 0x0066ec00010d7983 */ /* 0x000ea80000300800 */
[----:B------:R-:W2:Y:S01]  /*f5430*/  LDL.LU R10, [R1+0x66f0] ;  /* 0x0066f000010a7983 */ /* 0x000ea20000300800 */
[-C--:B------:R-:W-:Y:S02]  /*f5440*/  IADD3 R12, P1, PT, R12, R16.reuse, RZ ;  /* 0x000000100c0c7210 */ /* 0x080fe40007f3e0ff */
[----:B------:R-:W-:Y:S01]  /*f5450*/  IADD3 R8, P3, PT, R8, R16, RZ ;  /* 0x0000001008087210 */ /* 0x000fe20007f7e0ff */
[----:B------:R1:W-:Y:S04]  /*f5460*/  LDGSTS.E [R5+0x21200], desc[UR30][R6.64], P2 ;  /* 0x2120000006057fae */ /* 0x0003e800091a101e */
[----:B------:R-:W-:Y:S01]  /*f5470*/  STL [R1+0x6608], R12 ;  /* 0x0066080c01007387 */ /* 0x000fe20000100800 */
[----:B-1----:R-:W-:-:S02]  /*f5480*/  IMAD.MOV.U32 R6, RZ, RZ, R12 ;  /* 0x000000ffff067224 */ /* 0x002fc400078e000c */
[----:B---3--:R-:W-:-:S04]  /*f5490*/  IMAD.X R14, R14, 0x1, R0, P1 ;  /* 0x000000010e0e7824 */ /* 0x008fc800008e0600 */
[----:B------:R-:W-:Y:S01]  /*f54a0*/  IMAD.MOV.U32 R7, RZ, RZ, R14 ;  /* 0x000000ffff077224 */ /* 0x000fe200078e000e */
[----:B------:R1:W-:Y:S01]  /*f54b0*/  STL [R1+0x6604], R14 ;  /* 0x0066040e01007387 */ /* 0x0003e20000100800 */
[----:B----4-:R-:W-:-:S03]  /*f54c0*/  IMAD.X R9, R9, 0x1, R0, P3 ;  /* 0x0000000109097824 */ /* 0x010fc600018e0600 */
[----:B------:R-:W-:Y:S04]  /*f54d0*/  STL [R1+0x6610], R8 ;  /* 0x0066100801007387 */ /* 0x000fe80000100800 */
[----:B------:R3:W-:Y:S04]  /*f54e0*/  STL [R1+0x660c], R9 ;  /* 0x00660c0901007387 */ /* 0x0007e80000100800 */
[----:B------:R-:W4:Y:S04]  /*f54f0*/  LDL.LU R18, [R1+0x66f4] ;  /* 0x0066f40001127983 */ /* 0x000f280000300800 */
[----:B------:R3:W-:Y:S04]  /*f5500*/  LDGSTS.E [R5+0x21280], desc[UR30][R6.64], P2 ;  /* 0x2128000006057fae */ /* 0x0007e800091a101e */
[----:B------:R-:W4:Y:S04]  /*f5510*/  LDL.LU R17, [R1+0x66f8] ;  /* 0x0066f80001117983 */ /* 0x000f280000300800 */
[----:B-1----:R-:W4:Y:S01]  /*f5520*/  LDL.LU R14, [R1+0x66fc] ;  /* 0x0066fc00010e7983 */ /* 0x002f220000300800 */
[----:B---3--:R-:W-:-:S03]  /*f5530*/  IMAD.MOV.U32 R7, RZ, RZ, R9 ;  /* 0x000000ffff077224 */ /* 0x008fc600078e0009 */
[----:B------:R-:W3:Y:S01]  /*f5540*/  LDL.LU R9, [R1+0x6700] ;  /* 0x0067000001097983 */ /* 0x000ee20000300800 */
[----:B------:R-:W-:Y:S01]  /*f5550*/  IMAD.MOV.U32 R6, RZ, RZ, R8 ;  /* 0x000000ffff067224 */ /* 0x000fe200078e0008 */
[----:B------:R-:W-:Y:S02]  /*f5560*/  ISETP.GT.AND P1, PT, R4, 0x8, PT ;  /* 0x000000080400780c */ /* 0x000fe40003f24270 */
[----:B------:R-:W3:Y:S04]  /*f5570*/  LDL.LU R12, [R1+0x6708] ;  /* 0x00670800010c7983 */ /* 0x000ee80000300800 */
[----:B------:R1:W-:Y:S04]  /*f5580*/  LDGSTS.E [R5+0x21300], desc[UR30][R6.64], P2 ;  /* 0x2130000006057fae */ /* 0x0003e800091a101e */
[----:B------:R-:W3:Y:S01]  /*f5590*/  LDL.LU R8, [R1+0x6710] ;  /* 0x0067100001087983 */ /* 0x000ee20000300800 */
[----:B-1----:R-:W-:-:S04]  /*f55a0*/  SEL R6, RZ, 0x4, !P1 ;  /* 0x00000004ff067807 */ /* 0x002fc80004800000 */
[----:B------:R-:W-:Y:S02]  /*f55b0*/  SEL R6, R6, RZ, !P0 ;  /* 0x000000ff06067207 */ /* 0x000fe40004000000 */
[----:B--2---:R-:W-:Y:S02]  /*f55c0*/  IADD3 R11, P3, PT, R11, R16, RZ ;  /* 0x000000100b0b7210 */ /* 0x004fe40007f7e0ff */
[----:B------:R-:W-:-:S03]  /*f55d0*/  ISETP.NE.U32.AND P1, PT, R6, RZ, PT ;  /* 0x000000ff0600720c */ /* 0x000fc60003f25070 */
[--C-:B------:R-:W-:Y:S01]  /*f55e0*/  IMAD.X R15, R15, 0x1, R0.reuse, P3 ;  /* 0x000000010f0f7824 */ /* 0x100fe200018e0600 */
[-C--:B------:R-:W-:Y:S01]  /*f55f0*/  IADD3 R21, P4, PT, R21, R16.reuse, RZ ;  /* 0x0000001015157210 */ /* 0x080fe20007f9e0ff */
[----:B------:R-:W-:Y:S01]  /*f5600*/  STL [R1+0x6618], R11 ;  /* 0x0066180b01007387 */ /* 0x000fe20000100800 */
[----:B------:R-:W-:Y:S02]  /*f5610*/  IMAD.MOV.U32 R6, RZ, RZ, R11 ;  /* 0x000000ffff067224 */ /* 0x000fe400078e000b */
[----:B------:R-:W-:Y:S02]  /*f5620*/  IMAD.MOV.U32 R7, RZ, RZ, R15 ;  /* 0x000000ffff077224 */ /* 0x000fe400078e000f */
[----:B------:R-:W-:Y:S01]  /*f5630*/  IMAD.X R22, R22, 0x1, R0, P4 ;  /* 0x0000000116167824 */ /* 0x000fe200020e0600 */
[----:B------:R1:W-:Y:S04]  /*f5640*/  STL [R1+0x6614], R15 ;  /* 0x0066140f01007387 */ /* 0x0003e80000100800 */
[----:B------:R-:W-:Y:S04]  /*f5650*/  STL [R1+0x66e0], R21 ;  /* 0x0066e01501007387 */ /* 0x000fe80000100800 */
[----:B------:R2:W-:Y:S04]  /*f5660*/  LDGSTS.E [R5+0x21380], desc[UR30][R6.64], P2 ;  /* 0x2138000006057fae */ /* 0x0005e800091a101e */
[----:B-1----:R-:W3:Y:S04]  /*f5670*/  LDL.LU R15, [R1+0x6704] ;  /* 0x00670400010f7983 */ /* 0x002ee80000300800 */
[----:B------:R-:W-:Y:S04]  /*f5680*/  STL [R1+0x66dc], R22 ;  /* 0x0066dc1601007387 */ /* 0x000fe80000100800 */
[----:B------:R-:W3:Y:S01]  /*f5690*/  LDL.LU R11, [R1+0x670c] ;  /* 0x00670c00010b7983 */ /* 0x000ee20000300800 */
[----:B--2---:R-:W-:Y:S01]  /*f56a0*/  IMAD.MOV.U32 R6, RZ, RZ, R21 ;  /* 0x000000ffff067224 */ /* 0x004fe200078e0015 */
[----:B------:R-:W-:Y:S01]  /*f56b0*/  IADD3 R19, P2, PT, R19, R16, RZ ;  /* 0x0000001013137210 */ /* 0x000fe20007f5e0ff */
[----:B------:R-:W-:-:S04]  /*f56c0*/  IMAD.MOV.U32 R7, RZ, RZ, R22 ;  /* 0x000000ffff077224 */ /* 0x000fc800078e0016 */
[----:B------:R-:W-:Y:S01]  /*f56d0*/  IMAD.X R20, R20, 0x1, R0, P2 ;  /* 0x0000000114147824 */ /* 0x000fe200010e0600 */
[----:B------:R1:W-:Y:S04]  /*f56e0*/  LDGSTS.E [R5+0x22000], desc[UR30][R6.64], P1 ;  /* 0x2200000006057fae */ /* 0x0003e800089a101e */
[----:B------:R-:W-:Y:S04]  /*f56f0*/  STL [R1+0x66e8], R19 ;  /* 0x0066e81301007387 */ /* 0x000fe80000100800 */
[----:B------:R-:W-:Y:S01]  /*f5700*/  STL [R1+0x66e4], R20 ;  /* 0x0066e41401007387 */ /* 0x000fe20000100800 */
[----:B-1----:R-:W-:Y:S01]  /*f5710*/  IMAD.MOV.U32 R6, RZ, RZ, R19 ;  /* 0x000000ffff067224 */ /* 0x002fe200078e0013 */
[----:B------:R-:W-:Y:S01]  /*f5720*/  IADD3 R10, P3, PT, R10, R16, RZ ;  /* 0x000000100a0a7210 */ /* 0x000fe20007f7e0ff */
[----:B------:R-:W-:-:S04]  /*f5730*/  IMAD.MOV.U32 R7, RZ, RZ, R20 ;  /* 0x000000ffff077224 */ /* 0x000fc800078e0014 */
[----:B------:R-:W-:Y:S01]  /*f5740*/  IMAD.X R13, R13, 0x1, R0, P3 ;  /* 0x000000010d0d7824 */ /* 0x000fe200018e0600 */
[----:B------:R-:W-:Y:S04]  /*f5750*/  STL [R1+0x66f0], R10 ;  /* 0x0066f00a01007387 */ /* 0x000fe80000100800 */
[----:B------:R1:W-:Y:S04]  /*f5760*/  LDGSTS.E [R5+0x22080], desc[UR30][R6.64], P1 ;  /* 0x2208000006057fae */ /* 0x0003e800089a101e */
[----:B------:R2:W-:Y:S01]  /*f5770*/  STL [R1+0x66ec], R13 ;  /* 0x0066ec0d01007387 */ /* 0x0005e20000100800 */
[----:B-1----:R-:W-:-:S02]  /*f5780*/  IMAD.MOV.U32 R7, RZ, RZ, R13 ;  /* 0x000000ffff077224 */ /* 0x002fc400078e000d */
[----:B------:R-:W-:Y:S01]  /*f5790*/  IMAD.MOV.U32 R6, RZ, RZ, R10 ;  /* 0x000000ffff067224 */ /* 0x000fe200078e000a */
[----:B--2---:R-:W2:Y:S04]  /*f57a0*/  LDL.LU R13, [R1+0x6714] ;  /* 0x00671400010d7983 */ /* 0x004ea80000300800 */
[----:B------:R-:W2:Y:S04]  /*f57b0*/  LDL.LU R10, [R1+0x6718] ;  /* 0x00671800010a7983 */ /* 0x000ea80000300800 */
[----:B------:R-:W2:Y:S04]  /*f57c0*/  LDL.LU R22, [R1+0x67dc] ;  /* 0x0067dc0001167983 */ /* 0x000ea80000300800 */
[----:B------:R-:W2:Y:S04]  /*f57d0*/  LDL.LU R21, [R1+0x67e0] ;  /* 0x0067e00001157983 */ /* 0x000ea80000300800 */
[----:B------:R1:W-:Y:S01]  /*f57e0*/  LDGSTS.E [R5+0x22100], desc[UR30][R6.64], P1 ;  /* 0x2210000006057fae */ /* 0x0003e200089a101e */
[----:B----4-:R-:W-:-:S05]  /*f57f0*/  IADD3 R17, P2, PT, R17, R16, RZ ;  /* 0x0000001011117210 */ /* 0x010fca0007f5e0ff */
[--C-:B------:R-:W-:Y:S01]  /*f5800*/  IMAD.X R18, R18, 0x1, R0.reuse, P2 ;  /* 0x0000000112127824 */ /* 0x100fe200010e0600 */
[----:B---3--:R-:W-:Y:S01]  /*f5810*/  IADD3 R9, P3, PT, R9, R16, RZ ;  /* 0x0000001009097210 */ /* 0x008fe20007f7e0ff */
[----:B------:R-:W-:Y:S04]  /*f5820*/  STL [R1+0x66f8], R17 ;  /* 0x0066f81101007387 */ /* 0x000fe80000100800 */
[----:B------:R-:W-:Y:S01]  /*f5830*/  IMAD.X R14, R14, 0x1, R0, P3 ;  /* 0x000000010e0e7824 */ /* 0x000fe200018e0600 */
[----:B------:R-:W-:Y:S01]  /*f5840*/  STL [R1+0x66f4], R18 ;  /* 0x0066f41201007387 */ /* 0x000fe20000100800 */
[----:B-1----:R-:W-:Y:S02]  /*f5850*/  IMAD.MOV.U32 R6, RZ, RZ, R17 ;  /* 0x000000ffff067224 */ /* 0x002fe400078e0011 */
[----:B------:R-:W-:Y:S01]  /*f5860*/  IMAD.MOV.U32 R7, RZ, RZ, R18 ;  /* 0x000000ffff077224 */ /* 0x000fe200078e0012 */
[----:B------:R-:W-:Y:S04]  /*f5870*/  STL [R1+0x6700], R9 ;  /* 0x0067000901007387 */ /* 0x000fe80000100800 */
[----:B------:R1:W-:Y:S04]  /*f5880*/  STL [R1+0x66fc], R14 ;  /* 0x0066fc0e01007387 */ /* 0x0003e80000100800 */
[----:B------:R-:W3:Y:S04]  /*f5890*/  LDL.LU R20, [R1+0x67e4] ;  /* 0x0067e40001147983 */ /* 0x000ee80000300800 */
[----:B------:R-:W4:Y:S04]  /*f58a0*/  LDL.LU R19, [R1+0x67e8] ;  /* 0x0067e80001137983 */ /* 0x000f280000300800 */
[----:B------:R1:W-:Y:S02]  /*f58b0*/  LDGSTS.E [R5+0x22180], desc[UR30][R6.64], P1 ;  /* 0x2218000006057fae */ /* 0x0003e400089a101e */
[----:B-1----:R-:W-:-:S02]  /*f58c0*/  IMAD.MOV.U32 R7, RZ, RZ, R14 ;  /* 0x000000ffff077224 */ /* 0x002fc400078e000e */
[----:B------:R-:W-:Y:S01]  /*f58d0*/  IMAD.MOV.U32 R6, RZ, RZ, R9 ;  /* 0x000000ffff067224 */ /* 0x000fe200078e0009 */
[----:B------:R-:W3:Y:S04]  /*f58e0*/  LDL.LU R14, [R1+0x67ec] ;  /* 0x0067ec00010e7983 */ /* 0x000ee80000300800 */
[----:B------:R-:W3:Y:S01]  /*f58f0*/  LDL.LU R9, [R1+0x67f0] ;  /* 0x0067f00001097983 */ /* 0x000ee20000300800 */
[-C--:B------:R-:W-:Y:S02]  /*f5900*/  IADD3 R12, P2, PT, R12, R16.reuse, RZ ;  /* 0x000000100c0c7210 */ /* 0x080fe40007f5e0ff */
[----:B------:R-:W-:Y:S01]  /*f5910*/  IADD3 R8, P3, PT, R8, R16, RZ ;  /* 0x0000001008087210 */ /* 0x000fe20007f7e0ff */
[----:B------:R1:W-:Y:S04]  /*f5920*/  LDGSTS.E [R5+0x22200], desc[UR30][R6.64], P1 ;  /* 0x2220000006057fae */ /* 0x0003e800089a101e */
[----:B------:R-:W-:Y:S01]  /*f5930*/  STL [R1+0x6708], R12 ;  /* 0x0067080c01007387 */ /* 0x000fe20000100800 */
[----:B------:R-:W-:-:S05]  /*f5940*/  IMAD.X R15, R15, 0x1, R0, P2 ;  /* 0x000000010f0f7824 */ /* 0x000fca00010e0600 */
[----:B------:R1:W-:Y:S01]  /*f5950*/  STL [R1+0x6704], R15 ;  /* 0x0067040f01007387 */ /* 0x0003e20000100800 */
[----:B------:R-:W-:-:S03]  /*f5960*/  IMAD.X R11, R11, 0x1, R0, P3 ;  /* 0x000000010b0b7824 */ /* 0x000fc600018e0600 */
[----:B------:R-:W-:Y:S01]  /*f5970*/  STL [R1+0x6710], R8 ;  /* 0x0067100801007387 */ /* 0x000fe20000100800 */
[----:B-1----:R-:W-:-:S03]  /*f5980*/  IMAD.MOV.U32 R7, RZ, RZ, R15 ;  /* 0x000000ffff077224 */ /* 0x002fc600078e000f */
[----:B------:R1:W-:Y:S01]  /*f5990*/  STL [R1+0x670c], R11 ;  /* 0x00670c0b01007387 */ /* 0x0003e20000100800 */
[----:B------:R-:W-:-:S03]  /*f59a0*/  IMAD.MOV.U32 R6, RZ, RZ, R12 ;  /* 0x000000ffff067224 */ /* 0x000fc600078e000c */
[----:B------:R-:W3:Y:S04]  /*f59b0*/  LDL.LU R18, [R1+0x67f4] ;  /* 0x0067f40001127983 */ /* 0x000ee80000300800 */
[----:B------:R-:W3:Y:S04]  /*f59c0*/  LDL.LU R17, [R1+0x67f8] ;  /* 0x0067f80001117983 */ /* 0x000ee80000300800 */
[----:B------:R-:W3:Y:S04]  /*f59d0*/  LDL.LU R15, [R1+0x67fc] ;  /* 0x0067fc00010f7983 */ /* 0x000ee80000300800 */
[----:B------:R-:W3:Y:S01]  /*f59e0*/  LDL.LU R12, [R1+0x6800] ;  /* 0x00680000010c7983 */ /* 0x000ee20000300800 */
[----:B------:R-:W-:-:S03]  /*f59f0*/  ISETP.GT.AND P2, PT, R4, 0xc, PT ;  /* 0x0000000c0400780c */ /* 0x000fc60003f44270 */
[----:B------:R1:W-:Y:S02]  /*f5a00*/  LDGSTS.E [R5+0x22280], desc[UR30][R6.64], P1 ;  /* 0x2228000006057fae */ /* 0x0003e400089a101e */
[----:B-1----:R-:W-:Y:S02]  /*f5a10*/  IMAD.MOV.U32 R6, RZ, RZ, R8 ;  /* 0x000000ffff067224 */ /* 0x002fe400078e0008 */
[----:B------:R-:W-:Y:S02]  /*f5a20*/  IMAD.MOV.U32 R7, RZ, RZ, R11 ;  /* 0x000000ffff077224 */ /* 0x000fe400078e000b */
[----:B------:R-:W3:Y:S04]  /*f5a30*/  LDL.LU R11, [R1+0x6808] ;  /* 0x00680800010b7983 */ /* 0x000ee80000300800 */
[----:B------:R1:W-:Y:S04]  /*f5a40*/  LDGSTS.E [R5+0x22300], desc[UR30][R6.64], P1 ;  /* 0x2230000006057fae */ /* 0x0003e800089a101e */
[----:B------:R-:W3:Y:S01]  /*f5a50*/  LDL.LU R8, [R1+0x6810] ;  /* 0x0068100001087983 */ /* 0x000ee20000300800 */
[----:B--2---:R-:W-:-:S02]  /*f5a60*/  IADD3 R10, P3, PT, R10, R16, RZ ;  /* 0x000000100a0a7210 */ /* 0x004fc40007f7e0ff */
[----:B-1----:R-:W-:-:S03]  /*f5a70*/  SEL R6, RZ, 0x4, !P2 ;  /* 0x00000004ff067807 */ /* 0x002fc60005000000 */
[----:B------:R-:W-:Y:S01]  /*f5a80*/  IMAD.X R13, R13, 0x1, R0, P3 ;  /* 0x000000010d0d7824 */ /* 0x000fe200018e0600 */
[----:B------:R-:W-:Y:S01]  /*f5a90*/  IADD3 R21, P4, PT, R21, R16, RZ ;  /* 0x0000001015157210 */ /* 0x000fe20007f9e0ff */
[----:B------:R-:W-:Y:S01]  /*f5aa0*/  STL [R1+0x6718], R10 ;  /* 0x0067180a01007387 */ /* 0x000fe20000100800 */
[----:B------:R-:W-:-:S03]  /*f5ab0*/  SEL R6, R6, RZ, !P0 ;  /* 0x000000ff06067207 */ /* 0x000fc60004000000 */
[----:B------:R-:W-:Y:S01]  /*f5ac0*/  IMAD.X R22, R22, 0x1, R0, P4 ;  /* 0x0000000116167824 */ /* 0x000fe200020e0600 */
[----:B------:R1:W-:Y:S01]  /*f5ad0*/  STL [R1+0x6714], R13 ;  /* 0x0067140d01007387 */ /* 0x0003e20000100800 */
[----:B------:R-:W-:Y:S01]  /*f5ae0*/  IMAD.MOV.U32 R7, RZ, RZ, R13 ;  /* 0x000000ffff077224 */ /* 0x000fe200078e000d */
[----:B------:R-:W-:Y:S02]  /*f5af0*/  ISETP.NE.U32.AND P2, PT, R6, RZ, PT ;  /* 0x000000ff0600720c */ /* 0x000fe40003f45070 */
[----:B------:R-:W-:Y:S01]  /*f5b00*/  STL [R1+0x67e0], R21 ;  /* 0x0067e01501007387 */ /* 0x000fe20000100800 */
[----:B------:R-:W-:-:S03]  /*f5b10*/  IMAD.MOV.U32 R6, RZ, RZ, R10 ;  /* 0x000000ffff067224 */ /* 0x000fc600078e000a */
[----:B-1----:R-:W2:Y:S04]  /*f5b20*/  LDL.LU R13, [R1+0x6804] ;  /* 0x00680400010d7983 */ /* 0x002ea80000300800 */
[----:B------:R-:W-:Y:S04]  /*f5b30*/  STL [R1+0x67dc], R22 ;  /* 0x0067dc1601007387 */ /* 0x000fe80000100800 */
[----:B------:R-:W2:Y:S04]  /*f5b40*/  LDL.LU R10, [R1+0x680c] ;  /* 0x00680c00010a7983 */ /* 0x000ea80000300800 */
[----:B------:R1:W-:Y:S02]  /*f5b50*/  LDGSTS.E [R5+0x22380], desc[UR30][R6.64], P1 ;  /* 0x2238000006057fae */ /* 0x0003e400089a101e */
[----:B-1----:R-:W-:-:S02]  /*f5b60*/  IMAD.MOV.U32 R6, RZ, RZ, R21 ;  /* 0x000000ffff067224 */ /* 0x002fc400078e0015 */
[----:B------:R-:W-:-:S05]  /*f5b70*/  IMAD.MOV.U32 R7, RZ, RZ, R22 ;  /* 0x000000ffff077224 */ /* 0x000fca00078e0016 */
[----:B------:R1:W-:Y:S01]  /*f5b80*/  LDGSTS.E [R5+0x23000], desc[UR30][R6.64], P2 ;  /* 0x2300000006057fae */ /* 0x0003e200091a101e */
[----:B----4-:R-:W-:-:S05]  /*f5b90*/  IADD3 R19, P1, PT, R19, R16, RZ ;  /* 0x0000001013137210 */ /* 0x010fca0007f3e0ff */
[----:B---3--:R-:W-:Y:S02]  /*f5ba0*/  IMAD.X R20, R20, 0x1, R0, P1 ;  /* 0x0000000114147824 */ /* 0x008fe400008e0600 */
[----:B-1----:R-:W-:Y:S02]  /*f5bb0*/  IMAD.MOV.U32 R6, RZ, RZ, R19 ;  /* 0x000000ffff067224 */ /* 0x002fe400078e0013 */
[----:B------:R-:W-:Y:S01]  /*f5bc0*/  IMAD.MOV.U32 R7, RZ, RZ, R20 ;  /* 0x000000ffff077224 */ /* 0x000fe200078e0014 */
[----:B------:R-:W-:Y:S04]  /*f5bd0*/  STL [R1+0x67e8], R19 ;  /* 0x0067e81301007387 */ /* 0x000fe80000100800 */
[----:B------:R-:W-:Y:S04]  /*f5be0*/  STL [R1+0x67e4], R20 ;  /* 0x0067e41401007387 */ /* 0x000fe80000100800 */
[----:B------:R1:W-:Y:S01]  /*f5bf0*/  LDGSTS.E [R5+0x23080], desc[UR30][R6.64], P2 ;  /* 0x2308000006057fae */ /* 0x0003e200091a101e */
[----:B------:R-:W-:-:S05]  /*f5c00*/  IADD3 R9, P3, PT, R9, R16, RZ ;  /* 0x0000001009097210 */ /* 0x000fca0007f7e0ff */
[----:B------:R-:W-:Y:S01]  /*f5c10*/  IMAD.X R14, R14, 0x1, R0, P3 ;  /* 0x000000010e0e7824 */ /* 0x000fe200018e0600 */
[----:B------:R-:W-:Y:S01]  /*f5c20*/  STL [R1+0x67f0], R9 ;  /* 0x0067f00901007387 */ /* 0x000fe20000100800 */
[----:B-1----:R-:W-:Y:S02]  /*f5c30*/  IMAD.MOV.U32 R6, RZ, RZ, R9 ;  /* 0x000000ffff067224 */ /* 0x002fe400078e0009 */
[----:B------:R-:W-:Y:S01]  /*f5c40*/  IMAD.MOV.U32 R7, RZ, RZ, R14 ;  /* 0x000000ffff077224 */ /* 0x000fe200078e000e */
[----:B------:R1:W-:Y:S04]  /*f5c50*/  STL [R1+0x67ec], R14 ;  /* 0x0067ec0e01007387 */ /* 0x0003e80000100800 */
[----:B------:R3:W-:Y:S04]  /*f5c60*/  LDGSTS.E [R5+0x23100], desc[UR30][R6.64], P2 ;  /* 0x2310000006057fae */ /* 0x0007e800091a101e */
[----:B-1----:R-:W4:Y:S04]  /*f5c70*/  LDL.LU R14, [R1+0x6814] ;  /* 0x00681400010e7983 */ /* 0x002f280000300800 */
[----:B------:R-:W4:Y:S04]  /*f5c80*/  LDL.LU R9, [R1+0x6818] ;  /* 0x0068180001097983 */ /* 0x000f280000300800 */
[----:B------:R-:W4:Y:S04]  /*f5c90*/  LDL.LU R22, [R1+0x68dc] ;  /* 0x0068dc0001167983 */ /* 0x000f280000300800 */
[----:B------:R-:W4:Y:S01]  /*f5ca0*/  LDL.LU R21, [R1+0x68e0] ;  /* 0x0068e00001157983 */ /* 0x000f220000300800 */
[----:B------:R-:W-:-:S05]  /*f5cb0*/  IADD3 R17, P1, PT, R17, R16, RZ ;  /* 0x0000001011117210 */ /* 0x000fca0007f3e0ff */
[--C-:B------:R-:W-:Y:S01]  /*f5cc0*/  IMAD.X R18, R18, 0x1, R0.reuse, P1 ;  /* 0x0000000112127824 */ /* 0x100fe200008e0600 */
[-C--:B------:R-:W-:Y:S01]  /*f5cd0*/  IADD3 R12, P3, PT, R12, R16.reuse, RZ ;  /* 0x000000100c0c7210 */ /* 0x080fe20007f7e0ff */
[----:B------:R-:W-:Y:S04]  /*f5ce0*/  STL [R1+0x67f8], R17 ;  /* 0x0067f81101007387 */ /* 0x000fe80000100800 */
[----:B------:R-:W-:Y:S01]  /*f5cf0*/  IMAD.X R15, R15, 0x1, R0, P3 ;  /* 0x000000010f0f7824 */ /* 0x000fe200018e0600 */
[----:B------:R-:W-:Y:S01]  /*f5d00*/  STL [R1+0x67f4], R18 ;  /* 0x0067f41201007387 */ /* 0x000fe20000100800 */
[----:B---3--:R-:W-:Y:S02]  /*f5d10*/  IMAD.MOV.U32 R6, RZ, RZ, R17 ;  /* 0x000000ffff067224 */ /* 0x008fe400078e0011 */
[----:B------:R-:W-:Y:S01]  /*f5d20*/  IMAD.MOV.U32 R7, RZ, RZ, R18 ;  /* 0x000000ffff077224 */ /* 0x000fe200078e0012 */
[----:B------:R-:W-:Y:S04]  /*f5d30*/  STL [R1+0x6800], R12 ;  /* 0x0068000c01007387 */ /* 0x000fe80000100800 */
[----:B------:R1:W-:Y:S04]  /*f5d40*/  STL [R1+0x67fc], R15 ;  /* 0x0067fc0f01007387 */ /* 0x0003e80000100800 */
[----:B------:R-:W3:Y:S04]  /*f5d50*/  LDL.LU R20, [R1+0x68e4] ;  /* 0x0068e40001147983 */ /* 0x000ee80000300800 */
[----:B------:R-:W3:Y:S01]  /*f5d60*/  LDL.LU R19, [R1+0x68e8] ;  /* 0x0068e80001137983 */ /* 0x000ee20000300800 */
[----:B------:R-:W-:-:S03]  /*f5d70*/  IADD3 R11, P1, PT, R11, R16, RZ ;  /* 0x000000100b0b7210 */ /* 0x000fc60007f3e0ff */
[----:B------:R1:W-:Y:S01]  /*f5d80*/  LDGSTS.E [R5+0x23180], desc[UR30][R6.64], P2 ;  /* 0x2318000006057fae */ /* 0x0003e200091a101e */
[----:B------:R-:W-:Y:S01]  /*f5d90*/  IADD3 R8, P3, PT, R8, R16, RZ ;  /* 0x0000001008087210 */ /* 0x000fe20007f7e0ff */
[----:B-1----:R-:W-:Y:S02]  /*f5da0*/  IMAD.MOV.U32 R7, RZ, RZ, R15 ;  /* 0x000000ffff077224 */ /* 0x002fe400078e000f */
[----:B------:R-:W-:Y:S01]  /*f5db0*/  IMAD.MOV.U32 R6, RZ, RZ, R12 ;  /* 0x000000ffff067224 */ /* 0x000fe200078e000c */
[----:B------:R-:W3:Y:S04]  /*f5dc0*/  LDL.LU R15, [R1+0x68ec] ;  /* 0x0068ec00010f7983 */ /* 0x000ee80000300800 */
[----:B------:R-:W3:Y:S04]  /*f5dd0*/  LDL.LU R12, [R1+0x68f0] ;  /* 0x0068f000010c7983 */ /* 0x000ee80000300800 */
[----:B------:R-:W-:Y:S04]  /*f5de0*/  STL [R1+0x6808], R11 ;  /* 0x0068080b01007387 */ /* 0x000fe80000100800 */
[----:B------:R1:W-:Y:S01]  /*f5df0*/  LDGSTS.E [R5+0x23200], desc[UR30][R6.64], P2 ;  /* 0x2320000006057fae */ /* 0x0003e200091a101e */
[----:B--2---:R-:W-:-:S05]  /*f5e00*/  IMAD.X R13, R13, 0x1, R0, P1 ;  /* 0x000000010d0d7824 */ /* 0x004fca00008e0600 */
        /* <DEDUP_REMOVED lines=8> */
[----:B--2---:R-:W2:Y:S04]  /*f5e90*/  LDL.LU R13, [R1+0x68fc] ;  /* 0x0068fc00010d7983 */ /* 0x004ea80000300800 */
[----:B------:R-:W2:Y:S01]  /*f5ea0*/  LDL.LU R11, [R1+0x6900] ;  /* 0x00690000010b7983 */ /* 0x000ea20000300800 */
[----:B------:R-:W-:-:S03]  /*f5eb0*/  ISETP.GT.AND P1, PT, R4, 0x10, PT ;  /* 0x000000100400780c */ /* 0x000fc60003f24270 */
[----:B------:R1:W-:Y:S02]  /*f5ec0*/  LDGSTS.E [R5+0x23280], desc[UR30][R6.64], P2 ;  /* 0x2328000006057fae */ /* 0x0003e400091a101e */
[----:B-1----:R-:W-:Y:S02]  /*f5ed0*/  IMAD.MOV.U32 R6, RZ, RZ, R8 ;  /* 0x000000ffff067224 */ /* 0x002fe400078e0008 */
[----:B------:R-:W-:Y:S02]  /*f5ee0*/  IMAD.MOV.U32 R7, RZ, RZ, R10 ;  /* 0x000000ffff077224 */ /* 0x000fe400078e000a */
[----:B------:R-:W2:Y:S04]  /*f5ef0*/  LDL.LU R10, [R1+0x6908] ;  /* 0x00690800010a7983 */ /* 0x000ea80000300800 */
[----:B------:R1:W-:Y:S04]  /*f5f00*/  LDGSTS.E [R5+0x23300], desc[UR30][R6.64], P2 ;  /* 0x2330000006057fae */ /* 0x0003e800091a101e */
[----:B------:R-:W2:Y:S01]  /*f5f10*/  LDL.LU R8, [R1+0x6910] ;  /* 0x0069100001087983 */ /* 0x000ea20000300800 */
[----:B-1----:R-:W-:-:S04]  /*f5f20*/  SEL R6, RZ, 0x4, !P1 ;  /* 0x00000004ff067807 */ /* 0x002fc80004800000 */
[----:B------:R-:W-:-:S04]  /*f5f30*/  SEL R6, R6, RZ, !P0 ;  /* 0x000000ff06067207 */ /* 0x000fc80004000000 */
[----:B------:R-:W-:Y:S02]  /*f5f40*/  ISETP.NE.U32.AND P1, PT, R6, RZ, PT ;  /* 0x000000ff0600720c */ /* 0x000fe40003f25070 */
[----:B----4-:R-:W-:-:S05]  /*f5f50*/  IADD3 R9, P3, PT, R9, R16, RZ ;  /* 0x0000001009097210 */ /* 0x010fca0007f7e0ff */
[----:B------:R-:W-:Y:S01]  /*f5f60*/  IMAD.X R14, R14, 0x1, R0, P3 ;  /* 0x000000010e0e7824 */ /* 0x000fe200018e0600 */
[----:B------:R-:W-:Y:S01]  /*f5f70*/  IADD3 R21, P4, PT, R21, R16, RZ ;  /* 0x0000001015157210 */ /* 0x000fe20007f9e0ff */
[----:B------:R-:W-:Y:S02]  /*f5f80*/  STL [R1+0x6818], R9 ;  /* 0x0068180901007387 */ /* 0x000fe40000100800 */
[----:B------:R-:W-:Y:S02]  /*f5f90*/  IMAD.MOV.U32 R7, RZ, RZ, R14 ;  /* 0x000000ffff077224 */ /* 0x000fe400078e000e */
[----:B------:R-:W-:Y:S01]  /*f5fa0*/  IMAD.X R22, R22, 0x1, R0, P4 ;  /* 0x0000000116167824 */ /* 0x000fe200020e0600 */
[----:B------:R1:W-:Y:S01]  /*f5fb0*/  STL [R1+0x6814], R14 ;  /* 0x0068140e01007387 */ /* 0x0003e20000100800 */
[----:B------:R-:W-:-:S03]  /*f5fc0*/  IMAD.MOV.U32 R6, RZ, RZ, R9 ;  /* 0x000000ffff067224 */ /* 0x000fc600078e0009 */
[----:B------:R-:W-:Y:S04]  /*f5fd0*/  STL [R1+0x68e0], R21 ;  /* 0x0068e01501007387 */ /* 0x000fe80000100800 */
[----:B------:R4:W-:Y:S04]  /*f5fe0*/  LDGSTS.E [R5+0x23380], desc[UR30][R6.64], P2 ;  /* 0x2338000006057fae */ /* 0x0009e800091a101e */
[----:B-1----:R-:W2:Y:S04]  /*f5ff0*/  LDL.LU R14, [R1+0x6904] ;  /* 0x00690400010e7983 */ /* 0x002ea80000300800 */
[----:B------:R-:W-:Y:S04]  /*f6000*/  STL [R1+0x68dc], R22 ;  /* 0x0068dc1601007387 */ /* 0x000fe80000100800 */
[----:B------:R-:W2:Y:S01]  /*f6010*/  LDL.LU R9, [R1+0x690c] ;  /* 0x00690c0001097983 */ /* 0x000ea20000300800 */
[----:B----4-:R-:W-:-:S02]  /*f6020*/  IMAD.MOV.U32 R6, RZ, RZ, R21 ;  /* 0x000000ffff067224 */ /* 0x010fc400078e0015 */
[----:B------:R-:W-:Y:S01]  /*f6030*/  IMAD.MOV.U32 R7, RZ, RZ, R22 ;  /* 0x000000ffff077224 */ /* 0x000fe200078e0016 */
[----:B---3--:R-:W-:-:S04]  /*f6040*/  IADD3 R19, P2, PT, R19, R16, RZ ;  /* 0x0000001013137210 */ /* 0x008fc80007f5e0ff */
[----:B------:R1:W-:Y:S01]  /*f6050*/  LDGSTS.E [R5+0x24000], desc[UR30][R6.64], P1 ;  /* 0x2400000006057fae */ /* 0x0003e200089a101e */
[----:B------:R-:W-:-:S03]  /*f6060*/  IMAD.X R20, R20, 0x1, R0, P2 ;  /* 0x0000000114147824 */ /* 0x000fc600010e0600 */
[----:B------:R-:W-:Y:S01]  /*f6070*/  STL [R1+0x68e8], R19 ;  /* 0x0068e81301007387 */ /* 0x000fe20000100800 */
[----:B-1----:R-:W-:Y:S02]  /*f6080*/  IMAD.MOV.U32 R6, RZ, RZ, R19 ;  /* 0x000000ffff067224 */ /* 0x002fe400078e0013 */
[----:B------:R-:W-:Y:S01]  /*f6090*/  IMAD.MOV.U32 R7, RZ, RZ, R20 ;  /* 0x000000ffff077224 */ /* 0x000fe200078e0014 */
[----:B------:R-:W-:Y:S01]  /*f60a0*/  IADD3 R12, P3, PT, R12, R16, RZ ;  /* 0x000000100c0c7210 */ /* 0x000fe20007f7e0ff */
[----:B------:R-:W-:Y:S04]  /*f60b0*/  STL [R1+0x68e4], R20 ;  /* 0x0068e41401007387 */ /* 0x000fe80000100800 */
[----:B------:R-:W-:Y:S01]  /*f60c0*/  IMAD.X R15, R15, 0x1, R0, P3 ;  /* 0x000000010f0f7824 */ /* 0x000fe200018e0600 */
[----:B------:R-:W-:Y:S04]  /*f60d0*/  STL [R1+0x68f0], R12 ;  /* 0x0068f00c01007387 */ /* 0x000fe80000100800 */
[----:B------:R1:W-:Y:S04]  /*f60e0*/  LDGSTS.E [R5+0x24080], desc[UR30][R6.64], P1 ;  /* 0x2408000006057fae */ /* 0x0003e800089a101e */
[----:B------:R3:W-:Y:S01]  /*f60f0*/  STL [R1+0x68ec], R15 ;  /* 0x0068ec0f01007387 */ /* 0x0007e20000100800 */
[----:B-1----:R-:W-:-:S02]  /*f6100*/  IMAD.MOV.U32 R7, RZ, RZ, R15 ;  /* 0x000000ffff077224 */ /* 0x002fc400078e000f */
[----:B------:R-:W-:Y:S01]  /*f6110*/  IMAD.MOV.U32 R6, RZ, RZ, R12 ;  /* 0x000000ffff067224 */ /* 0x000fe200078e000c */
[----:B---3--:R-:W3:Y:S04]  /*f6120*/  LDL.LU R15, [R1+0x6914] ;  /* 0x00691400010f7983 */ /* 0x008ee80000300800 */
[----:B------:R-:W4:Y:S04]  /*f6130*/  LDL.LU R12, [R1+0x6918] ;  /* 0x00691800010c7983 */ /* 0x000f280000300800 */
[----:B------:R-:W3:Y:S01]  /*f6140*/  LDL.LU R22, [R1+0x69dc] ;  /* 0x0069dc0001167983 */ /* 0x000ee20000300800 */
[----:B------:R-:W-:-:S03]  /*f6150*/  IADD3 R17, P2, PT, R17, R16, RZ ;  /* 0x0000001011117210 */ /* 0x000fc60007f5e0ff */
[----:B------:R-:W3:Y:S02]  /*f6160*/  LDL.LU R21, [R1+0x69e0] ;  /* 0x0069e00001157983 */ /* 0x000ee40000300800 */
[--C-:B------:R-:W-:Y:S01]  /*f6170*/  IMAD.X R18, R18, 0x1, R0.reuse, P2 ;  /* 0x0000000112127824 */ /* 0x100fe200010e0600 */
[----:B--2---:R-:W-:Y:S01]  /*f6180*/  IADD3 R11, P3, PT, R11, R16, RZ ;  /* 0x000000100b0b7210 */ /* 0x004fe20007f7e0ff */
[----:B------:R-:W-:Y:S04]  /*f6190*/  STL [R1+0x68f8], R17 ;  /* 0x0068f81101007387 */ /* 0x000fe80000100800 */
        /* <DEDUP_REMOVED lines=17> */
[----:B------:R1:W-:Y:S02]  /*f62b0*/  STL [R1+0x6908], R10 ;  /* 0x0069080a01007387 */ /* 0x0003e40000100800 */
[----:B-1----:R-:W-:-:S02]  /*f62c0*/  IMAD.MOV.U32 R6, RZ, RZ, R10 ;  /* 0x000000ffff067224 */ /* 0x002fc400078e000a */
[----:B------:R-:W-:-:S04]  /*f62d0*/  IMAD.X R14, R14, 0x1, R0, P2 ;  /* 0x000000010e0e7824 */ /* 0x000fc800010e0600 */
[----:B------:R-:W-:Y:S01]  /*f62e0*/  IMAD.MOV.U32 R7, RZ, RZ, R14 ;  /* 0x000000ffff077224 */ /* 0x000fe200078e000e */
[----:B------:R-:W-:Y:S01]  /*f62f0*/  STL [R1+0x6904], R14 ;  /* 0x0069040e01007387 */ /* 0x000fe20000100800 */
[----:B------:R-:W-:-:S03]  /*f6300*/  IMAD.X R9, R9, 0x1, R0, P3 ;  /* 0x0000000109097824 */ /* 0x000fc600018e0600 */
[----:B------:R1:W-:Y:S04]  /*f6310*/  STL [R1+0x6910], R8 ;  /* 0x0069100801007387 */ /* 0x0003e80000100800 */
[----:B------:R1:W-:Y:S04]  /*f6320*/  STL [R1+0x690c], R9 ;  /* 0x00690c0901007387 */ /* 0x0003e80000100800 */
[----:B------:R-:W2:Y:S04]  /*f6330*/  LDL.LU R18, [R1+0x69f4] ;  /* 0x0069f40001127983 */ /* 0x000ea80000300800 */
[----:B------:R1:W-:Y:S04]  /*f6340*/  LDGSTS.E [R5+0x24280], desc[UR30][R6.64], P1 ;  /* 0x2428000006057fae */ /* 0x0003e800089a101e */
[----:B------:R-:W2:Y:S04]  /*f6350*/  LDL.LU R17, [R1+0x69f8] ;  /* 0x0069f80001117983 */ /* 0x000ea80000300800 */
[----:B------:R-:W2:Y:S01]  /*f6360*/  LDL.LU R10, [R1+0x69fc] ;  /* 0x0069fc00010a7983 */ /* 0x000ea20000300800 */
[----:B-1----:R-:W-:-:S03]  /*f6370*/  IMAD.MOV.U32 R6, RZ, RZ, R8 ;  /* 0x000000ffff067224 */ /* 0x002fc600078e0008 */
[----:B------:R-:W2:Y:S01]  /*f6380*/  LDL.LU R8, [R1+0x6a00] ;  /* 0x006a000001087983 */ /* 0x000ea20000300800 */
[----:B------:R-:W-:Y:S01]  /*f6390*/  IMAD.MOV.U32 R7, RZ, RZ, R9 ;  /* 0x000000ffff077224 */ /* 0x000fe200078e0009 */
[----:B------:R-:W-:Y:S02]  /*f63a0*/  ISETP.GT.AND P2, PT, R4, 0x14, PT ;  /* 0x000000140400780c */ /* 0x000fe40003f44270 */
[----:B------:R-:W2:Y:S04]  /*f63b0*/  LDL.LU R14, [R1+0x6a08] ;  /* 0x006a0800010e7983 */ /* 0x000ea80000300800 */
[----:B------:R1:W-:Y:S04]  /*f63c0*/  LDGSTS.E [R5+0x24300], desc[UR30][R6.64], P1 ;  /* 0x2430000006057fae */ /* 0x0003e800089a101e */
[----:B------:R-:W2:Y:S01]  /*f63d0*/  LDL.LU R9, [R1+0x6a10] ;  /* 0x006a100001097983 */ /* 0x000ea20000300800 */
[----:B-1----:R-:W-:-:S04]  /*f63e0*/  SEL R6, RZ, 0x4, !P2 ;  /* 0x00000004ff067807 */ /* 0x002fc80005000000 */
[----:B------:R-:W-:Y:S02]  /*f63f0*/  SEL R6, R6, RZ, !P0 ;  /* 0x000000ff06067207 */ /* 0x000fe40004000000 */
[----:B----4-:R-:W-:Y:S02]  /*f6400*/  IADD3 R12, P3, PT, R12, R16, RZ ;  /* 0x000000100c0c7210 */ /* 0x010fe40007f7e0ff */
[----:B------:R-:W-:-:S03]  /*f6410*/  ISETP.NE.U32.AND P2, PT, R6, RZ, PT ;  /* 0x000000ff0600720c */ /* 0x000fc60003f45070 */
[----:B---3--:R-:W-:Y:S02]  /*f6420*/  IMAD.X R15, R15, 0x1, R0, P3 ;  /* 0x000000010f0f7824 */ /* 0x008fe400018e0600 */
[----:B------:R-:W-:Y:S01]  /*f6430*/  IMAD.MOV.U32 R6, RZ, RZ, R12 ;  /* 0x000000ffff067224 */ /* 0x000fe200078e000c */
[----:B------:R-:W-:Y:S01]  /*f6440*/  IADD3 R21, P4, PT, R21, R16, RZ ;  /* 0x0000001015157210 */ /* 0x000fe20007f9e0ff */
[----:B------:R-:W-:Y:S01]  /*f6450*/  IMAD.MOV.U32 R7, RZ, RZ, R15 ;  /* 0x000000ffff077224 */ /* 0x000fe200078e000f */
[----:B------:R-:W-:Y:S03]  /*f6460*/  STL [R1+0x6918], R12 ;  /* 0x0069180c01007387 */ /* 0x000fe60000100800 */
[----:B------:R-:W-:Y:S01]  /*f6470*/  IMAD.X R22, R22, 0x1, R0, P4 ;  /* 0x0000000116167824 */ /* 0x000fe200020e0600 */
[----:B------:R1:W-:Y:S04]  /*f6480*/  LDGSTS.E [R5+0x24380], desc[UR30][R6.64], P1 ;  /* 0x2438000006057fae */ /* 0x0003e800089a101e */
[----:B------:R3:W-:Y:S04]  /*f6490*/  STL [R1+0x6914], R15 ;  /* 0x0069140f01007387 */ /* 0x0007e80000100800 */
[----:B------:R-:W-:Y:S01]  /*f64a0*/  STL [R1+0x69e0], R21 ;  /* 0x0069e01501007387 */ /* 0x000fe20000100800 */
[----:B-1----:R-:W-:-:S02]  /*f64b0*/  IMAD.MOV.U32 R6, RZ, RZ, R21 ;  /* 0x000000ffff067224 */ /* 0x002fc400078e0015 */
[----:B------:R-:W-:Y:S01]  /*f64c0*/  IMAD.MOV.U32 R7, RZ, RZ, R22 ;  /* 0x000000ffff077224 */ /* 0x000fe200078e0016 */
[----:B---3--:R-:W3:Y:S04]  /*f64d0*/  LDL.LU R15, [R1+0x6a04] ;  /* 0x006a0400010f7983 */ /* 0x008ee80000300800 */
[----:B------:R-:W-:Y:S04]  /*f64e0*/  STL [R1+0x69dc], R22 ;  /* 0x0069dc1601007387 */ /* 0x000fe80000100800 */
[----:B------:R-:W4:Y:S01]  /*f64f0*/  LDL.LU R12, [R1+0x6a0c] ;  /* 0x006a0c00010c7983 */ /* 0x000f220000300800 */
[----:B--2---:R-:W-:-:S03]  /*f6500*/  IADD3 R19, P1, PT, R19, R16, RZ ;  /* 0x0000001013137210 */ /* 0x004fc60007f3e0ff */
[----:B------:R1:W-:Y:S02]  /*f6510*/  LDGSTS.E [R5+0x25000], desc[UR30][R6.64], P2 ;  /* 0x2500000006057fae */ /* 0x0003e400091a101e */
[----:B------:R-:W-:Y:S02]  /*f6520*/  IMAD.X R20, R20, 0x1, R0, P1 ;  /* 0x0000000114147824 */ /* 0x000fe400008e0600 */
        /* <DEDUP_REMOVED lines=16> */
[----:B------:R-:W-:-:S05]  /*f6630*/  IADD3 R17, P1, PT, R17, R16, RZ ;  /* 0x0000001011117210 */ /* 0x000fca0007f3e0ff */
[--C-:B------:R-:W-:Y:S01]  /*f6640*/  IMAD.X R18, R18, 0x1, R0.reuse, P1 ;  /* 0x0000000112127824 */ /* 0x100fe200008e0600 */
[----:B------:R-:W-:Y:S01]  /*f6650*/  IADD3 R8, P3, PT, R8, R16, RZ ;  /* 0x0000001008087210 */ /* 0x000fe20007f7e0ff */
[----:B------:R-:W-:Y:S04]  /*f6660*/  STL [R1+0x69f8], R17 ;  /* 0x0069f81101007387 */ /* 0x000fe80000100800 */
[----:B------:R-:W-:Y:S01]  /*f6670*/  IMAD.X R10, R10, 0x1, R0, P3 ;  /* 0x000000010a0a7824 */ /* 0x000fe200018e0600 */
[----:B------:R-:W-:Y:S01]  /*f6680*/  STL [R1+0x69f4], R18 ;  /* 0x0069f41201007387 */ /* 0x000fe20000100800 */
[----:B-1----:R-:W-:Y:S02]  /*f6690*/  IMAD.MOV.U32 R6, RZ, RZ, R17 ;  /* 0x000000ffff067224 */ /* 0x002fe400078e0011 */
[----:B------:R-:W-:Y:S01]  /*f66a0*/  IMAD.MOV.U32 R7, RZ, RZ, R18 ;  /* 0x000000ffff077224 */ /* 0x000fe200078e0012 */
[----:B------:R-:W-:Y:S04]  /*f66b0*/  STL [R1+0x6a00], R8 ;  /* 0x006a000801007387 */ /* 0x000fe80000100800 */
[----:B------:R1:W-:Y:S04]  /*f66c0*/  STL [R1+0x69fc], R10 ;  /* 0x0069fc0a01007387 */ /* 0x0003e80000100800 */
        /* <DEDUP_REMOVED lines=10> */
[----:B------:R1:W-:Y:S01]  /*f6770*/  STL [R1+0x6a08], R14 ;  /* 0x006a080e01007387 */ /* 0x0003e20000100800 */
[----:B---3--:R-:W-:-:S02]  /*f6780*/  IMAD.X R15, R15, 0x1, R0, P1 ;  /* 0x000000010f0f7824 */ /* 0x008fc400008e0600 */
[----:B-1----:R-:W-:Y:S02]  /*f6790*/  IMAD.MOV.U32 R6, RZ, RZ, R14 ;  /* 0x000000ffff067224 */ /* 0x002fe400078e000e */
[----:B------:R-:W-:Y:S01]  /*f67a0*/  IMAD.MOV.U32 R7, RZ, RZ, R15 ;  /* 0x000000ffff077224 */ /* 0x000fe200078e000f */
[----:B------:R1:W-:Y:S01]  /*f67b0*/  STL [R1+0x6a04], R15 ;  /* 0x006a040f01007387 */ /* 0x0003e20000100800 */
[----:B----4-:R-:W-:-:S03]  /*f67c0*/  IMAD.X R12, R12, 0x1, R0, P3 ;  /* 0x000000010c0c7824 */ /* 0x010fc600018e0600 */
[----:B------:R-:W-:Y:S04]  /*f67d0*/  STL [R1+0x6a10], R9 ;  /* 0x006a100901007387 */ /* 0x000fe80000100800 */
[----:B------:R-:W3:Y:S04]  /*f67e0*/  LDL.LU R17, [R1+0x6af8] ;  /* 0x006af80001117983 */ /* 0x000ee80000300800 */
[----:B------:R4:W-:Y:S04]  /*f67f0*/  STL [R1+0x6a0c], R12 ;  /* 0x006a0c0c01007387 */ /* 0x0009e80000100800 */
[----:B------:R-:W3:Y:S01]  /*f6800*/  LDL.LU R14, [R1+0x6b00] ;  /* 0x006b0000010e7983 */ /* 0x000ee20000300800 */
[----:B------:R-:W-:-:S03]  /*f6810*/  ISETP.GT.AND P1, PT, R4, 0x18, PT ;  /* 0x000000180400780c */ /* 0x000fc60003f24270 */
[----:B------:R4:W-:Y:S04]  /*f6820*/  LDGSTS.E [R5+0x25280], desc[UR30][R6.64], P2 ;  /* 0x2528000006057fae */ /* 0x0009e800091a101e */
[----:B------:R-:W3:Y:S04]  /*f6830*/  LDL.LU R18, [R1+0x6af4] ;  /* 0x006af40001127983 */ /* 0x000ee80000300800 */
[----:B-1----:R-:W3:Y:S01]  /*f6840*/  LDL.LU R15, [R1+0x6afc] ;  /* 0x006afc00010f7983 */ /* 0x002ee20000300800 */
[----:B----4-:R-:W-:Y:S02]  /*f6850*/  IMAD.MOV.U32 R6, RZ, RZ, R9 ;  /* 0x000000ffff067224 */ /* 0x010fe400078e0009 */
[----:B------:R-:W-:-:S02]  /*f6860*/  IMAD.MOV.U32 R7, RZ, RZ, R12 ;  /* 0x000000ffff077224 */ /* 0x000fc400078e000c */
[----:B------:R-:W4:Y:S04]  /*f6870*/  LDL.LU R12, [R1+0x6b08] ;  /* 0x006b0800010c7983 */ /* 0x000f280000300800 */
[----:B------:R1:W-:Y:S04]  /*f6880*/  LDGSTS.E [R5+0x25300], desc[UR30][R6.64], P2 ;  /* 0x2530000006057fae */ /* 0x0003e800091a101e */
[----:B------:R-:W4:Y:S01]  /*f6890*/  LDL.LU R9, [R1+0x6b10] ;  /* 0x006b100001097983 */ /* 0x000f220000300800 */
[----:B-1----:R-:W-:Y:S02]  /*f68a0*/  SEL R6, RZ, 0x4, !P1 ;  /* 0x00000004ff067807 */ /* 0x002fe40004800000 */
[----:B--2---:R-:W-:-:S05]  /*f68b0*/  IADD3 R11, P3, PT, R11, R16, RZ ;  /* 0x000000100b0b7210 */ /* 0x004fca0007f7e0ff */
[--C-:B------:R-:W-:Y:S01]  /*f68c0*/  IMAD.X R13, R13, 0x1, R0.reuse, P3 ;  /* 0x000000010d0d7824 */ /* 0x100fe200018e0600 */
[----:B------:R-:W-:Y:S01]  /*f68d0*/  IADD3 R21, P4, PT, R21, R16, RZ ;  /* 0x0000001015157210 */ /* 0x000fe20007f9e0ff */
[----:B------:R-:W-:Y:S01]  /*f68e0*/  STL [R1+0x6a18], R11 ;  /* 0x006a180b01007387 */ /* 0x000fe20000100800 */
[----:B------:R-:W-:Y:S01]  /*f68f0*/  SEL R6, R6, RZ, !P0 ;  /* 0x000000ff06067207 */ /* 0x000fe20004000000 */
[----:B------:R-:W-:Y:S02]  /*f6900*/  IMAD.MOV.U32 R7, RZ, RZ, R13 ;  /* 0x000000ffff077224 */ /* 0x000fe400078e000d */
[----:B------:R-:W-:Y:S01]  /*f6910*/  IMAD.X R22, R22, 0x1, R0, P4 ;  /* 0x0000000116167824 */ /* 0x000fe200020e0600 */
[----:B------:R1:W-:Y:S01]  /*f6920*/  STL [R1+0x6a14], R13 ;  /* 0x006a140d01007387 */ /* 0x0003e20000100800 */
[----:B------:R-:W-:-:S03]  /*f6930*/  ISETP.NE.U32.AND P1, PT, R6, RZ, PT ;  /* 0x000000ff0600720c */ /* 0x000fc60003f25070 */
        /* <DEDUP_REMOVED lines=9> */
[----:B------:R-:W-:-:S05]  /*f69d0*/  IADD3 R19, P2, PT, R19, R16, RZ ;  /* 0x0000001013137210 */ /* 0x000fca0007f5e0ff */
[----:B------:R-:W-:Y:S02]  /*f69e0*/  IMAD.X R20, R20, 0x1, R0, P2 ;  /* 0x0000000114147824 */ /* 0x000fe400010e0600 */
        /* <DEDUP_REMOVED lines=12> */
[----:B-1----:R-:W2:Y:S04]  /*f6ab0*/  LDL.LU R10, [R1+0x6b14] ;  /* 0x006b1400010a7983 */ /* 0x002ea80000300800 */
[----:B------:R-:W2:Y:S01]  /*f6ac0*/  LDL.LU R8, [R1+0x6b18] ;  /* 0x006b180001087983 */ /* 0x000ea20000300800 */
[----:B---3--:R-:W-:-:S02]  /*f6ad0*/  IADD3 R17, P2, PT, R17, R16, RZ ;  /* 0x0000001011117210 */ /* 0x008fc40007f5e0ff */
[----:B------:R-:W-:-:S03]  /*f6ae0*/  IADD3 R14, P3, PT, R14, R16, RZ ;  /* 0x000000100e0e7210 */ /* 0x000fc60007f7e0ff */
[----:B------:R1:W-:Y:S01]  /*f6af0*/  STL [R1+0x6af8], R17 ;  /* 0x006af81101007387 */ /* 0x0003e20000100800 */
[--C-:B------:R-:W-:Y:S02]  /*f6b00*/  IMAD.X R18, R18, 0x1, R0.reuse, P2 ;  /* 0x0000000112127824 */ /* 0x100fe400010e0600 */
[----:B------:R-:W-:-:S03]  /*f6b10*/  IMAD.X R15, R15, 0x1, R0, P3 ;  /* 0x000000010f0f7824 */ /* 0x000fc600018e0600 */
[----:B------:R3:W-:Y:S01]  /*f6b20*/  STL [R1+0x6af4], R18 ;  /* 0x006af41201007387 */ /* 0x0007e20000100800 */
[----:B------:R-:W-:-:S03]  /*f6b30*/  IMAD.MOV.U32 R6, RZ, RZ, R17 ;  /* 0x000000ffff067224 */ /* 0x000fc600078e0011 */
[----:B------:R-:W-:Y:S01]  /*f6b40*/  STL [R1+0x6b00], R14 ;  /* 0x006b000e01007387 */ /* 0x000fe20000100800 */
[----:B------:R-:W-:Y:S01]  /*f6b50*/  IMAD.MOV.U32 R7, RZ, RZ, R18 ;  /* 0x000000ffff077224 */ /* 0x000fe200078e0012 */
[-C--:B----4-:R-:W-:Y:S02]  /*f6b60*/  IADD3 R12, P2, PT, R12, R16.reuse, RZ ;  /* 0x000000100c0c7210 */ /* 0x090fe40007f5e0ff */
[----:B------:R4:W-:Y:S04]  /*f6b70*/  STL [R1+0x6afc], R15 ;  /* 0x006afc0f01007387 */ /* 0x0009e80000100800 */
[----:B------:R-:W2:Y:S04]  /*f6b80*/  LDL.LU R24, [R1+0x6bdc] ;  /* 0x006bdc0001187983 */ /* 0x000ea80000300800 */
[----:B------:R-:W2:Y:S01]  /*f6b90*/  LDL.LU R23, [R1+0x6be0] ;  /* 0x006be00001177983 */ /* 0x000ea20000300800 */
[----:B------:R-:W-:-:S03]  /*f6ba0*/  IADD3 R9, P3, PT, R9, R16, RZ ;  /* 0x0000001009097210 */ /* 0x000fc60007f7e0ff */
[----:B------:R1:W-:Y:S04]  /*f6bb0*/  LDGSTS.E [R5+0x26180], desc[UR30][R6.64], P1 ;  /* 0x2618000006057fae */ /* 0x0003e800089a101e */
[----:B------:R-:W2:Y:S04]  /*f6bc0*/  LDL.LU R22, [R1+0x6be4] ;  /* 0x006be40001167983 */ /* 0x000ea80000300800 */
[----:B------:R-:W2:Y:S01]  /*f6bd0*/  LDL.LU R21, [R1+0x6be8] ;  /* 0x006be80001157983 */ /* 0x000ea20000300800 */
[----:B-1----:R-:W-:-:S03]  /*f6be0*/  IMAD.MOV.U32 R6, RZ, RZ, R14 ;  /* 0x000000ffff067224 */ /* 0x002fc600078e000e */
[----:B------:R-:W2:Y:S01]  /*f6bf0*/  LDL.LU R19, [R1+0x6bf0] ;  /* 0x006bf00001137983 */ /* 0x000ea20000300800 */
[----:B------:R-:W-:-:S03]  /*f6c00*/  IMAD.MOV.U32 R7, RZ, RZ, R15 ;  /* 0x000000ffff077224 */ /* 0x000fc600078e000f */
[----:B------:R-:W2:Y:S04]  /*f6c10*/  LDL.LU R17, [R1+0x6bf8] ;  /* 0x006bf80001117983 */ /* 0x000ea80000300800 */
[----:B------:R-:W-:Y:S04]  /*f6c20*/  STL [R1+0x6b08], R12 ;  /* 0x006b080c01007387 */ /* 0x000fe80000100800 */
[----:B------:R1:W-:Y:S01]  /*f6c30*/  LDGSTS.E [R5+0x26200], desc[UR30][R6.64], P1 ;  /* 0x2620000006057fae */ /* 0x0003e200089a101e */
[----:B--2---:R-:W-:Y:S02]  /*f6c40*/  IMAD.X R13, R13, 0x1, R0, P2 ;  /* 0x000000010d0d7824 */ /* 0x004fe400010e0600 */
[----:B-1----:R-:W-:-:S03]  /*f6c50*/  IMAD.MOV.U32 R6, RZ, RZ, R12 ;  /* 0x000000ffff067224 */ /* 0x002fc600078e000c */
[----:B------:R1:W-:Y:S01]  /*f6c60*/  STL [R1+0x6b04], R13 ;  /* 0x006b040d01007387 */ /* 0x0003e20000100800 */
[----:B------:R-:W-:-:S03]  /*f6c70*/  IMAD.X R11, R11, 0x1, R0, P3 ;  /* 0x000000010b0b7824 */ /* 0x000fc600018e0600 */
[----:B------:R2:W-:Y:S01]  /*f6c80*/  STL [R1+0x6b10], R9 ;  /* 0x006b100901007387 */ /* 0x0005e20000100800 */
[----:B------:R-:W-:-:S03]  /*f6c90*/  IMAD.MOV.U32 R7, RZ, RZ, R13 ;  /* 0x000000ffff077224 */ /* 0x000fc600078e000d */
[----:B------:R-:W2:Y:S04]  /*f6ca0*/  LDL.LU R20, [R1+0x6bec] ;  /* 0x006bec0001147983 */ /* 0x000ea80000300800 */
[----:B------:R1:W-:Y:S04]  /*f6cb0*/  STL [R1+0x6b0c], R11 ;  /* 0x006b0c0b01007387 */ /* 0x0003e80000100800 */
[----:B---3--:R-:W3:Y:S04]  /*f6cc0*/  LDL.LU R18, [R1+0x6bf4] ;  /* 0x006bf40001127983 */ /* 0x008ee80000300800 */
[----:B----4-:R-:W4:Y:S04]  /*f6cd0*/  LDL.LU R15, [R1+0x6bfc] ;  /* 0x006bfc00010f7983 */ /* 0x010f280000300800 */
[----:B------:R-:W4:Y:S04]  /*f6ce0*/  LDL.LU R14, [R1+0x6c00] ;  /* 0x006c0000010e7983 */ /* 0x000f280000300800 */
[----:B------:R2:W-:Y:S04]  /*f6cf0*/  LDGSTS.E [R5+0x26280], desc[UR30][R6.64], P1 ;  /* 0x2628000006057fae */ /* 0x0005e800089a101e */
[----:B-1----:R-:W4:Y:S01]  /*f6d00*/  LDL.LU R13, [R1+0x6c04] ;  /* 0x006c0400010d7983 */ /* 0x002f220000300800 */
[----:B--2---:R-:W-:-:S03]  /*f6d10*/  IMAD.MOV.U32 R6, RZ, RZ, R9 ;  /* 0x000000ffff067224 */ /* 0x004fc600078e0009 */
[----:B------:R-:W2:Y:S01]  /*f6d20*/  LDL.LU R9, [R1+0x6c08] ;  /* 0x006c080001097983 */ /* 0x000ea20000300800 */
[----:B------:R-:W-:Y:S01]  /*f6d30*/  IMAD.MOV.U32 R7, RZ, RZ, R11 ;  /* 0x000000ffff077224 */ /* 0x000fe200078e000b */
[----:B------:R-:W-:-:S04]  /*f6d40*/  ISETP.GT.AND P2, PT, R4, 0x1c, PT ;  /* 0x0000001c0400780c */ /* 0x000fc80003f44270 */
[----:B------:R1:W-:Y:S02]  /*f6d50*/  LDGSTS.E [R5+0x26300], desc[UR30][R6.64], P1 ;  /* 0x2630000006057fae */ /* 0x0003e400089a101e */
[----:B-1----:R-:W-:-:S04]  /*f6d60*/  SEL R6, RZ, 0x4, !P2 ;  /* 0x00000004ff067807 */ /* 0x002fc80005000000 */
[----:B------:R-:W-:-:S04]  /*f6d70*/  SEL R6, R6, RZ, !P0 ;  /* 0x000000ff06067207 */ /* 0x000fc80004000000 */
[----:B------:R-:W-:Y:S02]  /*f6d80*/  ISETP.NE.U32.AND P2, PT, R6, RZ, PT ;  /* 0x000000ff0600720c */ /* 0x000fe40003f45070 */
[----:B------:R-:W-:-:S05]  /*f6d90*/  IADD3 R8, P3, PT, R8, R16, RZ ;  /* 0x0000001008087210 */ /* 0x000fca0007f7e0ff */
[----:B------:R-:W-:Y:S01]  /*f6da0*/  IMAD.X R10, R10, 0x1, R0, P3 ;  /* 0x000000010a0a7824 */ /* 0x000fe200018e0600 */
[----:B------:R-:W-:Y:S01]  /*f6db0*/  STL [R1+0x6b18], R8 ;  /* 0x006b180801007387 */ /* 0x000fe20000100800 */
[----:B------:R-:W-:-:S03]  /*f6dc0*/  IMAD.MOV.U32 R6, RZ, RZ, R8 ;  /* 0x000000ffff067224 */ /* 0x000fc600078e0008 */
[----:B------:R1:W-:Y:S01]  /*f6dd0*/  STL [R1+0x6b14], R10 ;  /* 0x006b140a01007387 */ /* 0x0003e20000100800 */
[----:B------:R-:W-:-:S03]  /*f6de0*/  IMAD.MOV.U32 R7, RZ, RZ, R10 ;  /* 0x000000ffff077224 */ /* 0x000fc600078e000a */
[----:B------:R-:W2:Y:S04]  /*f6df0*/  LDL.LU R12, [R1+0x6c0c] ;  /* 0x006c0c00010c7983 */ /* 0x000ea80000300800 */
[----:B------:R-:W2:Y:S04]  /*f6e00*/  LDL.LU R11, [R1+0x6c10] ;  /* 0x006c1000010b7983 */ /* 0x000ea80000300800 */
[----:B-1----:R-:W2:Y:S04]  /*f6e10*/  LDL.LU R10, [R1+0x6c14] ;  /* 0x006c1400010a7983 */ /* 0x002ea80000300800 */
[----:B------:R-:W2:Y:S04]  /*f6e20*/  LDL.LU R8, [R1+0x6c18] ;  /* 0x006c180001087983 */ /* 0x000ea80000300800 */
[----:B------:R1:W-:Y:S01]  /*f6e30*/  LDGSTS.E [R5+0x26380], desc[UR30][R6.64], P1 ;  /* 0x2638000006057fae */ /* 0x0003e200089a101e */
[----:B------:R-:W-:-:S05]  /*f6e40*/  IADD3 R23, P1, PT, R23, R16, RZ ;  /* 0x0000001017177210 */ /* 0x000fca0007f3e0ff */
[----:B------:R-:W-:Y:S02]  /*f6e50*/  IMAD.X R24, R24, 0x1, R0, P1 ;  /* 0x0000000118187824 */ /* 0x000fe400008e0600 */
[----:B-1----:R-:W-:Y:S02]  /*f6e60*/  IMAD.MOV.U32 R6, RZ, RZ, R23 ;  /* 0x000000ffff067224 */ /* 0x002fe400078e0017 */
[----:B------:R-:W-:Y:S01]  /*f6e70*/  IMAD.MOV.U32 R7, RZ, RZ, R24 ;  /* 0x000000ffff077224 */ /* 0x000fe200078e0018 */
[----:B------:R-:W-:-:S04]  /*f6e80*/  IADD3 R21, P3, PT, R21, R16, RZ ;  /* 0x0000001015157210 */ /* 0x000fc80007f7e0ff */
[----:B------:R1:W-:Y:S01]  /*f6e90*/  LDGSTS.E [R5+0x27000], desc[UR30][R6.64], P2 ;  /* 0x2700000006057fae */ /* 0x0003e200091a101e */
[-C--:B------:R-:W-:Y:S01]  /*f6ea0*/  IADD3 R19, P1, PT, R19, R16.reuse, RZ ;  /* 0x0000001013137210 */ /* 0x080fe20007f3e0ff */
[----:B------:R-:W-:Y:S01]  /*f6eb0*/  IMAD.X R22, R22, 0x1, R0, P3 ;  /* 0x0000000116167824 */ /* 0x000fe200018e0600 */
[----:B------:R-:W-:Y:S01]  /*f6ec0*/  IADD3 R17, P3, PT, R17, R16, RZ ;  /* 0x0000001011117210 */ /* 0x000fe20007f7e0ff */
[----:B------:R-:W-:Y:S01]  /*f6ed0*/  STL [R1+0x6be0], R23 ;  /* 0x006be01701007387 */ /* 0x000fe20000100800 */
[----:B-1----:R-:W-:Y:S02]  /*f6ee0*/  IMAD.MOV.U32 R6, RZ, RZ, R21 ;  /* 0x000000ffff067224 */ /* 0x002fe400078e0015 */
[----:B------:R-:W-:Y:S01]  /*f6ef0*/  IMAD.MOV.U32 R7, RZ, RZ, R22 ;  /* 0x000000ffff077224 */ /* 0x000fe200078e0016 */
[----:B------:R-:W-:Y:S04]  /*f6f00*/  STL [R1+0x6bdc], R24 ;  /* 0x006bdc1801007387 */ /* 0x000fe80000100800 */
[----:B------:R-:W-:Y:S04]  /*f6f10*/  STL [R1+0x6be8], R21 ;  /* 0x006be81501007387 */ /* 0x000fe80000100800 */
[----:B------:R1:W-:Y:S04]  /*f6f20*/  STL [R1+0x6be4], R22 ;  /* 0x006be41601007387 */ /* 0x0003e80000100800 */
[----:B------:R1:W-:Y:S04]  /*f6f30*/  LDGSTS.E [R5+0x27080], desc[UR30][R6.64], P2 ;  /* 0x2708000006057fae */ /* 0x0003e800091a101e */
[----:B------:R-:W-:Y:S01]  /*f6f40*/  STL [R1+0x6bf0], R19 ;  /* 0x006bf01301007387 */ /* 0x000fe20000100800 */
[----:B------:R-:W-:-:S02]  /*f6f50*/  IMAD.X R20, R20, 0x1, R0, P1 ;  /* 0x0000000114147824 */ /* 0x000fc400008e0600 */
[----:B-1----:R-:W-:Y:S02]  /*f6f60*/  IMAD.MOV.U32 R6, RZ, RZ, R19 ;  /* 0x000000ffff067224 */ /* 0x002fe400078e0013 */
[----:B------:R-:W-:Y:S02]  /*f6f70*/  IMAD.MOV.U32 R7, RZ, RZ, R20 ;  /* 0x000000ffff077224 */ /* 0x000fe400078e0014 */
[----:B---3--:R-:W-:Y:S01]  /*f6f80*/  IMAD.X R18, R18, 0x1, R0, P3 ;  /* 0x0000000112127824 */ /* 0x008fe200018e0600 */
[----:B------:R1:W-:Y:S01]  /*f6f90*/  STL [R1+0x6bec], R20 ;  /* 0x006bec1401007387 */ /* 0x0003e20000100800 */
[----:B----4-:R-:W-:-:S03]  /*f6fa0*/  IADD3 R14, P1, PT, R14, R16, RZ ;  /* 0x000000100e0e7210 */ /* 0x010fc60007f3e0ff */
[----:B------:R-:W-:Y:S02]  /*f6fb0*/  STL [R1+0x6bf8], R17 ;  /* 0x006bf81101007387 */ /* 0x000fe40000100800 */
[----:B------:R-:W-:Y:S02]  /*f6fc0*/  IMAD.X R15, R15, 0x1, R0, P1 ;  /* 0x000000010f0f7824 */ /* 0x000fe400008e0600 */
[----:B------:R-:W-:Y:S04]  /*f6fd0*/  STL [R1+0x6bf4], R18 ;  /* 0x006bf41201007387 */ /* 0x000fe80000100800 */
[----:B------:R3:W-:Y:S04]  /*f6fe0*/  STL [R1+0x6c00], R14 ;  /* 0x006c000e01007387 */ /* 0x0007e80000100800 */
[----:B------:R4:W-:Y:S01]  /*f6ff0*/  LDGSTS.E [R5+0x27100], desc[UR30][R6.64], P2 ;  /* 0x2710000006057fae */ /* 0x0009e200091a101e */
[----:B--2---:R-:W-:-:S03]  /*f7000*/  IADD3 R9, P3, PT, R9, R16, RZ ;  /* 0x0000001009097210 */ /* 0x004fc60007f7e0ff */
[----:B------:R-:W-:Y:S02]  /*f7010*/  STL [R1+0x6bfc], R15 ;  /* 0x006bfc0f01007387 */ /* 0x000fe40000100800 */
[----:B------:R-:W-:Y:S02]  /*f7020*/  IMAD.X R13, R13, 0x1, R0, P3 ;  /* 0x000000010d0d7824 */ /* 0x000fe400018e0600 */
[----:B------:R2:W-:Y:S01]  /*f7030*/  STL [R1+0x6c08], R9 ;  /* 0x006c080901007387 */ /* 0x0005e20000100800 */
[----:B----4-:R-:W-:Y:S02]  /*f7040*/  IMAD.MOV.U32 R6, RZ, RZ, R17 ;  /* 0x000000ffff067224 */ /* 0x010fe400078e0011 */
[----:B------:R-:W-:Y:S01]  /*f7050*/  IMAD.MOV.U32 R7, RZ, RZ, R18 ;  /* 0x000000ffff077224 */ /* 0x000fe200078e0012 */
[----:B------:R-:W4:Y:S04]  /*f7060*/  LDL.LU R22, [R1+0x651c] ;  /* 0x00651c0001167983 */ /* 0x000f280000300800 */
[----:B------:R-:W-:Y:S04]  /*f7070*/  STL [R1+0x6c04], R13 ;  /* 0x006c040d01007387 */ /* 0x000fe80000100800 */
[----:B------:R-:W4:Y:S04]  /*f7080*/  LDL.LU R21, [R1+0x6520] ;  /* 0x0065200001157983 */ /* 0x000f280000300800 */
[----:B------:R3:W-:Y:S04]  /*f7090*/  LDGSTS.E [R5+0x27180], desc[UR30][R6.64], P2 ;  /* 0x2718000006057fae */ /* 0x0007e800091a101e */
[----:B-1----:R-:W4:Y:S04]  /*f70a0*/  LDL.LU R20, [R1+0x6524] ;  /* 0x0065240001147983 */ /* 0x002f280000300800 */
[----:B------:R-:W4:Y:S01]  /*f70b0*/  LDL.LU R19, [R1+0x6528] ;  /* 0x0065280001137983 */ /* 0x000f220000300800 */
[----:B---3--:R-:W-:-:S02]  /*f70c0*/  IMAD.MOV.U32 R6, RZ, RZ, R14 ;  /* 0x000000ffff067224 */ /* 0x008fc400078e000e */
[----:B------:R-:W-:Y:S01]  /*f70d0*/  IMAD.MOV.U32 R7, RZ, RZ, R15 ;  /* 0x000000ffff077224 */ /* 0x000fe200078e000f */
[----:B------:R-:W3:Y:S04]  /*f70e0*/  LDL.LU R14, [R1+0x652c] ;  /* 0x00652c00010e7983 */ /* 0x000ee80000300800 */
[----:B------:R1:W-:Y:S02]  /*f70f0*/  LDGSTS.E [R5+0x27200], desc[UR30][R6.64], P2 ;  /* 0x2720000006057fae */ /* 0x0003e400091a101e */
[----:B-1----:R-:W-:Y:S02]  /*f7100*/  IMAD.MOV.U32 R6, RZ, RZ, R9 ;  /* 0x000000ffff067224 */ /* 0x002fe400078e0009 */
[----:B--2---:R-:W2:Y:S01]  /*f7110*/  LDL.LU R9, [R1+0x6530] ;  /* 0x0065300001097983 */ /* 0x004ea20000300800 */
[----:B------:R-:W-:-:S05]  /*f7120*/  IMAD.MOV.U32 R7, RZ, RZ, R13 ;  /* 0x000000ffff077224 */ /* 0x000fca00078e000d */
[----:B------:R1:W-:Y:S01]  /*f7130*/  LDGSTS.E [R5+0x27280], desc[UR30][R6.64], P2 ;  /* 0x2728000006057fae */ /* 0x0003e200091a101e */
[----:B------:R-:W-:-:S05]  /*f7140*/  IADD3 R11, P1, PT, R11, R16, RZ ;  /* 0x000000100b0b7210 */ /* 0x000fca0007f3e0ff */
[--C-:B------:R-:W-:Y:S01]  /*f7150*/  IMAD.X R12, R12, 0x1, R0.reuse, P1 ;  /* 0x000000010c0c7824 */ /* 0x100fe200008e0600 */
[----:B------:R-:W-:Y:S01]  /*f7160*/  IADD3 R8, P3, PT, R8, R16, RZ ;  /* 0x0000001008087210 */ /* 0x000fe20007f7e0ff */
[----:B------:R1:W-:Y:S04]  /*f7170*/  STL [R1+0x6c10], R11 ;  /* 0x006c100b01007387 */ /* 0x0003e80000100800 */
[----:B------:R-:W-:Y:S01]  /*f7180*/  IMAD.X R10, R10, 0x1, R0, P3 ;  /* 0x000000010a0a7824 */ /* 0x000fe200018e0600 */
[----:B------:R1:W-:Y:S04]  /*f7190*/  STL [R1+0x6c0c], R12 ;  /* 0x006c0c0c01007387 */ /* 0x0003e80000100800 */
[----:B------:R-:W-:Y:S01]  /*f71a0*/  STL [R1+0x6c18], R8 ;  /* 0x006c180801007387 */ /* 0x000fe20000100800 */
[----:B-1----:R-:W-:-:S03]  /*f71b0*/  IMAD.MOV.U32 R6, RZ, RZ, R11 ;  /* 0x000000ffff067224 */ /* 0x002fc600078e000b */
[----:B------:R1:W-:Y:S04]  /*f71c0*/  STL [R1+0x6c14], R10 ;  /* 0x006c140a01007387 */ /* 0x0003e80000100800 */
[----:B------:R-:W3:Y:S04]  /*f71d0*/  LDL.LU R18, [R1+0x6534] ;  /* 0x0065340001127983 */ /* 0x000ee80000300800 */
[----:B------:R-:W3:Y:S04]  /*f71e0*/  LDL.LU R17, [R1+0x6538] ;  /* 0x0065380001117983 */ /* 0x000ee80000300800 */
[----:B------:R-:W3:Y:S04]  /*f71f0*/  LDL.LU R15, [R1+0x653c] ;  /* 0x00653c00010f7983 */ /* 0x000ee80000300800 */
[----:B------:R-:W3:Y:S01]  /*f7200*/  LDL.LU R11, [R1+0x6540] ;  /* 0x00654000010b7983 */ /* 0x000ee20000300800 */
[----:B------:R-:W-:-:S03]  /*f7210*/  IMAD.MOV.U32 R7, RZ, RZ, R12 ;  /* 0x000000ffff077224 */ /* 0x000fc600078e000c */
[----:B------:R-:W3:Y:S04]  /*f7220*/  LDL.LU R13, [R1+0x6544] ;  /* 0x00654400010d7983 */ /* 0x000ee80000300800 */
[----:B------:R1:W-:Y:S04]  /*f7230*/  LDGSTS.E [R5+0x27300], desc[UR30][R6.64], P2 ;  /* 0x2730000006057fae */ /* 0x0003e800091a101e */
[----:B------:R-:W3:Y:S01]  /*f7240*/  LDL.LU R12, [R1+0x6548] ;  /* 0x00654800010c7983 */ /* 0x000ee20000300800 */
[----:B-1----:R-:W-:Y:S02]  /*f7250*/  IMAD.MOV.U32 R7, RZ, RZ, R10 ;  /* 0x000000ffff077224 */ /* 0x002fe400078e000a */
[----:B------:R-:W-:Y:S01]  /*f7260*/  IMAD.MOV.U32 R6, RZ, RZ, R8 ;  /* 0x000000ffff067224 */ /* 0x000fe200078e0008 */
[----:B------:R-:W3:Y:S04]  /*f7270*/  LDL.LU R10, [R1+0x654c] ;  /* 0x00654c00010a7983 */ /* 0x000ee80000300800 */
[----:B------:R-:W3:Y:S01]  /*f7280*/  LDL.LU R8, [R1+0x6550] ;  /* 0x0065500001087983 */ /* 0x000ee20000300800 */
[----:B------:R-:W-:-:S03]  /*f7290*/  ISETP.GT.AND P1, PT, R4, 0x1, PT ;  /* 0x000000010400780c */ /* 0x000fc60003f24270 */
[----:B------:R1:W-:Y:S01]  /*f72a0*/  LDGSTS.E [R5+0x27380], desc[UR30][R6.64], P2 ;  /* 0x2738000006057fae */ /* 0x0003e200091a101e */
[----:B------:R-:W-:Y:S01]  /*f72b0*/  IMAD.SHL.U32 R245, R249, 0x4, RZ ;  /* 0x00000004f9f57824 */ /* 0x000fe200078e00ff */
[----:B-1----:R-:W-:-:S04]  /*f72c0*/  SEL R5, RZ, 0x4, !P1 ;  /* 0x00000004ff057807 */ /* 0x002fc80004800000 */
[----:B------:R-:W-:-:S04]  /*f72d0*/  SEL R5, R5, RZ, !P0 ;  /* 0x000000ff05057207 */ /* 0x000fc80004000000 */
[----:B------:R-:W-:Y:S02]  /*f72e0*/  ISETP.NE.U32.AND P1, PT, R5, RZ, PT ;  /* 0x000000ff0500720c */ /* 0x000fe40003f25070 */
[----:B------:R-:W-:-:S05]  /*f72f0*/  LOP3.LUT R98, R245, 0x20, RZ, 0x3c, !PT ;  /* 0x00000020f5627812 */ /* 0x000fca00078e3cff */
[----:B------:R-:W-:Y:S01]  /*f7300*/  VIADD R5, R98, UR7 ;  /* 0x0000000762057c36 */ /* 0x000fe20008000000 */
[----:B----4-:R-:W-:-:S05]  /*f7310*/  IADD3 R21, P2, PT, R21, R16, RZ ;  /* 0x0000001015157210 */ /* 0x010fca0007f5e0ff */
[----:B------:R-:W-:Y:S02]  /*f7320*/  IMAD.X R22, R22, 0x1, R0, P2 ;  /* 0x0000000116167824 */ /* 0x000fe400010e0600 */
[----:B------:R-:W-:Y:S02]  /*f7330*/  IMAD.MOV.U32 R6, RZ, RZ, R21 ;  /* 0x000000ffff067224 */ /* 0x000fe400078e0015 */
[----:B------:R-:W-:Y:S01]  /*f7340*/  IMAD.MOV.U32 R7, RZ, RZ, R22 ;  /* 0x000000ffff077224 */ /* 0x000fe200078e0016 */
[----:B------:R-:W-:-:S04]  /*f7350*/  IADD3 R19, P2, PT, R19, R16, RZ ;  /* 0x0000001013137210 */ /* 0x000fc80007f5e0ff */
[----:B------:R1:W-:Y:S01]  /*f7360*/  LDGSTS.E [R5+0x20400], desc[UR30][R6.64], P1 ;  /* 0x2040000006057fae */ /* 0x0003e200089a101e */
[----:B------:R-:W-:-:S03]  /*f7370*/  IMAD.X R20, R20, 0x1, R0, P2 ;  /* 0x0000000114147824 */ /* 0x000fc600010e0600 */
[----:B------:R-:W-:Y:S04]  /*f7380*/  STL [R1+0x6520], R21 ;  /* 0x0065201501007387 */ /* 0x000fe80000100800 */
[----:B------:R-:W-:Y:S01]  /*f7390*/  STL [R1+0x651c], R22 ;  /* 0x00651c1601007387 */ /* 0x000fe20000100800 */
[----:B-1----:R-:W-:Y:S02]  /*f73a0*/  IMAD.MOV.U32 R6, RZ, RZ, R19 ;  /* 0x000000ffff067224 */ /* 0x002fe400078e0013 */
[----:B------:R-:W-:Y:S01]  /*f73b0*/  IMAD.MOV.U32 R7, RZ, RZ, R20 ;  /* 0x000000ffff077224 */ /* 0x000fe200078e0014 */
[----:B------:R-:W-:Y:S01]  /*f73c0*/  STL [R1+0x6528], R19 ;  /* 0x0065281301007387 */ /* 0x000fe20000100800 */
[----:B--2---:R-:W-:-:S03]  /*f73d0*/  IADD3 R9, P3, PT, R9, R16, RZ ;  /* 0x0000001009097210 */ /* 0x004fc60007f7e0ff */
[----:B------:R-:W-:Y:S02]  /*f73e0*/  STL [R1+0x6524], R20 ;  /* 0x0065241401007387 */ /* 0x000fe40000100800 */
[----:B---3--:R-:W-:Y:S02]  /*f73f0*/  IMAD.X R14, R14, 0x1, R0, P3 ;  /* 0x000000010e0e7824 */ /* 0x008fe400018e0600 */
[----:B------:R-:W-:Y:S04]  /*f7400*/  STL [R1+0x6530], R9 ;  /* 0x0065300901007387 */ /* 0x000fe80000100800 */
[----:B------:R1:W-:Y:S04]  /*f7410*/  LDGSTS.E [R5+0x20480], desc[UR30][R6.64], P1 ;  /* 0x2048000006057fae */ /* 0x0003e800089a101e */
[----:B------:R2:W-:Y:S01]  /*f7420*/  STL [R1+0x652c], R14 ;  /* 0x00652c0e01007387 */ /* 0x0005e20000100800 */
[----:B-1----:R-:W-:-:S02]  /*f7430*/  IMAD.MOV.U32 R7, RZ, RZ, R14 ;  /* 0x000000ffff077224 */ /* 0x002fc400078e000e */
[----:B------:R-:W-:Y:S01]  /*f7440*/  IMAD.MOV.U32 R6, RZ, RZ, R9 ;  /* 0x000000ffff067224 */ /* 0x000fe200078e0009 */
[----:B--2---:R-:W2:Y:S04]  /*f7450*/  LDL.LU R14, [R1+0x6554] ;  /* 0x00655400010e7983 */ /* 0x004ea80000300800 */
[----:B------:R-:W3:Y:S04]  /*f7460*/  LDL.LU R9, [R1+0x6558] ;  /* 0x0065580001097983 */ /* 0x000ee80000300800 */
[----:B------:R-:W4:Y:S04]  /*f7470*/  LDL.LU R22, [R1+0x661c] ;  /* 0x00661c0001167983 */ /* 0x000f280000300800 */
[----:B------:R-:W4:Y:S04]  /*f7480*/  LDL.LU R21, [R1+0x6620] ;  /* 0x0066200001157983 */ /* 0x000f280000300800 */
[----:B------:R1:W-:Y:S01]  /*f7490*/  LDGSTS.E [R5+0x20500], desc[UR30][R6.64], P1 ;  /* 0x2050000006057fae */ /* 0x0003e200089a101e */
[----:B------:R-:W-:-:S05]  /*f74a0*/  IADD3 R17, P2, PT, R17, R16, RZ ;  /* 0x0000001011117210 */ /* 0x000fca0007f5e0ff */
[--C-:B------:R-:W-:Y:S01]  /*f74b0*/  IMAD.X R18, R18, 0x1, R0.reuse, P2 ;  /* 0x0000000112127824 */ /* 0x100fe200010e0600 */
[-C--:B------:R-:W-:Y:S01]  /*f74c0*/  IADD3 R11, P3, PT, R11, R16.reuse, RZ ;  /* 0x000000100b0b7210 */ /* 0x080fe20007f7e0ff */
[----:B------:R-:W-:Y:S04]  /*f74d0*/  STL [R1+0x6538], R17 ;  /* 0x0065381101007387 */ /* 0x000fe80000100800 */
[----:B------:R-:W-:Y:S01]  /*f74e0*/  IMAD.X R15, R15, 0x1, R0, P3 ;  /* 0x000000010f0f7824 */ /* 0x000fe200018e0600 */
[----:B------:R-:W-:Y:S01]  /*f74f0*/  STL [R1+0x6534], R18 ;  /* 0x0065341201007387 */ /* 0x000fe20000100800 */
[----:B-1----:R-:W-:Y:S02]  /*f7500*/  IMAD.MOV.U32 R6, RZ, RZ, R17 ;  /* 0x000000ffff067224 */ /* 0x002fe400078e0011 */
[----:B------:R-:W-:Y:S01]  /*f7510*/  IMAD.MOV.U32 R7, RZ, RZ, R18 ;  /* 0x000000ffff077224 */ /* 0x000fe200078e0012 */
[----:B------:R-:W-:Y:S04]  /*f7520*/  STL [R1+0x6540], R11 ;  /* 0x0065400b01007387 */ /* 0x000fe80000100800 */
        /* <DEDUP_REMOVED lines=46> */
[----:B--2---:R-:W-:-:S02]  /*f7810*/  IMAD.MOV.U32 R6, RZ, RZ, R21 ;  /* 0x000000ffff067224 */ /* 0x004fc400078e0015 */
        /* <DEDUP_REMOVED lines=22> */
[----:B------:R-:W-:Y:S01]  /*f7980*/  IADD3 R10, P3, PT, R10, R16, RZ ;  /* 0x000000100a0a7210 */ /* 0x000fe20007f7e0ff */
[----:B------:R-:W-:Y:S04]  /*f7990*/  STL [R1+0x6638], R17 ;  /* 0x0066381101007387 */ /* 0x000fe80000100800 */
[----:B------:R-:W-:Y:S01]  /*f79a0*/  IMAD.X R13, R13, 0x1, R0, P3 ;  /* 0x000000010d0d7824 */ /* 0x000fe200018e0600 */
[----:B------:R-:W-:Y:S01]  /*f79b0*/  STL [R1+0x6634], R18 ;  /* 0x0066341201007387 */ /* 0x000fe20000100800 */
[----:B--2---:R-:W-:Y:S02]  /*f79c0*/  IMAD.MOV.U32 R6, RZ, RZ, R17 ;  /* 0x000000ffff067224 */ /* 0x004fe400078e0011 */
        /* <DEDUP_REMOVED lines=33> */
[----:B------:R-:W-:-:S04]  /*f7be0*/  SEL R6, R6, RZ, !P0 ;  /* 0x000000ff06067207 */ /* 0x000fc80004000000 */
[----:B------:R-:W-:Y:S02]  /*f7bf0*/  ISETP.NE.U32.AND P1, PT, R6, RZ, PT ;  /* 0x000000ff0600720c */ /* 0x000fe40003f25070 */
[----:B------:R-:W-:-:S05]  /*f7c00*/  IADD3 R11, P3, PT, R11, R16, RZ ;  /* 0x000000100b0b7210 */ /* 0x000fca0007f7e0ff */
[--C-:B------:R-:W-:Y:S01]  /*f7c10*/  IMAD.X R15, R15, 0x1, R0.reuse, P3 ;  /* 0x000000010f0f7824 */ /* 0x100fe200018e0600 */
[----:B------:R-:W-:Y:S01]  /*f7c20*/  IADD3 R21, P4, PT, R21, R16, RZ ;  /* 0x0000001015157210 */ /* 0x000fe20007f9e0ff */
        /* <DEDUP_REMOVED lines=10> */
[----:B------:R-:W-:-:S02]  /*f7cd0*/  IMAD.MOV.U32 R6, RZ, RZ, R21 ;  /* 0x000000ffff067224 */ /* 0x000fc400078e0015 */
[----:B------:R-:W-:Y:S01]  /*f7ce0*/  IMAD.MOV.U32 R7, RZ, RZ, R22 ;  /* 0x000000ffff077224 */ /* 0x000fe200078e0016 */
[----:B--2---:R-:W-:-:S04]  /*f7cf0*/  IADD3 R19, P2, PT, R19, R16, RZ ;  /* 0x0000001013137210 */ /* 0x004fc80007f5e0ff */
        /* <DEDUP_REMOVED lines=39> */
[----:B-1----:R-:W-:-:S02]  /*f7f70*/  IMAD.MOV.U32 R6, RZ, RZ, R12 ;  /* 0x000000ffff067224 */ /* 0x002fc400078e000c */
[----:B------:R-:W-:-:S05]  /*f7f80*/  IMAD.X R15, R15, 0x1, R0, P2 ;  /* 0x000000010f0f7824 */ /* 0x000fca00010e0600 */
[----:B------:R1:W-:Y:S01]  /*f7f90*/  STL [R1+0x6744], R15 ;  /* 0x0067440f01007387 */ /* 0x0003e20000100800 */
[----:B------:R-:W-:-:S03]  /*f7fa0*/  IMAD.X R11, R11, 0x1, R0, P3 ;  /* 0x000000010b0b7824 */ /* 0x000fc600018e0600 */
[----:B------:R-:W-:Y:S01]  /*f7fb0*/  STL [R1+0x6750], R8 ;  /* 0x0067500801007387 */ /* 0x000fe20000100800 */
[----:B------:R-:W-:-:S03]  /*f7fc0*/  IMAD.MOV.U32 R7, RZ, RZ, R15 ;  /* 0x000000ffff077224 */ /* 0x000fc600078e000f */
[----:B------:R1:W-:Y:S04]  /*f7fd0*/  STL [R1+0x674c], R11 ;  /* 0x00674c0b01007387 */ /* 0x0003e80000100800 */
[----:B------:R-:W3:Y:S04]  /*f7fe0*/  LDL.LU R18, [R1+0x6834] ;  /* 0x0068340001127983 */ /* 0x000ee80000300800 */
[----:B------:R-:W3:Y:S04]  /*f7ff0*/  LDL.LU R17, [R1+0x6838] ;  /* 0x0068380001117983 */ /* 0x000ee80000300800 */
[----:B-1----:R-:W3:Y:S04]  /*f8000*/  LDL.LU R15, [R1+0x683c] ;  /* 0x00683c00010f7983 */ /* 0x002ee80000300800 */
        /* <DEDUP_REMOVED lines=101> */
[----:B------:R-:W-:-:S05]  /*f8660*/  IMAD.MOV.U32 R7, RZ, RZ, R22 ;  /* 0x000000ffff077224 */ /* 0x000fca00078e0016 */
[----:B------:R1:W-:Y:S01]  /*f8670*/  LDGSTS.E [R5+0x24400], desc[UR30][R6.64], P1 ;  /* 0x2440000006057fae */ /* 0x0003e200089a101e */
[----:B---3--:R-:W-:-:S05]  /*f8680*/  IADD3 R19, P2, PT, R19, R16, RZ ;  /* 0x0000001013137210 */ /* 0x008fca0007f5e0ff */
        /* <DEDUP_REMOVED lines=19> */
[----:B--2---:R-:W-:Y:S01]  /*f87c0*/  IADD3 R11, P3, PT, R11, R16, RZ ;  /* 0x000000100b0b7210 */ /* 0x004fe20007f7e0ff */
[----:B------:R-:W-:Y:S04]  /*f87d0*/  STL [R1+0x6938], R17 ;  /* 0x0069381101007387 */ /* 0x000fe80000100800 */
[----:B------:R-:W-:Y:S01]  /*f87e0*/  IMAD.X R13, R13, 0x1, R0, P3 ;  /* 0x000000010d0d7824 */ /* 0x000fe200018e0600 */
[----:B------:R-:W-:Y:S01]  /*f87f0*/  STL [R1+0x6934], R18 ;  /* 0x0069341201007387 */ /* 0x000fe20000100800 */
[----:B---3--:R-:W-:Y:S02]  /*f8800*/  IMAD.MOV.U32 R6, RZ, RZ, R17 ;  /* 0x000000ffff067224 */ /* 0x008fe400078e0011 */
[----:B------:R-:W-:Y:S01]  /*f8810*/  IMAD.MOV.U32 R7, RZ, RZ, R18 ;  /* 0x000000ffff077224 */ /* 0x000fe200078e0012 */
[----:B------:R-:W-:Y:S04]  /*f8820*/  STL [R1+0x6940], R11 ;  /* 0x0069400b01007387 */ /* 0x000fe80000100800 */
[----:B------:R1:W-:Y:S04]  /*f8830*/  STL [R1+0x693c], R13 ;  /* 0x00693c0d01007387 */ /* 0x0003e80000100800 */
[----:B------:R-:W2:Y:S04]  /*f8840*/  LDL.LU R20, [R1+0x6a24] ;  /* 0x006a240001147983 */ /* 0x000ea80000300800 */
[----:B------:R-:W3:Y:S04]  /*f8850*/  LDL.LU R19, [R1+0x6a28] ;  /* 0x006a280001137983 */ /* 0x000ee80000300800 */
        /* <DEDUP_REMOVED lines=28> */
[----:B------:R-:W-:-:S04]  /*f8a20*/  SEL R6, R6, RZ, !P0 ;  /* 0x000000ff06067207 */ /* 0x000fc80004000000 */
[----:B------:R-:W-:Y:S02]  /*f8a30*/  ISETP.NE.U32.AND P2, PT, R6, RZ, PT ;  /* 0x000000ff0600720c */ /* 0x000fe40003f45070 */
[----:B----4-:R-:W-:-:S05]  /*f8a40*/  IADD3 R12, P3, PT, R12, R16, RZ ;  /* 0x000000100c0c7210 */ /* 0x010fca0007f7e0ff */
[----:B------:R-:W-:Y:S02]  /*f8a50*/  IMAD.X R15, R15, 0x1, R0, P3 ;  /* 0x000000010f0f7824 */ /* 0x000fe400018e0600 */
        /* <DEDUP_REMOVED lines=10> */
[----:B----4-:R-:W4:Y:S04]  /*f8b00*/  LDL.LU R15, [R1+0x6a44] ;  /* 0x006a4400010f7983 */ /* 0x010f280000300800 */
[----:B------:R-:W-:Y:S04]  /*f8b10*/  STL [R1+0x6a1c], R22 ;  /* 0x006a1c1601007387 */ /* 0x000fe80000100800 */
[----:B------:R-:W4:Y:S04]  /*f8b20*/  LDL.LU R12, [R1+0x6a4c] ;  /* 0x006a4c00010c7983 */ /* 0x000f280000300800 */
[----:B------:R1:W-:Y:S01]  /*f8b30*/  LDGSTS.E [R5+0x25400], desc[UR30][R6.64], P2 ;  /* 0x2540000006057fae */ /* 0x0003e200091a101e */
[----:B---3--:R-:W-:-:S05]  /*f8b40*/  IADD3 R19, P1, PT, R19, R16, RZ ;  /* 0x0000001013137210 */ /* 0x008fca0007f3e0ff */
[----:B--2---:R-:W-:Y:S02]  /*f8b50*/  IMAD.X R20, R20, 0x1, R0, P1 ;  /* 0x0000000114147824 */ /* 0x004fe400008e0600 */
        /* <DEDUP_REMOVED lines=8> */
[----:B-1----:R-:W-:-:S03]  /*f8be0*/  IMAD.MOV.U32 R6, RZ, RZ, R11 ;  /* 0x000000ffff067224 */ /* 0x002fc600078e000b */
[----:B------:R1:W-:Y:S01]  /*f8bf0*/  STL [R1+0x6a2c], R13 ;  /* 0x006a2c0d01007387 */ /* 0x0003e20000100800 */
[----:B------:R-:W-:-:S05]  /*f8c00*/  IMAD.MOV.U32 R7, RZ, RZ, R13 ;  /* 0x000000ffff077224 */ /* 0x000fca00078e000d */
[----:B------:R2:W-:Y:S04]  /*f8c10*/  LDGSTS.E [R5+0x25500], desc[UR30][R6.64], P2 ;  /* 0x2550000006057fae */ /* 0x0005e800091a101e */
[----:B-1----:R-:W3:Y:S04]  /*f8c20*/  LDL.LU R13, [R1+0x6a54] ;  /* 0x006a5400010d7983 */ /* 0x002ee80000300800 */
[----:B------:R-:W3:Y:S04]  /*f8c30*/  LDL.LU R11, [R1+0x6a58] ;  /* 0x006a5800010b7983 */ /* 0x000ee80000300800 */
[----:B------:R-:W3:Y:S04]  /*f8c40*/  LDL.LU R22, [R1+0x6b1c] ;  /* 0x006b1c0001167983 */ /* 0x000ee80000300800 */
[----:B------:R-:W3:Y:S01]  /*f8c50*/  LDL.LU R21, [R1+0x6b20] ;  /* 0x006b200001157983 */ /* 0x000ee20000300800 */
        /* <DEDUP_REMOVED lines=21> */
[----:B-1----:R-:W-:-:S02]  /*f8db0*/  IMAD.MOV.U32 R6, RZ, RZ, R14 ;  /* 0x000000ffff067224 */ /* 0x002fc400078e000e */
[----:B----4-:R-:W-:-:S04]  /*f8dc0*/  IMAD.X R15, R15, 0x1, R0, P1 ;  /* 0x000000010f0f7824 */ /* 0x010fc800008e0600 */
[----:B------:R-:W-:Y:S01]  /*f8dd0*/  IMAD.MOV.U32 R7, RZ, RZ, R15 ;  /* 0x000000ffff077224 */ /* 0x000fe200078e000f */
[----:B------:R1:W-:Y:S01]  /*f8de0*/  STL [R1+0x6a44], R15 ;  /* 0x006a440f01007387 */ /* 0x0003e20000100800 */
[----:B------:R-:W-:-:S03]  /*f8df0*/  IMAD.X R12, R12, 0x1, R0, P3 ;  /* 0x000000010c0c7824 */ /* 0x000fc600018e0600 */
[----:B------:R-:W-:Y:S04]  /*f8e00*/  STL [R1+0x6a50], R9 ;  /* 0x006a500901007387 */ /* 0x000fe80000100800 */
[----:B------:R-:W4:Y:S04]  /*f8e10*/  LDL.LU R17, [R1+0x6b38] ;  /* 0x006b380001117983 */ /* 0x000f280000300800 */
[----:B------:R1:W-:Y:S04]  /*f8e20*/  STL [R1+0x6a4c], R12 ;  /* 0x006a4c0c01007387 */ /* 0x0003e80000100800 */
[----:B------:R-:W4:Y:S01]  /*f8e30*/  LDL.LU R14, [R1+0x6b40] ;  /* 0x006b4000010e7983 */ /* 0x000f220000300800 */
[----:B------:R-:W-:-:S03]  /*f8e40*/  ISETP.GT.AND P1, PT, R4, 0x19, PT ;  /* 0x000000190400780c */ /* 0x000fc60003f24270 */
[----:B------:R1:W-:Y:S04]  /*f8e50*/  LDGSTS.E [R5+0x25680], desc[UR30][R6.64], P2 ;  /* 0x2568000006057fae */ /* 0x0003e800091a101e */
[----:B------:R-:W4:Y:S04]  /*f8e60*/  LDL.LU R18, [R1+0x6b34] ;  /* 0x006b340001127983 */ /* 0x000f280000300800 */
[----:B-1----:R-:W4:Y:S01]  /*f8e70*/  LDL.LU R15, [R1+0x6b3c] ;  /* 0x006b3c00010f7983 */ /* 0x002f220000300800 */
[----:B------:R-:W-:Y:S02]  /*f8e80*/  IMAD.MOV.U32 R6, RZ, RZ, R9 ;  /* 0x000000ffff067224 */ /* 0x000fe400078e0009 */
[----:B------:R-:W-:-:S02]  /*f8e90*/  IMAD.MOV.U32 R7, RZ, RZ, R12 ;  /* 0x000000ffff077224 */ /* 0x000fc400078e000c */
[----:B------:R-:W4:Y:S04]  /*f8ea0*/  LDL.LU R12, [R1+0x6b48] ;  /* 0x006b4800010c7983 */ /* 0x000f280000300800 */
[----:B------:R1:W-:Y:S04]  /*f8eb0*/  LDGSTS.E [R5+0x25700], desc[UR30][R6.64], P2 ;  /* 0x2570000006057fae */ /* 0x0003e800091a101e */
[----:B------:R-:W4:Y:S01]  /*f8ec0*/  LDL.LU R9, [R1+0x6b50] ;  /* 0x006b500001097983 */ /* 0x000f220000300800 */
[----:B-1----:R-:W-:Y:S02]  /*f8ed0*/  SEL R6, RZ, 0x4, !P1 ;  /* 0x00000004ff067807 */ /* 0x002fe40004800000 */
[----:B---3--:R-:W-:-:S05]  /*f8ee0*/  IADD3 R11, P3, PT, R11, R16, RZ ;  /* 0x000000100b0b7210 */ /* 0x008fca0007f7e0ff */
        /* <DEDUP_REMOVED lines=10> */
[----:B-1----:R-:W3:Y:S04]  /*f8f90*/  LDL.LU R13, [R1+0x6b44] ;  /* 0x006b4400010d7983 */ /* 0x002ee80000300800 */
[----:B------:R-:W-:Y:S04]  /*f8fa0*/  STL [R1+0x6b1c], R22 ;  /* 0x006b1c1601007387 */ /* 0x000fe80000100800 */
[----:B------:R-:W3:Y:S04]  /*f8fb0*/  LDL.LU R11, [R1+0x6b4c] ;  /* 0x006b4c00010b7983 */ /* 0x000ee80000300800 */
[----:B------:R1:W-:Y:S02]  /*f8fc0*/  LDGSTS.E [R5+0x25780], desc[UR30][R6.64], P2 ;  /* 0x2578000006057fae */ /* 0x0003e400091a101e */
[----:B-1----:R-:W-:-:S02]  /*f8fd0*/  IMAD.MOV.U32 R6, RZ, RZ, R21 ;  /* 0x000000ffff067224 */ /* 0x002fc400078e0015 */
[----:B------:R-:W-:-:S05]  /*f8fe0*/  IMAD.MOV.U32 R7, RZ, RZ, R22 ;  /* 0x000000ffff077224 */ /* 0x000fca00078e0016 */
[----:B------:R1:W-:Y:S01]  /*f8ff0*/  LDGSTS.E [R5+0x26400], desc[UR30][R6.64], P1 ;  /* 0x2640000006057fae */ /* 0x0003e200089a101e */
[----:B--2---:R-:W-:-:S05]  /*f9000*/  IADD3 R19, P2, PT, R19, R16, RZ ;  /* 0x0000001013137210 */ /* 0x004fca0007f5e0ff */
        /* <DEDUP_REMOVED lines=13> */
[----:B-1----:R-:W3:Y:S04]  /*f90e0*/  LDL.LU R10, [R1+0x6b54] ;  /* 0x006b5400010a7983 */ /* 0x002ee80000300800 */
[----:B------:R-:W3:Y:S01]  /*f90f0*/  LDL.LU R8, [R1+0x6b58] ;  /* 0x006b580001087983 */ /* 0x000ee20000300800 */
[----:B----4-:R-:W-:-:S02]  /*f9100*/  IADD3 R17, P2, PT, R17, R16, RZ ;  /* 0x0000001011117210 */ /* 0x010fc40007f5e0ff */
[----:B------:R-:W-:-:S03]  /*f9110*/  IADD3 R14, P3, PT, R14, R16, RZ ;  /* 0x000000100e0e7210 */ /* 0x000fc60007f7e0ff */
[----:B------:R1:W-:Y:S01]  /*f9120*/  STL [R1+0x6b38], R17 ;  /* 0x006b381101007387 */ /* 0x0003e20000100800 */
[--C-:B------:R-:W-:Y:S02]  /*f9130*/  IMAD.X R18, R18, 0x1, R0.reuse, P2 ;  /* 0x0000000112127824 */ /* 0x100fe400010e0600 */
[----:B------:R-:W-:-:S03]  /*f9140*/  IMAD.X R15, R15, 0x1, R0, P3 ;  /* 0x000000010f0f7824 */ /* 0x000fc600018e0600 */
[----:B------:R4:W-:Y:S01]  /*f9150*/  STL [R1+0x6b34], R18 ;  /* 0x006b341201007387 */ /* 0x0009e20000100800 */
[----:B--2---:R-:W-:-:S03]  /*f9160*/  IMAD.MOV.U32 R6, RZ, RZ, R17 ;  /* 0x000000ffff067224 */ /* 0x004fc600078e0011 */
[----:B------:R-:W-:Y:S01]  /*f9170*/  STL [R1+0x6b40], R14 ;  /* 0x006b400e01007387 */ /* 0x000fe20000100800 */
[----:B------:R-:W-:Y:S01]  /*f9180*/  IMAD.MOV.U32 R7, RZ, RZ, R18 ;  /* 0x000000ffff077224 */ /* 0x000fe200078e0012 */
[-C--:B------:R-:W-:Y:S02]  /*f9190*/  IADD3 R12, P2, PT, R12, R16.reuse, RZ ;  /* 0x000000100c0c7210 */ /* 0x080fe40007f5e0ff */
[----:B------:R2:W-:Y:S04]  /*f91a0*/  STL [R1+0x6b3c], R15 ;  /* 0x006b3c0f01007387 */ /* 0x0005e80000100800 */
[----:B------:R-:W3:Y:S04]  /*f91b0*/  LDL.LU R24, [R1+0x6c1c] ;  /* 0x006c1c0001187983 */ /* 0x000ee80000300800 */
[----:B------:R-:W3:Y:S01]  /*f91c0*/  LDL.LU R23, [R1+0x6c20] ;  /* 0x006c200001177983 */ /* 0x000ee20000300800 */
[----:B------:R-:W-:-:S03]  /*f91d0*/  IADD3 R9, P3, PT, R9, R16, RZ ;  /* 0x0000001009097210 */ /* 0x000fc60007f7e0ff */
[----:B------:R1:W-:Y:S04]  /*f91e0*/  LDGSTS.E [R5+0x26580], desc[UR30][R6.64], P1 ;  /* 0x2658000006057fae */ /* 0x0003e800089a101e */
[----:B------:R-:W3:Y:S04]  /*f91f0*/  LDL.LU R22, [R1+0x6c24] ;  /* 0x006c240001167983 */ /* 0x000ee80000300800 */
[----:B------:R-:W3:Y:S01]  /*f9200*/  LDL.LU R21, [R1+0x6c28] ;  /* 0x006c280001157983 */ /* 0x000ee20000300800 */
[----:B-1----:R-:W-:-:S03]  /*f9210*/  IMAD.MOV.U32 R6, RZ, RZ, R14 ;  /* 0x000000ffff067224 */ /* 0x002fc600078e000e */
[----:B------:R-:W3:Y:S01]  /*f9220*/  LDL.LU R19, [R1+0x6c30] ;  /* 0x006c300001137983 */ /* 0x000ee20000300800 */
[----:B------:R-:W-:-:S03]  /*f9230*/  IMAD.MOV.U32 R7, RZ, RZ, R15 ;  /* 0x000000ffff077224 */ /* 0x000fc600078e000f */
[----:B------:R-:W3:Y:S04]  /*f9240*/  LDL.LU R17, [R1+0x6c38] ;  /* 0x006c380001117983 */ /* 0x000ee80000300800 */
[----:B------:R-:W-:Y:S04]  /*f9250*/  STL [R1+0x6b48], R12 ;  /* 0x006b480c01007387 */ /* 0x000fe80000100800 */
[----:B------:R1:W-:Y:S01]  /*f9260*/  LDGSTS.E [R5+0x26600], desc[UR30][R6.64], P1 ;  /* 0x2660000006057fae */ /* 0x0003e200089a101e */
[----:B---3--:R-:W-:-:S05]  /*f9270*/  IMAD.X R13, R13, 0x1, R0, P2 ;  /* 0x000000010d0d7824 */ /* 0x008fca00010e0600 */
[----:B------:R3:W-:Y:S01]  /*f9280*/  STL [R1+0x6b44], R13 ;  /* 0x006b440d01007387 */ /* 0x0007e20000100800 */
[----:B------:R-:W-:-:S03]  /*f9290*/  IMAD.X R11, R11, 0x1, R0, P3 ;  /* 0x000000010b0b7824 */ /* 0x000fc600018e0600 */
[----:B------:R2:W-:Y:S01]  /*f92a0*/  STL [R1+0x6b50], R9 ;  /* 0x006b500901007387 */ /* 0x0005e20000100800 */
[----:B-1----:R-:W-:Y:S02]  /*f92b0*/  IMAD.MOV.U32 R6, RZ, RZ, R12 ;  /* 0x000000ffff067224 */ /* 0x002fe400078e000c */
[----:B------:R-:W-:Y:S01]  /*f92c0*/  IMAD.MOV.U32 R7, RZ, RZ, R13 ;  /* 0x000000ffff077224 */ /* 0x000fe200078e000d */
[----:B------:R-:W3:Y:S04]  /*f92d0*/  LDL.LU R20, [R1+0x6c2c] ;  /* 0x006c2c0001147983 */ /* 0x000ee80000300800 */
[----:B------:R1:W-:Y:S04]  /*f92e0*/  STL [R1+0x6b4c], R11 ;  /* 0x006b4c0b01007387 */ /* 0x0003e80000100800 */
[----:B----4-:R-:W4:Y:S04]  /*f92f0*/  LDL.LU R18, [R1+0x6c34] ;  /* 0x006c340001127983 */ /* 0x010f280000300800 */
[----:B--2---:R-:W2:Y:S04]  /*f9300*/  LDL.LU R15, [R1+0x6c3c] ;  /* 0x006c3c00010f7983 */ /* 0x004ea80000300800 */
[----:B------:R-:W2:Y:S04]  /*f9310*/  LDL.LU R14, [R1+0x6c40] ;  /* 0x006c4000010e7983 */ /* 0x000ea80000300800 */
[----:B------:R1:W-:Y:S04]  /*f9320*/  LDGSTS.E [R5+0x26680], desc[UR30][R6.64], P1 ;  /* 0x2668000006057fae */ /* 0x0003e800089a101e */
[----:B---3--:R-:W3:Y:S01]  /*f9330*/  LDL.LU R13, [R1+0x6c44] ;  /* 0x006c4400010d7983 */ /* 0x008ee20000300800 */
[----:B-1----:R-:W-:-:S03]  /*f9340*/  IMAD.MOV.U32 R6, RZ, RZ, R9 ;  /* 0x000000ffff067224 */ /* 0x002fc600078e0009 */
[----:B------:R-:W3:Y:S01]  /*f9350*/  LDL.LU R9, [R1+0x6c48] ;  /* 0x006c480001097983 */ /* 0x000ee20000300800 */
        /* <DEDUP_REMOVED lines=12> */
[----:B------:R-:W3:Y:S04]  /*f9420*/  LDL.LU R12, [R1+0x6c4c] ;  /* 0x006c4c00010c7983 */ /* 0x000ee80000300800 */
[----:B------:R-:W3:Y:S04]  /*f9430*/  LDL.LU R11, [R1+0x6c50] ;  /* 0x006c5000010b7983 */ /* 0x000ee80000300800 */
[----:B-1----:R-:W3:Y:S04]  /*f9440*/  LDL.LU R10, [R1+0x6c54] ;  /* 0x006c5400010a7983 */ /* 0x002ee80000300800 */
[----:B------:R-:W3:Y:S04]  /*f9450*/  LDL.LU R8, [R1+0x6c58] ;  /* 0x006c580001087983 */ /* 0x000ee80000300800 */
        /* <DEDUP_REMOVED lines=16> */
[----:B------:R1:W-:Y:S01]  /*f9560*/  LDGSTS.E [R5+0x27480], desc[UR30][R6.64], P2 ;  /* 0x2748000006057fae */ /* 0x0003e200091a101e */
[----:B------:R-:W-:-:S03]  /*f9570*/  IMAD.X R20, R20, 0x1, R0, P1 ;  /* 0x0000000114147824 */ /* 0x000fc600008e0600 */
[----:B------:R-:W-:Y:S01]  /*f9580*/  STL [R1+0x6c30], R19 ;  /* 0x006c301301007387 */ /* 0x000fe20000100800 */
[----:B-1----:R-:W-:Y:S02]  /*f9590*/  IMAD.MOV.U32 R6, RZ, RZ, R19 ;  /* 0x000000ffff067224 */ /* 0x002fe400078e0013 */
[----:B----4-:R-:W-:Y:S01]  /*f95a0*/  IMAD.X R18, R18, 0x1, R0, P3 ;  /* 0x0000000112127824 */ /* 0x010fe200018e0600 */
[----:B------:R1:W-:Y:S01]  /*f95b0*/  STL [R1+0x6c2c], R20 ;  /* 0x006c2c1401007387 */ /* 0x0003e20000100800 */
[----:B------:R-:W-:Y:S01]  /*f95c0*/  IMAD.MOV.U32 R7, RZ, RZ, R20 ;  /* 0x000000ffff077224 */ /* 0x000fe200078e0014 */
[-C--:B--2---:R-:W-:Y:S02]  /*f95d0*/  IADD3 R14, P1, PT, R14, R16.reuse, RZ ;  /* 0x000000100e0e7210 */ /* 0x084fe40007f3e0ff */
[----:B------:R-:W-:Y:S03]  /*f95e0*/  STL [R1+0x6c38], R17 ;  /* 0x006c381101007387 */ /* 0x000fe60000100800 */
[----:B------:R-:W-:Y:S01]  /*f95f0*/  IMAD.X R15, R15, 0x1, R0, P1 ;  /* 0x000000010f0f7824 */ /* 0x000fe200008e0600 */
[----:B------:R-:W-:Y:S04]  /*f9600*/  STL [R1+0x6c34], R18 ;  /* 0x006c341201007387 */ /* 0x000fe80000100800 */
[----:B------:R2:W-:Y:S01]  /*f9610*/  STL [R1+0x6c40], R14 ;  /* 0x006c400e01007387 */ /* 0x0005e20000100800 */
[----:B---3--:R-:W-:-:S03]  /*f9620*/  IADD3 R9, P3, PT, R9, R16, RZ ;  /* 0x0000001009097210 */ /* 0x008fc60007f7e0ff */
[----:B------:R-:W-:Y:S02]  /*f9630*/  STL [R1+0x6c3c], R15 ;  /* 0x006c3c0f01007387 */ /* 0x000fe40000100800 */
[----:B------:R-:W-:Y:S02]  /*f9640*/  IMAD.X R13, R13, 0x1, R0, P3 ;  /* 0x000000010d0d7824 */ /* 0x000fe400018e0600 */
[----:B------:R3:W-:Y:S04]  /*f9650*/  LDGSTS.E [R5+0x27500], desc[UR30][R6.64], P2 ;  /* 0x2750000006057fae */ /* 0x0007e800091a101e */
[----:B------:R4:W-:Y:S04]  /*f9660*/  STL [R1+0x6c48], R9 ;  /* 0x006c480901007387 */ /* 0x0009e80000100800 */
[----:B------:R-:W3:Y:S02]  /*f9670*/  LDL.LU R22, [R1+0x655c] ;  /* 0x00655c0001167983 */ /* 0x000ee40000300800 */
[----:B---3--:R-:W-:-:S02]  /*f9680*/  IMAD.MOV.U32 R6, RZ, RZ, R17 ;  /* 0x000000ffff067224 */ /* 0x008fc400078e0011 */
[----:B------:R-:W-:Y:S01]  /*f9690*/  STL [R1+0x6c44], R13 ;  /* 0x006c440d01007387 */ /* 0x000fe20000100800 */
[----:B------:R-:W-:-:S03]  /*f96a0*/  IMAD.MOV.U32 R7, RZ, RZ, R18 ;  /* 0x000000ffff077224 */ /* 0x000fc600078e0012 */
[----:B------:R-:W3:Y:S04]  /*f96b0*/  LDL.LU R21, [R1+0x6560] ;  /* 0x0065600001157983 */ /* 0x000ee80000300800 */
[----:B------:R2:W-:Y:S04]  /*f96c0*/  LDGSTS.E [R5+0x27580], desc[UR30][R6.64], P2 ;  /* 0x2758000006057fae */ /* 0x0005e800091a101e */
[----:B-1----:R-:W3:Y:S04]  /*f96d0*/  LDL.LU R20, [R1+0x6564] ;  /* 0x0065640001147983 */ /* 0x002ee80000300800 */
[----:B------:R-:W3:Y:S01]  /*f96e0*/  LDL.LU R19, [R1+0x6568] ;  /* 0x0065680001137983 */ /* 0x000ee20000300800 */
[----:B--2---:R-:W-:-:S02]  /*f96f0*/  IMAD.MOV.U32 R6, RZ, RZ, R14 ;  /* 0x000000ffff067224 */ /* 0x004fc400078e000e */
[----:B------:R-:W-:Y:S01]  /*f9700*/  IMAD.MOV.U32 R7, RZ, RZ, R15 ;  /* 0x000000ffff077224 */ /* 0x000fe200078e000f */
[----:B------:R-:W2:Y:S04]  /*f9710*/  LDL.LU R14, [R1+0x656c] ;  /* 0x00656c00010e7983 */ /* 0x000ea80000300800 */
[----:B------:R1:W-:Y:S02]  /*f9720*/  LDGSTS.E [R5+0x27600], desc[UR30][R6.64], P2 ;  /* 0x2760000006057fae */ /* 0x0003e400091a101e */
[----:B-1----:R-:W-:Y:S02]  /*f9730*/  IMAD.MOV.U32 R6, RZ, RZ, R9 ;  /* 0x000000ffff067224 */ /* 0x002fe400078e0009 */
[----:B----4-:R-:W4:Y:S01]  /*f9740*/  LDL.LU R9, [R1+0x6570] ;  /* 0x0065700001097983 */ /* 0x010f220000300800 */
        /* <DEDUP_REMOVED lines=11> */
[----:B------:R-:W2:Y:S04]  /*f9800*/  LDL.LU R18, [R1+0x6574] ;  /* 0x0065740001127983 */ /* 0x000ea80000300800 */
[----:B------:R-:W2:Y:S04]  /*f9810*/  LDL.LU R17, [R1+0x6578] ;  /* 0x0065780001117983 */ /* 0x000ea80000300800 */
[----:B------:R-:W2:Y:S04]  /*f9820*/  LDL.LU R15, [R1+0x657c] ;  /* 0x00657c00010f7983 */ /* 0x000ea80000300800 */
[----:B------:R-:W2:Y:S01]  /*f9830*/  LDL.LU R11, [R1+0x6580] ;  /* 0x00658000010b7983 */ /* 0x000ea20000300800 */
[----:B------:R-:W-:-:S03]  /*f9840*/  IMAD.MOV.U32 R7, RZ, RZ, R12 ;  /* 0x000000ffff077224 */ /* 0x000fc600078e000c */
[----:B------:R-:W2:Y:S04]  /*f9850*/  LDL.LU R13, [R1+0x6584] ;  /* 0x00658400010d7983 */ /* 0x000ea80000300800 */
[----:B------:R1:W-:Y:S04]  /*f9860*/  LDGSTS.E [R5+0x27700], desc[UR30][R6.64], P2 ;  /* 0x2770000006057fae */ /* 0x0003e800091a101e */
[----:B------:R-:W2:Y:S01]  /*f9870*/  LDL.LU R12, [R1+0x6588] ;  /* 0x00658800010c7983 */ /* 0x000ea20000300800 */
[----:B-1----:R-:W-:Y:S02]  /*f9880*/  IMAD.MOV.U32 R7, RZ, RZ, R10 ;  /* 0x000000ffff077224 */ /* 0x002fe400078e000a */
[----:B------:R-:W-:Y:S01]  /*f9890*/  IMAD.MOV.U32 R6, RZ, RZ, R8 ;  /* 0x000000ffff067224 */ /* 0x000fe200078e0008 */
[----:B------:R-:W2:Y:S04]  /*f98a0*/  LDL.LU R10, [R1+0x658c] ;  /* 0x00658c00010a7983 */ /* 0x000ea80000300800 */
[----:B------:R-:W2:Y:S01]  /*f98b0*/  LDL.LU R8, [R1+0x6590] ;  /* 0x0065900001087983 */ /* 0x000ea20000300800 */
        /* <DEDUP_REMOVED lines=8> */
[----:B---3--:R-:W-:-:S05]  /*f9940*/  IADD3 R21, P2, PT, R21, R16, RZ ;  /* 0x0000001015157210 */ /* 0x008fca0007f5e0ff */
        /* <DEDUP_REMOVED lines=11> */
[----:B----4-:R-:W-:-:S03]  /*f9a00*/  IADD3 R9, P3, PT, R9, R16, RZ ;  /* 0x0000001009097210 */ /* 0x010fc60007f7e0ff */
[----:B------:R-:W-:Y:S02]  /*f9a10*/  STL [R1+0x6564], R20 ;  /* 0x0065641401007387 */ /* 0x000fe40000100800 */
[----:B--2---:R-:W-:Y:S02]  /*f9a20*/  IMAD.X R14, R14, 0x1, R0, P3 ;  /* 0x000000010e0e7824 */ /* 0x004fe400018e0600 */
        /* <DEDUP_REMOVED lines=127> */
[----:B------:R-:W-:Y:S02]  /*fa220*/  IADD3 R11, P3, PT, R11, R16, RZ ;  /* 0x000000100b0b7210 */ /* 0x000fe40007f7e0ff */
[----:B------:R-:W-:-:S03]  /*fa230*/  ISETP.NE.U32.AND P1, PT, R6, RZ, PT ;  /* 0x000000ff0600720c */ /* 0x000fc60003f25070 */
        /* <DEDUP_REMOVED lines=168> */
[----:B------:R-:W-:Y:S01]  /*facc0*/  IMAD.X R20, R20, 0x1, R0, P2 ;  /* 0x0000000114147824 */ /* 0x000fe200010e0600 */
[----:B------:R-:W-:Y:S01]  /*facd0*/  STL [R1+0x6968], R19 ;  /* 0x0069681301007387 */ /* 0x000fe20000100800 */
[----:B-1----:R-:W-:Y:S02]  /*face0*/  IMAD.MOV.U32 R6, RZ, RZ, R19 ;  /* 0x000000ffff067224 */ /* 0x002fe400078e0013 */
[----:B------:R-:W-:Y:S01]  /*facf0*/  IMAD.MOV.U32 R7, RZ, RZ, R20 ;  /* 0x000000ffff077224 */ /* 0x000fe200078e0014 */
        /* <DEDUP_REMOVED lines=110> */
[----:B----4-:R-:W-:-:S02]  /*fb3e0*/  IMAD.X R15, R15, 0x1, R0, P1 ;  /* 0x000000010f0f7824 */ /* 0x010fc400008e0600 */
[----:B-1----:R-:W-:-:S03]  /*fb3f0*/  IMAD.MOV.U32 R6, RZ, RZ, R14 ;  /* 0x000000ffff067224 */ /* 0x002fc600078e000e */
[----:B------:R1:W-:Y:S01]  /*fb400*/  STL [R1+0x6a84], R15 ;  /* 0x006a840f01007387 */ /* 0x0003e20000100800 */
[----:B------:R-:W-:-:S03]  /*fb410*/  IMAD.X R12, R12, 0x1, R0, P3 ;  /* 0x000000010c0c7824 */ /* 0x000fc600018e0600 */
[----:B------:R-:W-:Y:S01]  /*fb420*/  STL [R1+0x6a90], R9 ;  /* 0x006a900901007387 */ /* 0x000fe20000100800 */
[----:B------:R-:W-:-:S03]  /*fb430*/  IMAD.MOV.U32 R7, RZ, RZ, R15 ;  /* 0x000000ffff077224 */ /* 0x000fc600078e000f */
        /* <DEDUP_REMOVED lines=155> */
[----:B------:R1:W-:Y:S02]  /*fbdf0*/  STL [R1+0x6c8c], R12 ;  /* 0x006c8c0c01007387 */ /* 0x0003e40000100800 */
[----:B-1----:R-:W-:Y:S02]  /*fbe00*/  IMAD.MOV.U32 R6, RZ, RZ, R11 ;  /* 0x000000ffff067224 */ /* 0x002fe400078e000b */
[----:B------:R-:W-:Y:S04]  /*fbe10*/  STL [R1+0x6c98], R8 ;  /* 0x006c980801007387 */ /* 0x000fe80000100800 */
        /* <DEDUP_REMOVED lines=46> */
[----:B------:R-:W-:-:S02]  /*fc100*/  IADD3 R17, P2, PT, R17, R16, RZ ;  /* 0x0000001011117210 */ /* 0x000fc40007f5e0ff */
[----:B------:R-:W-:-:S03]  /*fc110*/  IADD3 R11, P3, PT, R11, R16, RZ ;  /* 0x000000100b0b7210 */ /* 0x000fc60007f7e0ff */
[--C-:B------:R-:W-:Y:S01]  /*fc120*/  IMAD.X R18, R18, 0x1, R0.reuse, P2 ;  /* 0x0000000112127824 */ /* 0x100fe200010e0600 */
[----:B------:R-:W-:Y:S01]  /*fc130*/  STL [R1+0x65b8], R17 ;  /* 0x0065b81101007387 */ /* 0x000fe20000100800 */
[----:B------:R-:W-:-:S03]  /*fc140*/  IMAD.X R15, R15, 0x1, R0, P3 ;  /* 0x000000010f0f7824 */ /* 0x000fc600018e0600 */
        /* <DEDUP_REMOVED lines=8> */
[----:B------:R1:W-:Y:S02]  /*fc1d0*/  LDGSTS.E [R5+0x20d80], desc[UR30][R6.64], P1 ;  /* 0x20d8000006057fae */ /* 0x0003e400089a101e */
[--C-:B------:R-:W-:Y:S01]  /*fc1e0*/  IMAD.X R13, R13, 0x1, R0.reuse, P2 ;  /* 0x000000010d0d7824 */ /* 0x100fe200010e0600 */
[----:B------:R-:W-:Y:S01]  /*fc1f0*/  IADD3 R8, P3, PT, R8, R16, RZ ;  /* 0x0000001008087210 */ /* 0x000fe20007f7e0ff */
        /* <DEDUP_REMOVED lines=310> */
[----:B------:R-:W-:-:S04]  /*fd560*/  IMAD.X R14, R14, 0x1, R0, P2 ;  /* 0x000000010e0e7824 */ /* 0x000fc800010e0600 */
[----:B------:R-:W-:Y:S01]  /*fd570*/  IMAD.MOV.U32 R7, RZ, RZ, R14 ;  /* 0x000000ffff077224 */ /* 0x000fe200078e000e */
[----:B------:R-:W-:Y:S01]  /*fd580*/  STL [R1+0x69c4], R14 ;  /* 0x0069c40e01007387 */ /* 0x000fe20000100800 */
[----:B------:R-:W-:-:S03]  /*fd590*/  IMAD.X R9, R9, 0x1, R0, P3 ;  /* 0x0000000109097824 */ /* 0x000fc600018e0600 */
[----:B------:R-:W-:Y:S04]  /*fd5a0*/  STL [R1+0x69d0], R8 ;  /* 0x0069d00801007387 */ /* 0x000fe80000100800 */
[----:B------:R1:W-:Y:S04]  /*fd5b0*/  STL [R1+0x69cc], R9 ;  /* 0x0069cc0901007387 */ /* 0x0003e80000100800 */
[----:B------:R1:W-:Y:S04]  /*fd5c0*/  LDGSTS.E [R5+0x24e80], desc[UR30][R6.64], P1 ;  /* 0x24e8000006057fae */ /* 0x0003e800089a101e */
[----:B------:R-:W2:Y:S04]  /*fd5d0*/  LDL.LU R18, [R1+0x6ab4] ;  /* 0x006ab40001127983 */ /* 0x000ea80000300800 */
[----:B------:R-:W2:Y:S01]  /*fd5e0*/  LDL.LU R17, [R1+0x6ab8] ;  /* 0x006ab80001117983 */ /* 0x000ea20000300800 */
[----:B-1----:R-:W-:-:S02]  /*fd5f0*/  IMAD.MOV.U32 R7, RZ, RZ, R9 ;  /* 0x000000ffff077224 */ /* 0x002fc400078e0009 */
[----:B------:R-:W-:Y:S01]  /*fd600*/  IMAD.MOV.U32 R6, RZ, RZ, R8 ;  /* 0x000000ffff067224 */ /* 0x000fe200078e0008 */
[----:B------:R-:W2:Y:S04]  /*fd610*/  LDL.LU R9, [R1+0x6abc] ;  /* 0x006abc0001097983 */ /* 0x000ea80000300800 */
[----:B------:R-:W2:Y:S01]  /*fd620*/  LDL.LU R8, [R1+0x6ac0] ;  /* 0x006ac00001087983 */ /* 0x000ea20000300800 */
[----:B------:R-:W-:-:S03]  /*fd630*/  ISETP.GT.AND P2, PT, R4, 0x17, PT ;  /* 0x000000170400780c */ /* 0x000fc60003f44270 */
[----:B------:R1:W-:Y:S04]  /*fd640*/  LDGSTS.E [R5+0x24f00], desc[UR30][R6.64], P1 ;  /* 0x24f0000006057fae */ /* 0x0003e800089a101e */
[----:B------:R-:W2:Y:S04]  /*fd650*/  LDL.LU R14, [R1+0x6ac8] ;  /* 0x006ac800010e7983 */ /* 0x000ea80000300800 */
[----:B------:R-:W2:Y:S01]  /*fd660*/  LDL.LU R10, [R1+0x6ad0] ;  /* 0x006ad000010a7983 */ /* 0x000ea20000300800 */
[----:B-1----:R-:W-:-:S04]  /*fd670*/  SEL R6, RZ, 0x4, !P2 ;  /* 0x00000004ff067807 */ /* 0x002fc80005000000 */
[----:B------:R-:W-:-:S04]  /*fd680*/  SEL R6, R6, RZ, !P0 ;  /* 0x000000ff06067207 */ /* 0x000fc80004000000 */
[----:B------:R-:W-:Y:S02]  /*fd690*/  ISETP.NE.U32.AND P2, PT, R6, RZ, PT ;  /* 0x000000ff0600720c */ /* 0x000fe40003f45070 */
[----:B----4-:R-:W-:-:S05]  /*fd6a0*/  IADD3 R12, P3, PT, R12, R16, RZ ;  /* 0x000000100c0c7210 */ /* 0x010fca0007f7e0ff */
[----:B------:R-:W-:Y:S01]  /*fd6b0*/  IMAD.X R15, R15, 0x1, R0, P3 ;  /* 0x000000010f0f7824 */ /* 0x000fe200018e0600 */
[----:B------:R-:W-:Y:S01]  /*fd6c0*/  IADD3 R21, P4, PT, R21, R16, RZ ;  /* 0x0000001015157210 */ /* 0x000fe20007f9e0ff */
[----:B------:R-:W-:Y:S01]  /*fd6d0*/  IMAD.MOV.U32 R6, RZ, RZ, R12 ;  /* 0x000000ffff067224 */ /* 0x000fe200078e000c */
[----:B------:R-:W-:Y:S01]  /*fd6e0*/  STL [R1+0x69d8], R12 ;  /* 0x0069d80c01007387 */ /* 0x000fe20000100800 */
[----:B------:R-:W-:Y:S02]  /*fd6f0*/  IMAD.MOV.U32 R7, RZ, RZ, R15 ;  /* 0x000000ffff077224 */ /* 0x000fe400078e000f */
[----:B------:R-:W-:Y:S01]  /*fd700*/  IMAD.X R22, R22, 0x1, R0, P4 ;  /* 0x0000000116167824 */ /* 0x000fe200020e0600 */
[----:B------:R1:W-:Y:S04]  /*fd710*/  STL [R1+0x69d4], R15 ;  /* 0x0069d40f01007387 */ /* 0x0003e80000100800 */
        /* <DEDUP_REMOVED lines=9> */
[----:B--2---:R-:W-:Y:S01]  /*fd7b0*/  IMAD.X R20, R20, 0x1, R0, P1 ;  /* 0x0000000114147824 */ /* 0x004fe200008e0600 */
        /* <DEDUP_REMOVED lines=13> */
[----:B------:R-:W4:Y:S04]  /*fd890*/  LDL.LU R11, [R1+0x6ad8] ;  /* 0x006ad800010b7983 */ /* 0x000f280000300800 */
        /* <DEDUP_REMOVED lines=24> */
[----:B------:R-:W-:-:S05]  /*fda20*/  IMAD.X R15, R15, 0x1, R0, P1 ;  /* 0x000000010f0f7824 */ /* 0x000fca00008e0600 */
[----:B------:R1:W-:Y:S01]  /*fda30*/  STL [R1+0x6ac4], R15 ;  /* 0x006ac40f01007387 */ /* 0x0003e20000100800 */
[----:B------:R-:W-:-:S03]  /*fda40*/  IMAD.X R12, R12, 0x1, R0, P3 ;  /* 0x000000010c0c7824 */ /* 0x000fc600018e0600 */
[----:B------:R-:W-:Y:S04]  /*fda50*/  STL [R1+0x6ad0], R10 ;  /* 0x006ad00a01007387 */ /* 0x000fe80000100800 */
[----:B------:R-:W2:Y:S04]  /*fda60*/  LDL.LU R17, [R1+0x6bb8] ;  /* 0x006bb80001117983 */ /* 0x000ea80000300800 */
[----:B------:R1:W-:Y:S04]  /*fda70*/  STL [R1+0x6acc], R12 ;  /* 0x006acc0c01007387 */ /* 0x0003e80000100800 */
[----:B------:R-:W2:Y:S01]  /*fda80*/  LDL.LU R14, [R1+0x6bc0] ;  /* 0x006bc000010e7983 */ /* 0x000ea20000300800 */
[----:B------:R-:W-:-:S03]  /*fda90*/  IMAD.MOV.U32 R7, RZ, RZ, R15 ;  /* 0x000000ffff077224 */ /* 0x000fc600078e000f */
[----:B------:R-:W2:Y:S04]  /*fdaa0*/  LDL.LU R18, [R1+0x6bb4] ;  /* 0x006bb40001127983 */ /* 0x000ea80000300800 */
[----:B-1----:R-:W2:Y:S01]  /*fdab0*/  LDL.LU R15, [R1+0x6bbc] ;  /* 0x006bbc00010f7983 */ /* 0x002ea20000300800 */
[----:B------:R-:W-:-:S03]  /*fdac0*/  ISETP.GT.AND P1, PT, R4, 0x1b, PT ;  /* 0x0000001b0400780c */ /* 0x000fc60003f24270 */
[----:B------:R1:W-:Y:S02]  /*fdad0*/  LDGSTS.E [R5+0x25e80], desc[UR30][R6.64], P2 ;  /* 0x25e8000006057fae */ /* 0x0003e400091a101e */
[----:B-1----:R-:W-:Y:S02]  /*fdae0*/  IMAD.MOV.U32 R6, RZ, RZ, R10 ;  /* 0x000000ffff067224 */ /* 0x002fe400078e000a */
[----:B------:R-:W-:Y:S02]  /*fdaf0*/  IMAD.MOV.U32 R7, RZ, RZ, R12 ;  /* 0x000000ffff077224 */ /* 0x000fe400078e000c */
[----:B------:R-:W2:Y:S04]  /*fdb00*/  LDL.LU R12, [R1+0x6bc8] ;  /* 0x006bc800010c7983 */ /* 0x000ea80000300800 */
[----:B------:R1:W-:Y:S04]  /*fdb10*/  LDGSTS.E [R5+0x25f00], desc[UR30][R6.64], P2 ;  /* 0x25f0000006057fae */ /* 0x0003e800091a101e */
[----:B------:R-:W2:Y:S01]  /*fdb20*/  LDL.LU R10, [R1+0x6bd0] ;  /* 0x006bd000010a7983 */ /* 0x000ea20000300800 */
[----:B----4-:R-:W-:-:S02]  /*fdb30*/  IADD3 R11, P3, PT, R11, R16, RZ ;  /* 0x000000100b0b7210 */ /* 0x010fc40007f7e0ff */
[----:B-1----:R-:W-:-:S03]  /*fdb40*/  SEL R6, RZ, 0x4, !P1 ;  /* 0x00000004ff067807 */ /* 0x002fc60004800000 */
[--C-:B---3--:R-:W-:Y:S01]  /*fdb50*/  IMAD.X R13, R13, 0x1, R0.reuse, P3 ;  /* 0x000000010d0d7824 */ /* 0x108fe200018e0600 */
[----:B------:R-:W-:Y:S01]  /*fdb60*/  IADD3 R21, P4, PT, R21, R16, RZ ;  /* 0x0000001015157210 */ /* 0x000fe20007f9e0ff */
[----:B------:R-:W-:Y:S01]  /*fdb70*/  STL [R1+0x6ad8], R11 ;  /* 0x006ad80b01007387 */ /* 0x000fe20000100800 */
[----:B------:R-:W-:Y:S01]  /*fdb80*/  SEL R6, R6, RZ, !P0 ;  /* 0x000000ff06067207 */ /* 0x000fe20004000000 */
[----:B------:R-:W-:Y:S02]  /*fdb90*/  IMAD.MOV.U32 R7, RZ, RZ, R13 ;  /* 0x000000ffff077224 */ /* 0x000fe400078e000d */
[----:B------:R1:W-:Y:S01]  /*fdba0*/  STL [R1+0x6ad4], R13 ;  /* 0x006ad40d01007387 */ /* 0x0003e20000100800 */
[----:B------:R-:W-:-:S03]  /*fdbb0*/  IMAD.X R22, R22, 0x1, R0, P4 ;  /* 0x0000000116167824 */ /* 0x000fc600020e0600 */
[----:B------:R-:W-:Y:S01]  /*fdbc0*/  STL [R1+0x6ba0], R21 ;  /* 0x006ba01501007387 */ /* 0x000fe20000100800 */
[----:B------:R-:W-:Y:S01]  /*fdbd0*/  ISETP.NE.U32.AND P1, PT, R6, RZ, PT ;  /* 0x000000ff0600720c */ /* 0x000fe20003f25070 */
[----:B------:R-:W-:Y:S02]  /*fdbe0*/  IMAD.MOV.U32 R6, RZ, RZ, R11 ;  /* 0x000000ffff067224 */ /* 0x000fe400078e000b */
[----:B-1----:R-:W3:Y:S04]  /*fdbf0*/  LDL.LU R13, [R1+0x6bc4] ;  /* 0x006bc400010d7983 */ /* 0x002ee80000300800 */
[----:B------:R-:W-:Y:S04]  /*fdc00*/  STL [R1+0x6b9c], R22 ;  /* 0x006b9c1601007387 */ /* 0x000fe80000100800 */
[----:B------:R-:W4:Y:S04]  /*fdc10*/  LDL.LU R11, [R1+0x6bcc] ;  /* 0x006bcc00010b7983 */ /* 0x000f280000300800 */
        /* <DEDUP_REMOVED lines=19> */
[----:B------:R-:W4:Y:S01]  /*fdd50*/  LDL.LU R8, [R1+0x6bd8] ;  /* 0x006bd80001087983 */ /* 0x000f220000300800 */
[----:B------:R-:W-:-:S02]  /*fdd60*/  IADD3 R17, P2, PT, R17, R16, RZ ;  /* 0x0000001011117210 */ /* 0x000fc40007f5e0ff */
[----:B------:R-:W-:-:S03]  /*fdd70*/  IADD3 R14, P3, PT, R14, R16, RZ ;  /* 0x000000100e0e7210 */ /* 0x000fc60007f7e0ff */
[--C-:B------:R-:W-:Y:S01]  /*fdd80*/  IMAD.X R18, R18, 0x1, R0.reuse, P2 ;  /* 0x0000000112127824 */ /* 0x100fe200010e0600 */
[----:B------:R1:W-:Y:S01]  /*fdd90*/  STL [R1+0x6bb8], R17 ;  /* 0x006bb81101007387 */ /* 0x0003e20000100800 */
[----:B------:R-:W-:-:S03]  /*fdda0*/  IMAD.X R15, R15, 0x1, R0, P3 ;  /* 0x000000010f0f7824 */ /* 0x000fc600018e0600 */
[----:B------:R1:W-:Y:S04]  /*fddb0*/  STL [R1+0x6bb4], R18 ;  /* 0x006bb41201007387 */ /* 0x0003e80000100800 */
[----:B------:R1:W-:Y:S04]  /*fddc0*/  STL [R1+0x6bc0], R14 ;  /* 0x006bc00e01007387 */ /* 0x0003e80000100800 */
[----:B------:R-:W-:Y:S04]  /*fddd0*/  STL [R1+0x6bbc], R15 ;  /* 0x006bbc0f01007387 */ /* 0x000fe80000100800 */
[----:B------:R-:W4:Y:S04]  /*fdde0*/  LDL.LU R24, [R1+0x6c9c] ;  /* 0x006c9c0001187983 */ /* 0x000f280000300800 */
[----:B------:R-:W4:Y:S01]  /*fddf0*/  LDL.LU R23, [R1+0x6ca0] ;  /* 0x006ca00001177983 */ /* 0x000f220000300800 */
[----:B--2---:R-:W-:-:S02]  /*fde00*/  IMAD.MOV.U32 R6, RZ, RZ, R17 ;  /* 0x000000ffff067224 */ /* 0x004fc400078e0011 */
[----:B------:R-:W-:Y:S01]  /*fde10*/  IMAD.MOV.U32 R7, RZ, RZ, R18 ;  /* 0x000000ffff077224 */ /* 0x000fe200078e0012 */
[----:B------:R-:W2:Y:S01]  /*fde20*/  LDL.LU R22, [R1+0x6ca4] ;  /* 0x006ca40001167983 */ /* 0x000ea20000300800 */
[----:B------:R-:W-:-:S03]  /*fde30*/  IADD3 R12, P2, PT, R12, R16, RZ ;  /* 0x000000100c0c7210 */ /* 0x000fc60007f5e0ff */
[----:B------:R-:W2:Y:S01]  /*fde40*/  LDL.LU R21, [R1+0x6ca8] ;  /* 0x006ca80001157983 */ /* 0x000ea20000300800 */
[----:B------:R-:W-:-:S03]  /*fde50*/  IADD3 R10, P3, PT, R10, R16, RZ ;  /* 0x000000100a0a7210 */ /* 0x000fc60007f7e0ff */
[----:B------:R1:W-:Y:S04]  /*fde60*/  LDGSTS.E [R5+0x26d80], desc[UR30][R6.64], P1 ;  /* 0x26d8000006057fae */ /* 0x0003e800089a101e */
[----:B------:R-:W2:Y:S04]  /*fde70*/  LDL.LU R19, [R1+0x6cb0] ;  /* 0x006cb00001137983 */ /* 0x000ea80000300800 */
[----:B-1----:R-:W2:Y:S01]  /*fde80*/  LDL.LU R17, [R1+0x6cb8] ;  /* 0x006cb80001117983 */ /* 0x002ea20000300800 */
[----:B------:R-:W-:Y:S02]  /*fde90*/  IMAD.MOV.U32 R6, RZ, RZ, R14 ;  /* 0x000000ffff067224 */ /* 0x000fe400078e000e */
[----:B------:R-:W-:Y:S01]  /*fdea0*/  IMAD.MOV.U32 R7, RZ, RZ, R15 ;  /* 0x000000ffff077224 */ /* 0x000fe200078e000f */
[----:B------:R-:W-:Y:S04]  /*fdeb0*/  STL [R1+0x6bc8], R12 ;  /* 0x006bc80c01007387 */ /* 0x000fe80000100800 */
[----:B------:R1:W-:Y:S01]  /*fdec0*/  LDGSTS.E [R5+0x26e00], desc[UR30][R6.64], P1 ;  /* 0x26e0000006057fae */ /* 0x0003e200089a101e */
[----:B---3--:R-:W-:-:S02]  /*fded0*/  IMAD.X R13, R13, 0x1, R0, P2 ;  /* 0x000000010d0d7824 */ /* 0x008fc400010e0600 */
[----:B-1----:R-:W-:Y:S02]  /*fdee0*/  IMAD.MOV.U32 R6, RZ, RZ, R12 ;  /* 0x000000ffff067224 */ /* 0x002fe400078e000c */
[----:B------:R-:W-:Y:S01]  /*fdef0*/  IMAD.MOV.U32 R7, RZ, RZ, R13 ;  /* 0x000000ffff077224 */ /* 0x000fe200078e000d */
[----:B------:R-:W-:Y:S01]  /*fdf00*/  STL [R1+0x6bc4], R13 ;  /* 0x006bc40d01007387 */ /* 0x000fe20000100800 */
[----:B----4-:R-:W-:-:S03]  /*fdf10*/  IMAD.X R11, R11, 0x1, R0, P3 ;  /* 0x000000010b0b7824 */ /* 0x010fc600018e0600 */
[----:B------:R1:W-:Y:S04]  /*fdf20*/  STL [R1+0x6bd0], R10 ;  /* 0x006bd00a01007387 */ /* 0x0003e80000100800 */
[----:B------:R-:W3:Y:S04]  /*fdf30*/  LDL.LU R20, [R1+0x6cac] ;  /* 0x006cac0001147983 */ /* 0x000ee80000300800 */
[----:B------:R4:W-:Y:S04]  /*fdf40*/  STL [R1+0x6bcc], R11 ;  /* 0x006bcc0b01007387 */ /* 0x0009e80000100800 */
[----:B------:R-:W3:Y:S04]  /*fdf50*/  LDL.LU R18, [R1+0x6cb4] ;  /* 0x006cb40001127983 */ /* 0x000ee80000300800 */
[----:B------:R1:W-:Y:S04]  /*fdf60*/  LDGSTS.E [R5+0x26e80], desc[UR30][R6.64], P1 ;  /* 0x26e8000006057fae */ /* 0x0003e800089a101e */
[----:B------:R-:W3:Y:S01]  /*fdf70*/  LDL.LU R14, [R1+0x6cbc] ;  /* 0x006cbc00010e7983 */ /* 0x000ee20000300800 */
[----:B-1----:R-:W-:-:S03]  /*fdf80*/  IMAD.MOV.U32 R6, RZ, RZ, R10 ;  /* 0x000000ffff067224 */ /* 0x002fc600078e000a */
[----:B------:R-:W3:Y:S01]  /*fdf90*/  LDL.LU R10, [R1+0x6cc0] ;  /* 0x006cc000010a7983 */ /* 0x000ee20000300800 */
[----:B------:R-:W-:-:S03]  /*fdfa0*/  IMAD.MOV.U32 R7, RZ, RZ, R11 ;  /* 0x000000ffff077224 */ /* 0x000fc600078e000b */
[----:B------:R-:W3:Y:S04]  /*fdfb0*/  LDL.LU R15, [R1+0x6cc4] ;  /* 0x006cc400010f7983 */ /* 0x000ee80000300800 */
[----:B----4-:R-:W4:Y:S01]  /*fdfc0*/  LDL.LU R11, [R1+0x6cc8] ;  /* 0x006cc800010b7983 */ /* 0x010f220000300800 */
[----:B------:R-:W-:-:S03]  /*fdfd0*/  ISETP.GT.AND P2, PT, R4, 0x1f, PT ;  /* 0x0000001f0400780c */ /* 0x000fc60003f44270 */
        /* <DEDUP_REMOVED lines=10> */
[----:B------:R-:W4:Y:S04]  /*fe080*/  LDL.LU R13, [R1+0x6ccc] ;  /* 0x006ccc00010d7983 */ /* 0x000f280000300800 */
[----:B------:R-:W4:Y:S04]  /*fe090*/  LDL.LU R12, [R1+0x6cd0] ;  /* 0x006cd000010c7983 */ /* 0x000f280000300800 */
[----:B-1----:R-:W4:Y:S04]  /*fe0a0*/  LDL.LU R9, [R1+0x6cd4] ;  /* 0x006cd40001097983 */ /* 0x002f280000300800 */
[----:B------:R-:W4:Y:S04]  /*fe0b0*/  LDL.LU R8, [R1+0x6cd8] ;  /* 0x006cd80001087983 */ /* 0x000f280000300800 */
[----:B------:R1:W-:Y:S01]  /*fe0c0*/  LDGSTS.E [R5+0x26f80], desc[UR30][R6.64], P1 ;  /* 0x26f8000006057fae */ /* 0x0003e200089a101e */
[----:B------:R-:W-:-:S05]  /*fe0d0*/  IADD3 R23, P1, PT, R23, R16, RZ ;  /* 0x0000001017177210 */ /* 0x000fca0007f3e0ff */
[----:B------:R-:W-:Y:S01]  /*fe0e0*/  IMAD.X R24, R24, 0x1, R0, P1 ;  /* 0x0000000118187824 */ /* 0x000fe200008e0600 */
[-C--:B--2---:R-:W-:Y:S01]  /*fe0f0*/  IADD3 R21, P3, PT, R21, R16.reuse, RZ ;  /* 0x0000001015157210 */ /* 0x084fe20007f7e0ff */
[----:B-1----:R-:W-:Y:S02]  /*fe100*/  IMAD.MOV.U32 R6, RZ, RZ, R23 ;  /* 0x000000ffff067224 */ /* 0x002fe400078e0017 */
[----:B------:R-:W-:Y:S02]  /*fe110*/  IMAD.MOV.U32 R7, RZ, RZ, R24 ;  /* 0x000000ffff077224 */ /* 0x000fe400078e0018 */
[----:B------:R-:W-:Y:S01]  /*fe120*/  IMAD.X R22, R22, 0x1, R0, P3 ;  /* 0x0000000116167824 */ /* 0x000fe200018e0600 */
[-C--:B------:R-:W-:Y:S02]  /*fe130*/  IADD3 R19, P1, PT, R19, R16.reuse, RZ ;  /* 0x0000001013137210 */ /* 0x080fe40007f3e0ff */
[----:B------:R1:W-:Y:S01]  /*fe140*/  LDGSTS.E [R5+0x27c00], desc[UR30][R6.64], P2 ;  /* 0x27c0000006057fae */ /* 0x0003e200091a101e */
[----:B------:R-:W-:Y:S01]  /*fe150*/  IADD3 R17, P3, PT, R17, R16, RZ ;  /* 0x0000001011117210 */ /* 0x000fe20007f7e0ff */
[----:B-1----:R-:W-:-:S02]  /*fe160*/  IMAD.MOV.U32 R6, RZ, RZ, R21 ;  /* 0x000000ffff067224 */ /* 0x002fc400078e0015 */
[----:B------:R-:W-:Y:S01]  /*fe170*/  IMAD.MOV.U32 R7, RZ, RZ, R22 ;  /* 0x000000ffff077224 */ /* 0x000fe200078e0016 */
[----:B------:R-:W-:Y:S04]  /*fe180*/  STL [R1+0x6ca0], R23 ;  /* 0x006ca01701007387 */ /* 0x000fe80000100800 */
[----:B------:R1:W-:Y:S04]  /*fe190*/  LDGSTS.E [R5+0x27c80], desc[UR30][R6.64], P2 ;  /* 0x27c8000006057fae */ /* 0x0003e800091a101e */
[----:B------:R-:W-:Y:S01]  /*fe1a0*/  STL [R1+0x6c9c], R24 ;  /* 0x006c9c1801007387 */ /* 0x000fe20000100800 */
[----:B-1----:R-:W-:-:S02]  /*fe1b0*/  IMAD.MOV.U32 R6, RZ, RZ, R19 ;  /* 0x000000ffff067224 */ /* 0x002fc400078e0013 */
[----:B---3--:R-:W-:-:S04]  /*fe1c0*/  IMAD.X R20, R20, 0x1, R0, P1 ;  /* 0x0000000114147824 */ /* 0x008fc800008e0600 */
[----:B------:R-:W-:Y:S01]  /*fe1d0*/  IMAD.MOV.U32 R7, RZ, RZ, R20 ;  /* 0x000000ffff077224 */ /* 0x000fe200078e0014 */
[----:B------:R-:W-:Y:S01]  /*fe1e0*/  STL [R1+0x6ca8], R21 ;  /* 0x006ca81501007387 */ /* 0x000fe20000100800 */
[----:B------:R-:W-:-:S03]  /*fe1f0*/  IMAD.X R18, R18, 0x1, R0, P3 ;  /* 0x0000000112127824 */ /* 0x000fc600018e0600 */
[----:B------:R1:W-:Y:S04]  /*fe200*/  LDGSTS.E [R5+0x27d00], desc[UR30][R6.64], P2 ;  /* 0x27d0000006057fae */ /* 0x0003e800091a101e */
[----:B------:R-:W-:Y:S04]  /*fe210*/  STL [R1+0x6ca4], R22 ;  /* 0x006ca41601007387 */ /* 0x000fe80000100800 */
[----:B------:R-:W-:Y:S01]  /*fe220*/  STL [R1+0x6cb0], R19 ;  /* 0x006cb01301007387 */ /* 0x000fe20000100800 */
[----:B-1----:R-:W-:Y:S01]  /*fe230*/  IMAD.MOV.U32 R6, RZ, RZ, R17 ;  /* 0x000000ffff067224 */ /* 0x002fe200078e0011 */
[-C--:B------:R-:W-:Y:S01]  /*fe240*/  IADD3 R10, P1, PT, R10, R16.reuse, RZ ;  /* 0x000000100a0a7210 */ /* 0x080fe20007f3e0ff */
[----:B------:R-:W-:Y:S01]  /*fe250*/  IMAD.MOV.U32 R7, RZ, RZ, R18 ;  /* 0x000000ffff077224 */ /* 0x000fe200078e0012 */
[----:B------:R-:W-:Y:S03]  /*fe260*/  STL [R1+0x6cac], R20 ;  /* 0x006cac1401007387 */ /* 0x000fe60000100800 */
[--C-:B------:R-:W-:Y:S01]  /*fe270*/  IMAD.X R14, R14, 0x1, R0.reuse, P1 ;  /* 0x000000010e0e7824 */ /* 0x100fe200008e0600 */
[----:B----4-:R-:W-:Y:S01]  /*fe280*/  IADD3 R11, P3, PT, R11, R16, RZ ;  /* 0x000000100b0b7210 */ /* 0x010fe20007f7e0ff */
[----:B------:R-:W-:Y:S04]  /*fe290*/  STL [R1+0x6cb8], R17 ;  /* 0x006cb81101007387 */ /* 0x000fe80000100800 */
[----:B------:R-:W-:Y:S01]  /*fe2a0*/  STL [R1+0x6cb4], R18 ;  /* 0x006cb41201007387 */ /* 0x000fe20000100800 */
[----:B------:R-:W-:-:S03]  /*fe2b0*/  IMAD.X R15, R15, 0x1, R0, P3 ;  /* 0x000000010f0f7824 */ /* 0x000fc600018e0600 */
[----:B------:R1:W-:Y:S04]  /*fe2c0*/  LDGSTS.E [R5+0x27d80], desc[UR30][R6.64], P2 ;  /* 0x27d8000006057fae */ /* 0x0003e800091a101e */
[----:B------:R-:W-:Y:S04]  /*fe2d0*/  STL [R1+0x6cc0], R10 ;  /* 0x006cc00a01007387 */ /* 0x000fe80000100800 */
[----:B------:R2:W-:Y:S01]  /*fe2e0*/  STL [R1+0x6cbc], R14 ;  /* 0x006cbc0e01007387 */ /* 0x0005e20000100800 */
[----:B-1----:R-:W-:-:S03]  /*fe2f0*/  IMAD.MOV.U32 R6, RZ, RZ, R10 ;  /* 0x000000ffff067224 */ /* 0x002fc600078e000a */
[----:B------:R-:W-:Y:S01]  /*fe300*/  STL [R1+0x6cc8], R11 ;  /* 0x006cc80b01007387 */ /* 0x000fe20000100800 */
[----:B------:R-:W-:-:S03]  /*fe310*/  IMAD.MOV.U32 R7, RZ, RZ, R14 ;  /* 0x000000ffff077224 */ /* 0x000fc600078e000e */
[----:B--2---:R-:W2:Y:S04]  /*fe320*/  LDL.LU R14, [R1+0x6ce0] ;  /* 0x006ce000010e7983 */ /* 0x004ea80000300800 */
[----:B------:R1:W-:Y:S04]  /*fe330*/  STL [R1+0x6cc4], R15 ;  /* 0x006cc40f01007387 */ /* 0x0003e80000100800 */
[----:B------:R-:W3:Y:S04]  /*fe340*/  LDL.LU R10, [R1+0x6d20] ;  /* 0x006d2000010a7983 */ /* 0x000ee80000300800 */
[----:B------:R4:W-:Y:S02]  /*fe350*/  LDGSTS.E [R5+0x27e00], desc[UR30][R6.64], P2 ;  /* 0x27e0000006057fae */ /* 0x0009e400091a101e */
[----:B----4-:R-:W-:-:S02]  /*fe360*/  IMAD.MOV.U32 R7, RZ, RZ, R15 ;  /* 0x000000ffff077224 */ /* 0x010fc400078e000f */
[----:B-1----:R-:W4:Y:S01]  /*fe370*/  LDL.LU R15, [R1+0x6cdc] ;  /* 0x006cdc00010f7983 */ /* 0x002f220000300800 */
[----:B------:R-:W-:-:S03]  /*fe380*/  IMAD.MOV.U32 R6, RZ, RZ, R11 ;  /* 0x000000ffff067224 */ /* 0x000fc600078e000b */
[----:B------:R-:W4:Y:S01]  /*fe390*/  LDL.LU R11, [R1+0x6d1c] ;  /* 0x006d1c00010b7983 */ /* 0x000f220000300800 */
[----:B------:R-:W1:Y:S03]  /*fe3a0*/  S2R R244, SR_TID.X ;  /* 0x0000000000f47919 */ /* 0x000e660000002100 */
[----:B------:R1:W-:Y:S01]  /*fe3b0*/  LDGSTS.E [R5+0x27e80], desc[UR30][R6.64], P2 ;  /* 0x27e8000006057fae */ /* 0x0003e200091a101e */
[----:B------:R-:W-:-:S05]  /*fe3c0*/  IADD3 R12, P1, PT, R12, R16, RZ ;  /* 0x000000100c0c7210 */ /* 0x000fca0007f3e0ff */
[----:B------:R-:W-:Y:S01]  /*fe3d0*/  IMAD.X R13, R13, 0x1, R0, P1 ;  /* 0x000000010d0d7824 */ /* 0x000fe200008e0600 */
[----:B------:R-:W-:Y:S01]  /*fe3e0*/  IADD3 R8, P3, PT, R8, R16, RZ ;  /* 0x0000001008087210 */ /* 0x000fe20007f7e0ff */
[----:B------:R1:W-:Y:S02]  /*fe3f0*/  STL [R1+0x6cd0], R12 ;  /* 0x006cd00c01007387 */ /* 0x0003e40000100800 */
[----:B-1----:R-:W-:Y:S02]  /*fe400*/  IMAD.MOV.U32 R6, RZ, RZ, R12 ;  /* 0x000000ffff067224 */ /* 0x002fe400078e000c */
[----:B------:R-:W-:Y:S01]  /*fe410*/  IMAD.X R9, R9, 0x1, R0, P3 ;  /* 0x0000000109097824 */ /* 0x000fe200018e0600 */
[----:B------:R1:W-:Y:S01]  /*fe420*/  STL [R1+0x6ccc], R13 ;  /* 0x006ccc0d01007387 */ /* 0x0003e20000100800 */
[----:B------:R-:W-:-:S03]  /*fe430*/  IMAD.MOV.U32 R7, RZ, RZ, R13 ;  /* 0x000000ffff077224 */ /* 0x000fc600078e000d */
[----:B------:R1:W-:Y:S04]  /*fe440*/  STL [R1+0x6cd8], R8 ;  /* 0x006cd80801007387 */ /* 0x0003e80000100800 */
[----:B------:R1:W-:Y:S04]  /*fe450*/  STL [R1+0x6cd4], R9 ;  /* 0x006cd40901007387 */ /* 0x0003e80000100800 */
[----:B------:R-:W4:Y:S04]  /*fe460*/  LDL.LU R12, [R1+0x6d60] ;  /* 0x006d6000010c7983 */ /* 0x000f280000300800 */
[----:B------:R1:W-:Y:S04]  /*fe470*/  LDGSTS.E [R5+0x27f00], desc[UR30][R6.64], P2 ;  /* 0x27f0000006057fae */ /* 0x0003e800091a101e */
[----:B------:R-:W4:Y:S04]  /*fe480*/  LDL.LU R19, [R1+0x6da0] ;  /* 0x006da00001137983 */ /* 0x000f280000300800 */
[----:B-1----:R-:W4:Y:S01]  /*fe490*/  LDL.LU R13, [R1+0x6d5c] ;  /* 0x006d5c00010d7983 */ /* 0x002f220000300800 */
[----:B------:R-:W-:Y:S01]  /*fe4a0*/  IMAD.MOV.U32 R6, RZ, RZ, R8 ;  /* 0x000000ffff067224 */ /* 0x000fe200078e0008 */
[----:B------:R-:W-:-:S02]  /*fe4b0*/  LOP3.LUT R8, R244, 0x1f, RZ, 0xc0, !PT ;  /* 0x0000001ff4087812 */ /* 0x000fc400078ec0ff */
[----:B------:R-:W4:Y:S01]  /*fe4c0*/  LDL.LU R20, [R1+0x6d9c] ;  /* 0x006d9c0001147983 */ /* 0x000f220000300800 */
[----:B------:R-:W1:Y:S01]  /*fe4d0*/  LDC R244, c[0x0][0x3ac] ;  /* 0x0000eb00fff47b82 */ /* 0x000e620000000800 */
[----:B------:R-:W-:Y:S02]  /*fe4e0*/  IMAD.MOV.U32 R7, RZ, RZ, R9 ;  /* 0x000000ffff077224 */ /* 0x000fe400078e0009 */
[----:B------:R-:W4:Y:S04]  /*fe4f0*/  LDL.LU R17, [R1+0x6ddc] ;  /* 0x006ddc0001117983 */ /* 0x000f280000300800 */
[----:B------:R1:W-:Y:S01]  /*fe500*/  LDGSTS.E [R5+0x27f80], desc[UR30][R6.64], P2 ;  /* 0x27f8000006057fae */ /* 0x0003e200091a101e */
[----:B------:R-:W-:Y:S01]  /*fe510*/  ISETP.GE.AND P1, PT, R8, R4, PT ;  /* 0x000000040800720c */ /* 0x000fe20003f26270 */
[----:B------:R-:W-:-:S02]  /*fe520*/  ULEA UR7, UR5, UR4, 0x10 ;  /* 0x0000000405077291 */ /* 0x000fc4000f8e80ff */
[----:B------:R-:W0:Y:S04]  /*fe530*/  LDGDEPBAR ;  /* 0x00000000000079af */ /* 0x000e280000000000 */
[----:B------:R-:W4:Y:S04]  /*fe540*/  LDL.LU R5, [R1+0x6de0] ;  /* 0x006de00001057983 */ /* 0x000f280000300800 */
[----:B------:R-:W4:Y:S01]  /*fe550*/  LDL.LU R18, [R1+0x6e1c] ;  /* 0x006e1c0001127983 */ /* 0x000f220000300800 */
[----:B-1----:R-:W-:-:S03]  /*fe560*/  IMAD.SHL.U32 R96, R244, 0x20, RZ ;  /* 0x00000020f4607824 */ /* 0x002fc600078e00ff */
[----:B------:R-:W4:Y:S01]  /*fe570*/  LDL.LU R16, [R1+0x6e20] ;  /* 0x006e200001107983 */ /* 0x000f220000300800 */
[----:B------:R-:W-:Y:S01]  /*fe580*/  IMAD.SHL.U32 R96, R96, 0x4, RZ ;  /* 0x0000000460607824 */ /* 0x000fe200078e00ff */
[----:B------:R-:W-:Y:S02]  /*fe590*/  SEL R4, RZ, 0x4, P1 ;  /* 0x00000004ff047807 */ /* 0x000fe40000800000 */
[----:B------:R-:W4:Y:S04]  /*fe5a0*/  LDL.LU R8, [R1+0x6e60] ;  /* 0x006e600001087983 */ /* 0x000f280000300800 */
[----:B------:R-:W4:Y:S01]  /*fe5b0*/  LDL.LU R9, [R1+0x6ea0] ;  /* 0x006ea00001097983 */ /* 0x000f220000300800 */
[-C--:B--2---:R-:W-:Y:S02]  /*fe5c0*/  IADD3 R14, P1, PT, R14, R96.reuse, RZ ;  /* 0x000000600e0e7210 */ /* 0x084fe40007f3e0ff */
[----:B---3--:R-:W-:-:S03]  /*fe5d0*/  IADD3 R10, P2, PT, R10, R96, RZ ;  /* 0x000000600a0a7210 */ /* 0x008fc60007f5e0ff */
[----:B------:R1:W-:Y:S01]  /*fe5e0*/  STL [R1+0x6ce0], R14 ;  /* 0x006ce00e01007387 */ /* 0x0003e20000100800 */
[----:B------:R-:W-:Y:S02]  /*fe5f0*/  IMAD.MOV.U32 R6, RZ, RZ, R14 ;  /* 0x000000ffff067224 */ /* 0x000fe400078e000e */
[--C-:B----4-:R-:W-:Y:S02]  /*fe600*/  IMAD.X R15, R15, 0x1, R2.reuse, P1 ;  /* 0x000000010f0f7824 */ /* 0x110fe400008e0602 */
[----:B------:R-:W-:-:S03]  /*fe610*/  IMAD.X R11, R11, 0x1, R2, P2 ;  /* 0x000000010b0b7824 */ /* 0x000fc600010e0602 */
[----:B------:R2:W-:Y:S04]  /*fe620*/  STL [R1+0x6cdc], R15 ;  /* 0x006cdc0f01007387 */ /* 0x0005e80000100800 */
[----:B------:R3:W-:Y:S04]  /*fe630*/  STL [R1+0x6d20], R10 ;  /* 0x006d200a01007387 */ /* 0x0007e80000100800 */
[----:B------:R4:W-:Y:S04]  /*fe640*/  STL [R1+0x6d1c], R11 ;  /* 0x006d1c0b01007387 */ /* 0x0009e80000100800 */
[----:B-1----:R-:W4:Y:S01]  /*fe650*/  LDL.LU R14, [R1+0x6e5c] ;  /* 0x006e5c00010e7983 */ /* 0x002f220000300800 */
[----:B------:R-:W-:-:S03]  /*fe660*/  IMAD.MOV.U32 R7, RZ, RZ, R15 ;  /* 0x000000ffff077224 */ /* 0x000fc600078e000f */
[----:B--2---:R-:W2:Y:S01]  /*fe670*/  LDL.LU R15, [R1+0x6e9c] ;  /* 0x006e9c00010f7983 */ /* 0x004ea20000300800 */
[----:B------:R-:W-:-:S04]  /*fe680*/  SEL R4, R4, RZ, !P0 ;  /* 0x000000ff04047207 */ /* 0x000fc80004000000 */
[----:B------:R-:W-:Y:S01]  /*fe690*/  ISETP.NE.U32.AND P0, PT, R4, RZ, PT ;  /* 0x000000ff0400720c */ /* 0x000fe20003f05070 */
[----:B------:R-:W-:-:S12]  /*fe6a0*/  VIADD R4, R94, UR7 ;  /* 0x000000075e047c36 */ /* 0x000fd80008000000 */
[----:B------:R1:W-:Y:S02]  /*fe6b0*/  LDGSTS.E [R4], desc[UR30][R6.64], P0 ;  /* 0x0000000006047fae */ /* 0x0003e400081a101e */
[----:B-1----:R-:W-:Y:S01]  /*fe6c0*/  IMAD.MOV.U32 R6, RZ, RZ, R10 ;  /* 0x000000ffff067224 */ /* 0x002fe200078e000a */
[-C--:B------:R-:W-:Y:S01]  /*fe6d0*/  IADD3 R12, P1, PT, R12, R96.reuse, RZ ;  /* 0x000000600c0c7210 */ /* 0x080fe20007f3e0ff */
[----:B------:R-:W-:Y:S01]  /*fe6e0*/  IMAD.MOV.U32 R7, RZ, RZ, R11 ;  /* 0x000000ffff077224 */ /* 0x000fe200078e000b */
[----:B---3--:R-:W3:Y:S04]  /*fe6f0*/  LDL.LU R10, [R1+0x6ee0] ;  /* 0x006ee000010a7983 */ /* 0x008ee80000300800 */
[----:B----4-:R-:W4:Y:S01]  /*fe700*/  LDL.LU R11, [R1+0x6f20] ;  /* 0x006f2000010b7983 */ /* 0x010f220000300800 */
[----:B------:R-:W-:Y:S01]  /*fe710*/  IADD3 R19, P2, PT, R19, R96, RZ ;  /* 0x0000006013137210 */ /* 0x000fe20007f5e0ff */
[----:B------:R-:W-:-:S02]  /*fe720*/  IMAD.X R13, R13, 0x1, R2, P1 ;  /* 0x000000010d0d7824 */ /* 0x000fc400008e0602 */
[----:B------:R1:W-:Y:S04]  /*fe730*/  STL [R1+0x6d60], R12 ;  /* 0x006d600c01007387 */ /* 0x0003e80000100800 */
[----:B------:R1:W-:Y:S01]  /*fe740*/  LDGSTS.E [R4+0x400], desc[UR30][R6.64], P0 ;  /* 0x0040000006047fae */ /* 0x0003e200081a101e */
[----:B------:R-:W-:-:S03]  /*fe750*/  IMAD.X R20, R20, 0x1, R2, P2 ;  /* 0x0000000114147824 */ /* 0x000fc600010e0602 */
[----:B------:R1:W-:Y:S04]  /*fe760*/  STL [R1+0x6d5c], R13 ;  /* 0x006d5c0d01007387 */ /* 0x0003e80000100800 */
[----:B------:R-:W-:Y:S01]  /*fe770*/  STL [R1+0x6da0], R19 ;  /* 0x006da01301007387 */ /* 0x000fe20000100800 */
[----:B-1----:R-:W-:-:S03]  /*fe780*/  IMAD.MOV.U32 R6, RZ, RZ, R12 ;  /* 0x000000ffff067224 */ /* 0x002fc600078e000c */
[----:B------:R-:W4:Y:S01]  /*fe790*/  LDL.LU R12, [R1+0x6edc] ;  /* 0x006edc00010c7983 */ /* 0x000f220000300800 */
[----:B------:R-:W-:-:S03]  /*fe7a0*/  IMAD.MOV.U32 R7, RZ, RZ, R13 ;  /* 0x000000ffff077224 */ /* 0x000fc600078e000d */
[----:B------:R-:W-:Y:S04]  /*fe7b0*/  STL [R1+0x6d9c], R20 ;  /* 0x006d9c1401007387 */ /* 0x000fe80000100800 */
[----:B------:R-:W4:Y:S01]  /*fe7c0*/  LDL.LU R13, [R1+0x6f1c] ;  /* 0x006f1c00010d7983 */ /* 0x000f220000300800 */
[----:B------:R-:W-:-:S03]  /*fe7d0*/  IADD3 R5, P1, PT, R5, R96, RZ ;  /* 0x0000006005057210 */ /* 0x000fc60007f3e0ff */
[----:B------:R1:W-:Y:S02]  /*fe7e0*/  LDGSTS.E [R4+0x800], desc[UR30][R6.64], P0 ;  /* 0x0080000006047fae */ /* 0x0003e400081a101e */
[----:B------:R-:W-:Y:S01]  /*fe7f0*/  IMAD.X R17, R17, 0x1, R2, P1 ;  /* 0x0000000111117824 */ /* 0x000fe200008e0602 */
[----:B------:R-:W-:Y:S01]  /*fe800*/  IADD3 R16, P2, PT, R16, R96, RZ ;  /* 0x0000006010107210 */ /* 0x000fe20007f5e0ff */
[----:B------:R-:W-:Y:S01]  /*fe810*/  STL [R1+0x6de0], R5 ;  /* 0x006de00501007387 */ /* 0x000fe20000100800 */
[----:B-1----:R-:W-:Y:S02]  /*fe820*/  IMAD.MOV.U32 R6, RZ, RZ, R19 ;  /* 0x000000ffff067224 */ /* 0x002fe400078e0013 */
[----:B------:R-:W-:Y:S01]  /*fe830*/  IMAD.MOV.U32 R7, RZ, RZ, R20 ;  /* 0x000000ffff077224 */ /* 0x000fe200078e0014 */
[----:B------:R1:W-:Y:S01]  /*fe840*/  STL [R1+0x6ddc], R17 ;  /* 0x006ddc1101007387 */ /* 0x0003e20000100800 */
[----:B------:R-:W-:-:S03]  /*fe850*/  IMAD.X R18, R18, 0x1, R2, P2 ;  /* 0x0000000112127824 */ /* 0x000fc600010e0602 */
[----:B------:R1:W-:Y:S04]  /*fe860*/  LDGSTS.E [R4+0xc00], desc[UR30][R6.64], P0 ;  /* 0x00c0000006047fae */ /* 0x0003e800081a101e */
[----:B------:R-:W-:Y:S01]  /*fe870*/  STL [R1+0x6e20], R16 ;  /* 0x006e201001007387 */ /* 0x000fe20000100800 */
[----:B-1----:R-:W-:-:S03]  /*fe880*/  IMAD.MOV.U32 R7, RZ, RZ, R17 ;  /* 0x000000ffff077224 */ /* 0x002fc600078e0011 */
[----:B------:R-:W4:Y:S01]  /*fe890*/  LDL.LU R17, [R1+0x6f60] ;  /* 0x006f600001117983 */ /* 0x000f220000300800 */
[----:B------:R-:W-:-:S03]  /*fe8a0*/  IMAD.MOV.U32 R6, RZ, RZ, R5 ;  /* 0x000000ffff067224 */ /* 0x000fc600078e0005 */
[----:B------:R-:W-:Y:S04]  /*fe8b0*/  STL [R1+0x6e1c], R18 ;  /* 0x006e1c1201007387 */ /* 0x000fe80000100800 */
[----:B------:R-:W4:Y:S04]  /*fe8c0*/  LDL.LU R5, [R1+0x6fa0] ;  /* 0x006fa00001057983 */ /* 0x000f280000300800 */
[----:B------:R-:W4:Y:S01]  /*fe8d0*/  LDL.LU R19, [R1+0x6f5c] ;  /* 0x006f5c0001137983 */ /* 0x000f220000300800 */
[----:B------:R-:W-:-:S03]  /*fe8e0*/  IADD3 R8, P1, PT, R8, R96, RZ ;  /* 0x0000006008087210 */ /* 0x000fc60007f3e0ff */
[----:B------:R-:W4:Y:S01]  /*fe8f0*/  LDL.LU R20, [R1+0x6f9c] ;  /* 0x006f9c0001147983 */ /* 0x000f220000300800 */
[----:B------:R-:W-:-:S03]  /*fe900*/  IADD3 R9, P2, PT, R9, R96, RZ ;  /* 0x0000006009097210 */ /* 0x000fc60007f5e0ff */
[----:B------:R1:W-:Y:S04]  /*fe910*/  LDGSTS.E [R4+0x1000], desc[UR30][R6.64], P0 ;  /* 0x0100000006047fae */ /* 0x0003e800081a101e */
[----:B------:R-:W-:Y:S01]  /*fe920*/  STL [R1+0x6e60], R8 ;  /* 0x006e600801007387 */ /* 0x000fe20000100800 */
[----:B-1----:R-:W-:Y:S02]  /*fe930*/  IMAD.MOV.U32 R6, RZ, RZ, R16 ;  /* 0x000000ffff067224 */ /* 0x002fe400078e0010 */
[----:B------:R-:W-:-:S05]  /*fe940*/  IMAD.MOV.U32 R7, RZ, RZ, R18 ;  /* 0x000000ffff077224 */ /* 0x000fca00078e0012 */
[----:B------:R1:W-:Y:S02]  /*fe950*/  LDGSTS.E [R4+0x1400], desc[UR30][R6.64], P0 ;  /* 0x0140000006047fae */ /* 0x0003e400081a101e */
[----:B-1----:R-:W-:Y:S02]  /*fe960*/  IMAD.MOV.U32 R6, RZ, RZ, R8 ;  /* 0x000000ffff067224 */ /* 0x002fe400078e0008 */
[--C-:B------:R-:W-:Y:S02]  /*fe970*/  IMAD.X R14, R14, 0x1, R2.reuse, P1 ;  /* 0x000000010e0e7824 */ /* 0x100fe400008e0602 */
[----:B--2---:R-:W-:-:S03]  /*fe980*/  IMAD.X R15, R15, 0x1, R2, P2 ;  /* 0x000000010f0f7824 */ /* 0x004fc600010e0602 */
[----:B------:R1:W-:Y:S01]  /*fe990*/  STL [R1+0x6e5c], R14 ;  /* 0x006e5c0e01007387 */ /* 0x0003e20000100800 */
[----:B------:R-:W-:-:S03]  /*fe9a0*/  IMAD.MOV.U32 R7, RZ, RZ, R14 ;  /* 0x000000ffff077224 */ /* 0x000fc600078e000e */
[----:B------:R-:W-:Y:S04]  /*fe9b0*/  STL [R1+0x6ea0], R9 ;  /* 0x006ea00901007387 */ /* 0x000fe80000100800 */
[----:B------:R2:W-:Y:S04]  /*fe9c0*/  LDGSTS.E [R4+0x1800], desc[UR30][R6.64], P0 ;  /* 0x0180000006047fae */ /* 0x0005e800081a101e */
[----:B-1----:R-:W4:Y:S04]  /*fe9d0*/  LDL.LU R14, [R1+0x6fe0] ;  /* 0x006fe000010e7983 */ /* 0x002f280000300800 */
[----:B------:R1:W-:Y:S04]  /*fe9e0*/  STL [R1+0x6e9c], R15 ;  /* 0x006e9c0f01007387 */ /* 0x0003e80000100800 */
[----:B------:R-:W4:Y:S01]  /*fe9f0*/  LDL.LU R8, [R1+0x7020] ;  /* 0x0070200001087983 */ /* 0x000f220000300800 */
[----:B--2---:R-:W-:-:S03]  /*fea00*/  IMAD.MOV.U32 R7, RZ, RZ, R15 ;  /* 0x000000ffff077224 */ /* 0x004fc600078e000f */
[----:B-1----:R-:W2:Y:S01]  /*fea10*/  LDL.LU R15, [R1+0x6fdc] ;  /* 0x006fdc00010f7983 */ /* 0x002ea20000300800 */
[----:B------:R-:W-:-:S03]  /*fea20*/  IMAD.MOV.U32 R6, RZ, RZ, R9 ;  /* 0x000000ffff067224 */ /* 0x000fc600078e0009 */
[----:B------:R-:W2:Y:S04]  /*fea30*/  LDL.LU R9, [R1+0x701c] ;  /* 0x00701c0001097983 */ /* 0x000ea80000300800 */
[----:B------:R1:W-:Y:S01]  /*fea40*/  LDGSTS.E [R4+0x1c00], desc[UR30][R6.64], P0 ;  /* 0x01c0000006047fae */ /* 0x0003e200081a101e */
[-C--:B---3--:R-:W-:Y:S02]  /*fea50*/  IADD3 R10, P1, PT, R10, R96.reuse, RZ ;  /* 0x000000600a0a7210 */ /* 0x088fe40007f3e0ff */
[----:B----4-:R-:W-:-:S03]  /*fea60*/  IADD3 R11, P2, PT, R11, R96, RZ ;  /* 0x000000600b0b7210 */ /* 0x010fc60007f5e0ff */
[----:B------:R-:W-:Y:S01]  /*fea70*/  STL [R1+0x6ee0], R10 ;  /* 0x006ee00a01007387 */ /* 0x000fe20000100800 */
[----:B-1----:R-:W-:Y:S02]  /*fea80*/  IMAD.MOV.U32 R6, RZ, RZ, R10 ;  /* 0x000000ffff067224 */ /* 0x002fe400078e000a */
[----:B------:R-:W-:-:S04]  /*fea90*/  IMAD.X R12, R12, 0x1, R2, P1 ;  /* 0x000000010c0c7824 */ /* 0x000fc800008e0602 */
[----:B------:R-:W-:Y:S01]  /*feaa0*/  IMAD.MOV.U32 R7, RZ, RZ, R12 ;  /* 0x000000ffff077224 */ /* 0x000fe200078e000c */
[----:B------:R1:W-:Y:S01]  /*feab0*/  STL [R1+0x6edc], R12 ;  /* 0x006edc0c01007387 */ /* 0x0003e20000100800 */
[----:B------:R-:W-:-:S03]  /*feac0*/  IMAD.X R13, R13, 0x1, R2, P2 ;  /* 0x000000010d0d7824 */ /* 0x000fc600010e0602 */
[----:B------:R-:W-:Y:S04]  /*fead0*/  STL [R1+0x6f20], R11 ;  /* 0x006f200b01007387 */ /* 0x000fe80000100800 */
[----:B------:R3:W-:Y:S04]  /*feae0*/  LDGSTS.E [R4+0x2000], desc[UR30][R6.64], P0 ;  /* 0x0200000006047fae */ /* 0x0007e800081a101e */
[----:B-1----:R-:W4:Y:S04]  /*feaf0*/  LDL.LU R12, [R1+0x7060] ;  /* 0x00706000010c7983 */ /* 0x002f280000300800 */
[----:B------:R1:W-:Y:S04]  /*feb00*/  STL [R1+0x6f1c], R13 ;  /* 0x006f1c0d01007387 */ /* 0x0003e80000100800 */
[----:B------:R-:W4:Y:S01]  /*feb10*/  LDL.LU R10, [R1+0x70a0] ;  /* 0x0070a000010a7983 */ /* 0x000f220000300800 */
[----:B---3--:R-:W-:-:S03]  /*feb20*/  IMAD.MOV.U32 R7, RZ, RZ, R13 ;  /* 0x000000ffff077224 */ /* 0x008fc600078e000d */
[----:B-1----:R-:W3:Y:S01]  /*feb30*/  LDL.LU R13, [R1+0x705c] ;  /* 0x00705c00010d7983 */ /* 0x002ee20000300800 */
[----:B------:R-:W-:-:S03]  /*feb40*/  IMAD.MOV.U32 R6, RZ, RZ, R11 ;  /* 0x000000ffff067224 */ /* 0x000fc600078e000b */
[----:B------:R-:W3:Y:S04]  /*feb50*/  LDL.LU R11, [R1+0x709c] ;  /* 0x00709c00010b7983 */ /* 0x000ee80000300800 */
[----:B------:R-:W3:Y:S04]  /*feb60*/  LDL.LU R16, [R1+0x70e0] ;  /* 0x0070e00001107983 */ /* 0x000ee80000300800 */
[----:B------:R-:W3:Y:S01]  /*feb70*/  LDL.LU R18, [R1+0x7120] ;  /* 0x0071200001127983 */ /* 0x000ee20000300800 */
[----:B------:R-:W-:-:S03]  /*feb80*/  IADD3 R17, P1, PT, R17, R96, RZ ;  /* 0x0000006011117210 */ /* 0x000fc60007f3e0ff */
[----:B------:R1:W-:Y:S01]  /*feb90*/  LDGSTS.E [R4+0x2400], desc[UR30][R6.64], P0 ;  /* 0x0240000006047fae */ /* 0x0003e200081a101e */
[----:B------:R-:W-:Y:S01]  /*feba0*/  IADD3 R5, P2, PT, R5, R96, RZ ;  /* 0x0000006005057210 */ /* 0x000fe20007f5e0ff */
[--C-:B------:R-:W-:Y:S02]  /*febb0*/  IMAD.X R19, R19, 0x1, R2.reuse, P1 ;  /* 0x0000000113137824 */ /* 0x100fe400008e0602 */
[----:B------:R1:W-:Y:S02]  /*febc0*/  STL [R1+0x6f60], R17 ;  /* 0x006f601101007387 */ /* 0x0003e40000100800 */
[----:B-1----:R-:W-:Y:S02]  /*febd0*/  IMAD.MOV.U32 R6, RZ, RZ, R17 ;  /* 0x000000ffff067224 */ /* 0x002fe400078e0011 */
[----:B------:R1:W-:Y:S01]  /*febe0*/  STL [R1+0x6f5c], R19 ;  /* 0x006f5c1301007387 */ /* 0x0003e20000100800 */
[----:B------:R-:W-:-:S03]  /*febf0*/  IMAD.X R20, R20, 0x1, R2, P2 ;  /* 0x0000000114147824 */ /* 0x000fc600010e0602 */
[----:B------:R1:W-:Y:S04]  /*fec00*/  STL [R1+0x6fa0], R5 ;  /* 0x006fa00501007387 */ /* 0x0003e80000100800 */
[----:B------:R-:W3:Y:S01]  /*fec10*/  LDL.LU R17, [R1+0x70dc] ;  /* 0x0070dc0001117983 */ /* 0x000ee20000300800 */
[----:B------:R-:W-:-:S03]  /*fec20*/  IMAD.MOV.U32 R7, RZ, RZ, R19 ;  /* 0x000000ffff077224 */ /* 0x000fc600078e0013 */
[----:B------:R-:W-:Y:S04]  /*fec30*/  STL [R1+0x6f9c], R20 ;  /* 0x006f9c1401007387 */ /* 0x000fe80000100800 */
[----:B-1----:R-:W3:Y:S04]  /*fec40*/  LDL.LU R19, [R1+0x711c] ;  /* 0x00711c0001137983 */ /* 0x002ee80000300800 */
[----:B------:R1:W-:Y:S04]  /*fec50*/  LDGSTS.E [R4+0x2800], desc[UR30][R6.64], P0 ;  /* 0x0280000006047fae */ /* 0x0003e800081a101e */
[----:B------:R-:W3:Y:S01]  /*fec60*/  LDL.LU R24, [R1+0x7160] ;  /* 0x0071600001187983 */ /* 0x000ee20000300800 */
[----:B-1----:R-:W-:-:S03]  /*fec70*/  IMAD.MOV.U32 R6, RZ, RZ, R5 ;  /* 0x000000ffff067224 */ /* 0x002fc600078e0005 */
[----:B------:R-:W3:Y:S01]  /*fec80*/  LDL.LU R5, [R1+0x71a0] ;  /* 0x0071a00001057983 */ /* 0x000ee20000300800 */
[----:B------:R-:W-:-:S05]  /*fec90*/  IADD3 R14, P1, PT, R14, R96, RZ ;  /* 0x000000600e0e7210 */ /* 0x000fca0007f3e0ff */
[----:B------:R-:W-:Y:S01]  /*feca0*/  STL [R1+0x6fe0], R14 ;  /* 0x006fe00e01007387 */ /* 0x000fe20000100800 */
[----:B------:R-:W-:Y:S01]  /*fecb0*/  IADD3 R8, P2, PT, R8, R96, RZ ;  /* 0x0000006008087210 */ /* 0x000fe20007f5e0ff */
[----:B--2---:R-:W-:-:S05]  /*fecc0*/  IMAD.X R15, R15, 0x1, R2, P1 ;  /* 0x000000010f0f7824 */ /* 0x004fca00008e0602 */
[----:B------:R-:W-:Y:S01]  /*fecd0*/  STL [R1+0x6fdc], R15 ;  /* 0x006fdc0f01007387 */ /* 0x000fe20000100800 */
[----:B------:R-:W-:-:S03]  /*fece0*/  IMAD.X R9, R9, 0x1, R2, P2 ;  /* 0x0000000109097824 */ /* 0x000fc600010e0602 */
[----:B------:R-:W-:Y:S04]  /*fecf0*/  STL [R1+0x7020], R8 ;  /* 0x0070200801007387 */ /* 0x000fe80000100800 */
[----:B------:R-:W2:Y:S04]  /*fed00*/  LDL.LU R25, [R1+0x715c] ;  /* 0x00715c0001197983 */ /* 0x000ea80000300800 */
[----:B------:R1:W-:Y:S04]  /*fed10*/  STL [R1+0x701c], R9 ;  /* 0x00701c0901007387 */ /* 0x0003e80000100800 */
[----:B------:R-:W2:Y:S01]  /*fed20*/  LDL.LU R26, [R1+0x719c] ;  /* 0x00719c00011a7983 */ /* 0x000ea20000300800 */
[----:B------:R-:W-:-:S05]  /*fed30*/  IMAD.MOV.U32 R7, RZ, RZ, R20 ;  /* 0x000000ffff077224 */ /* 0x000fca00078e0014 */
[----:B------:R1:W-:Y:S02]  /*fed40*/  LDGSTS.E [R4+0x2c00], desc[UR30][R6.64], P0 ;  /* 0x02c0000006047fae */ /* 0x0003e400081a101e */
[----:B-1----:R-:W-:Y:S02]  /*fed50*/  IMAD.MOV.U32 R6, RZ, RZ, R14 ;  /* 0x000000ffff067224 */ /* 0x002fe400078e000e */
[----:B------:R-:W-:-:S05]  /*fed60*/  IMAD.MOV.U32 R7, RZ, RZ, R15 ;  /* 0x000000ffff077224 */ /* 0x000fca00078e000f */
[----:B------:R1:W-:Y:S01]  /*fed70*/  LDGSTS.E [R4+0x3000], desc[UR30][R6.64], P0 ;  /* 0x0300000006047fae */ /* 0x0003e200081a101e */
[-C--:B----4-:R-:W-:Y:S01]  /*fed80*/  IADD3 R12, P1, PT, R12, R96.reuse, RZ ;  /* 0x000000600c0c7210 */ /* 0x090fe20007f3e0ff */
[----:B-1----:R-:W-:Y:S02]  /*fed90*/  IMAD.MOV.U32 R6, RZ, RZ, R8 ;  /* 0x000000ffff067224 */ /* 0x002fe400078e0008 */
[----:B------:R-:W-:Y:S02]  /*feda0*/  IMAD.MOV.U32 R7, RZ, RZ, R9 ;  /* 0x000000ffff077224 */ /* 0x000fe400078e0009 */
[----:B------:R-:W4:Y:S01]  /*fedb0*/  LDL.LU.64 R8, [R1+0x64c8] ;  /* 0x0064c80001087983 */ /* 0x000f220000300a00 */
[----:B------:R-:W-:-:S03]  /*fedc0*/  IADD3 R10, P2, PT, R10, R96, RZ ;  /* 0x000000600a0a7210 */ /* 0x000fc60007f5e0ff */
[----:B------:R1:W-:Y:S01]  /*fedd0*/  LDGSTS.E [R4+0x3400], desc[UR30][R6.64], P0 ;  /* 0x0340000006047fae */ /* 0x0003e200081a101e */
[----:B---3--:R-:W-:-:S03]  /*fede0*/  IMAD.X R13, R13, 0x1, R2, P1 ;  /* 0x000000010d0d7824 */ /* 0x008fc600008e0602 */
[----:B------:R-:W-:Y:S01]  /*fedf0*/  STL [R1+0x7060], R12 ;  /* 0x0070600c01007387 */ /* 0x000fe20000100800 */
[----:B------:R-:W-:Y:S02]  /*fee00*/  IMAD.X R11, R11, 0x1, R2, P2 ;  /* 0x000000010b0b7824 */ /* 0x000fe400010e0602 */
[----:B-1----:R-:W-:Y:S02]  /*fee10*/  IMAD.MOV.U32 R6, RZ, RZ, R12 ;  /* 0x000000ffff067224 */ /* 0x002fe400078e000c */
[----:B------:R-:W-:Y:S01]  /*fee20*/  IMAD.MOV.U32 R7, RZ, RZ, R13 ;  /* 0x000000ffff077224 */ /* 0x000fe200078e000d */
[----:B------:R-:W-:Y:S04]  /*fee30*/  STL [R1+0x705c], R13 ;  /* 0x00705c0d01007387 */ /* 0x000fe80000100800 */
[----:B------:R-:W-:Y:S04]  /*fee40*/  STL [R1+0x70a0], R10 ;  /* 0x0070a00a01007387 */ /* 0x000fe80000100800 */
[----:B------:R1:W-:Y:S04]  /*fee50*/  LDGSTS.E [R4+0x3800], desc[UR30][R6.64], P0 ;  /* 0x0380000006047fae */ /* 0x0003e800081a101e */
[----:B------:R3:W-:Y:S01]  /*fee60*/  STL [R1+0x709c], R11 ;  /* 0x00709c0b01007387 */ /* 0x0007e20000100800 */
[----:B------:R-:W-:Y:S01]  /*fee70*/  IADD3 R16, P1, PT, R16, R96, RZ ;  /* 0x0000006010107210 */ /* 0x000fe20007f3e0ff */
[----:B-1----:R-:W-:-:S02]  /*fee80*/  IMAD.MOV.U32 R6, RZ, RZ, R10 ;  /* 0x000000ffff067224 */ /* 0x002fc400078e000a */
[----:B------:R-:W-:Y:S02]  /*fee90*/  IMAD.MOV.U32 R7, RZ, RZ, R11 ;  /* 0x000000ffff077224 */ /* 0x000fe400078e000b */
[----:B---3--:R-:W3:Y:S04]  /*feea0*/  LDL.LU.64 R10, [R1+0x6488] ;  /* 0x00648800010a7983 */ /* 0x008ee80000300a00 */
[----:B------:R-:W3:Y:S01]  /*feeb0*/  LDL.LU.64 R12, [R1+0x6448] ;  /* 0x00644800010c7983 */ /* 0x000ee20000300a00 */
[--C-:B------:R-:W-:Y:S01]  /*feec0*/  IMAD.X R17, R17, 0x1, R2.reuse, P1 ;  /* 0x0000000111117824 */ /* 0x100fe200008e0602 */
[----:B------:R-:W-:Y:S02]  /*feed0*/  IADD3 R18, P2, PT, R18, R96, RZ ;  /* 0x0000006012127210 */ /* 0x000fe40007f5e0ff */
[----:B------:R-:W3:Y:S04]  /*feee0*/  LDL.LU.64 R14, [R1+0x6408] ;  /* 0x00640800010e7983 */ /* 0x000ee80000300a00 */
[----:B------:R-:W-:Y:S01]  /*feef0*/  STL [R1+0x70e0], R16 ;  /* 0x0070e01001007387 */ /* 0x000fe20000100800 */
[----:B------:R-:W-:-:S03]  /*fef00*/  IMAD.X R19, R19, 0x1, R2, P2 ;  /* 0x0000000113137824 */ /* 0x000fc600010e0602 */
[----:B------:R1:W-:Y:S04]  /*fef10*/  LDGSTS.E [R4+0x3c00], desc[UR30][R6.64], P0 ;  /* 0x03c0000006047fae */ /* 0x0003e800081a101e */
[----:B------:R1:W-:Y:S04]  /*fef20*/  STL [R1+0x70dc], R17 ;  /* 0x0070dc1101007387 */ /* 0x0003e80000100800 */
[----:B------:R-:W-:Y:S01]  /*fef30*/  STL [R1+0x7120], R18 ;  /* 0x0071201201007387 */ /* 0x000fe20000100800 */
[----:B-1----:R-:W-:Y:S02]  /*fef40*/  IMAD.MOV.U32 R6, RZ, RZ, R16 ;  /* 0x000000ffff067224 */ /* 0x002fe400078e0010 */
[----:B------:R-:W-:-:S02]  /*fef50*/  IMAD.MOV.U32 R7, RZ, RZ, R17 ;  /* 0x000000ffff077224 */ /* 0x000fc400078e0011 */
[----:B------:R-:W3:Y:S04]  /*fef60*/  LDL.LU.64 R16, [R1+0x63c8] ;  /* 0x0063c80001107983 */ /* 0x000ee80000300a00 */
[----:B------:R1:W-:Y:S04]  /*fef70*/  LDGSTS.E [R4+0x4000], desc[UR30][R6.64], P0 ;  /* 0x0400000006047fae */ /* 0x0003e800081a101e */
[----:B------:R1:W-:Y:S01]  /*fef80*/  STL [R1+0x711c], R19 ;  /* 0x00711c1301007387 */ /* 0x0003e20000100800 */
[----:B------:R-:W-:Y:S01]  /*fef90*/  IADD3 R24, P1, PT, R24, R96, RZ ;  /* 0x0000006018187210 */ /* 0x000fe20007f3e0ff */
[----:B-1----:R-:W-:-:S02]  /*fefa0*/  IMAD.MOV.U32 R6, RZ, RZ, R18 ;  /* 0x000000ffff067224 */ /* 0x002fc400078e0012 */
[----:B------:R-:W-:Y:S02]  /*fefb0*/  IMAD.MOV.U32 R7, RZ, RZ, R19 ;  /* 0x000000ffff077224 */ /* 0x000fe400078e0013 */
[----:B------:R-:W3:Y:S04]  /*fefc0*/  LDL.LU.64 R18, [R1+0x6388] ;  /* 0x0063880001127983 */ /* 0x000ee80000300a00 */
[----:B------:R-:W3:Y:S01]  /*fefd0*/  LDL.LU.64 R20, [R1+0x6368] ;  /* 0x0063680001147983 */ /* 0x000ee20000300a00 */
[----:B------:R-:W-:-:S03]  /*fefe0*/  IADD3 R5, P2, PT, R5, R96, RZ ;  /* 0x0000006005057210 */ /* 0x000fc60007f5e0ff */
[----:B------:R-:W3:Y:S04]  /*feff0*/  LDL.LU.64 R22, [R1+0x6360] ;  /* 0x0063600001167983 */ /* 0x000ee80000300a00 */
[----:B------:R-:W-:Y:S04]  /*ff000*/  STL [R1+0x7160], R24 ;  /* 0x0071601801007387 */ /* 0x000fe80000100800 */
[----:B------:R1:W-:Y:S02]  /*ff010*/  LDGSTS.E [R4+0x4400], desc[UR30][R6.64], P0 ;  /* 0x0440000006047fae */ /* 0x0003e400081a101e */
[----:B-1----:R-:W-:-:S02]  /*ff020*/  IMAD.MOV.U32 R6, RZ, RZ, R24 ;  /* 0x000000ffff067224 */ /* 0x002fc400078e0018 */
[----:B--2---:R-:W-:-:S04]  /*ff030*/  IMAD.X R25, R25, 0x1, R2, P1 ;  /* 0x0000000119197824 */ /* 0x004fc800008e0602 */
[----:B------:R-:W-:Y:S01]  /*ff040*/  IMAD.MOV.U32 R7, RZ, RZ, R25 ;  /* 0x000000ffff077224 */ /* 0x000fe200078e0019 */
[----:B------:R1:W-:Y:S01]  /*ff050*/  STL [R1+0x715c], R25 ;  /* 0x00715c1901007387 */ /* 0x0003e20000100800 */
[----:B------:R-:W-:-:S03]  /*ff060*/  IMAD.X R26, R26, 0x1, R2, P2 ;  /* 0x000000011a1a7824 */ /* 0x000fc600010e0602 */
[----:B------:R-:W-:Y:S04]  /*ff070*/  STL [R1+0x71a0], R5 ;  /* 0x0071a00501007387 */ /* 0x000fe80000100800 */
[----:B------:R2:W-:Y:S04]  /*ff080*/  LDGSTS.E [R4+0x4800], desc[UR30][R6.64], P0 ;  /* 0x0480000006047fae */ /* 0x0005e800081a101e */
[----:B-1----:R-:W3:Y:S04]  /*ff090*/  LDL.LU.64 R24, [R1+0x6358] ;  /* 0x0063580001187983 */ /* 0x002ee80000300a00 */
[----:B------:R1:W-:Y:S01]  /*ff0a0*/  STL [R1+0x719c], R26 ;  /* 0x00719c1a01007387 */ /* 0x0003e20000100800 */
[----:B--2---:R-:W-:-:S03]  /*ff0b0*/  IMAD.MOV.U32 R7, RZ, RZ, R26 ;  /* 0x000000ffff077224 */ /* 0x004fc600078e001a */
        /* <DEDUP_REMOVED lines=35> */
[----:B------:R-:W-:-:S05]  /*ff2f0*/  IMAD.MOV.U32 R6, RZ, RZ, R5 ;  /* 0x000000ffff067224 */ /* 0x000fca00078e0005 */
[----:B------:R4:W-:Y:S02]  /*ff300*/  LDGSTS.E [R4+0x4c00], desc[UR30][R6.64], P0 ;  /* 0x04c0000006047fae */ /* 0x0009e400081a101e */
[----:B----4-:R-:W-:-:S05]  /*ff310*/  IADD3 R6, P1, PT, R8, R96, RZ ;  /* 0x0000006008067210 */ /* 0x010fca0007f3e0ff */
[----:B------:R-:W-:Y:S01]  /*ff320*/  IMAD.X R5, R9, 0x1, R2, P1 ;  /* 0x0000000109057824 */ /* 0x000fe200008e0602 */
[----:B---3--:R-:W-:-:S05]  /*ff330*/  IADD3 R8, P1, PT, R10, R96, RZ ;  /* 0x000000600a087210 */ /* 0x008fca0007f3e0ff */
[----:B------:R-:W-:Y:S01]  /*ff340*/  IMAD.X R7, R11, 0x1, R2, P1 ;  /* 0x000000010b077824 */ /* 0x000fe200008e0602 */
[----:B------:R-:W-:-:S05]  /*ff350*/  IADD3 R10, P1, PT, R12, R96, RZ ;  /* 0x000000600c0a7210 */ /* 0x000fca0007f3e0ff */
        /* <DEDUP_REMOVED lines=13> */
[----:B--2---:R-:W-:-:S05]  /*ff430*/  IADD3 R24, P1, PT, R26, R96, RZ ;  /* 0x000000601a187210 */ /* 0x004fca0007f3e0ff */
        /* <DEDUP_REMOVED lines=61> */
[----:B------:R-:W-:Y:S01]  /*ff810*/  IADD3 R86, P1, PT, R88, R96, RZ ;  /* 0x0000006058567210 */ /* 0x000fe20007f3e0ff */
[----:B------:R-:W-:-:S04]  /*ff820*/  IMAD.MOV.U32 R186, RZ, RZ, R6 ;  /* 0x000000ffffba7224 */ /* 0x000fc800078e0006 */
[----:B------:R-:W-:Y:S01]  /*ff830*/  IMAD.X R85, R89, 0x1, R2, P1 ;  /* 0x0000000159557824 */ /* 0x000fe200008e0602 */
[-C--:B------:R-:W-:Y:S01]  /*ff840*/  IADD3 R88, P1, PT, R90, R96.reuse, RZ ;  /* 0x000000605a587210 */ /* 0x080fe20007f3e0ff */
[----:B------:R-:W-:Y:S02]  /*ff850*/  IMAD.MOV.U32 R187, RZ, RZ, R5 ;  /* 0x000000ffffbb7224 */ /* 0x000fe400078e0005 */
[----:B------:R-:W-:Y:S02]  /*ff860*/  IMAD.MOV.U32 R184, RZ, RZ, R8 ;  /* 0x000000ffffb87224 */ /* 0x000fe400078e0008 */
[----:B------:R-:W-:Y:S02]  /*ff870*/  IMAD.MOV.U32 R185, RZ, RZ, R7 ;  /* 0x000000ffffb97224 */ /* 0x000fe400078e0007 */
[----:B------:R-:W-:Y:S01]  /*ff880*/  IMAD.X R87, R91, 0x1, R2, P1 ;  /* 0x000000015b577824 */ /* 0x000fe200008e0602 */
[----:B------:R-:W-:Y:S01]  /*ff890*/  IADD3 R90, P1, PT, R102, R96, RZ ;  /* 0x00000060665a7210 */ /* 0x000fe20007f3e0ff */
[----:B------:R-:W-:-:S02]  /*ff8a0*/  IMAD.MOV.U32 R182, RZ, RZ, R10 ;  /* 0x000000ffffb67224 */ /* 0x000fc400078e000a */
[----:B------:R-:W-:Y:S02]  /*ff8b0*/  IMAD.MOV.U32 R183, RZ, RZ, R9 ;  /* 0x000000ffffb77224 */ /* 0x000fe400078e0009 */
[----:B------:R-:W-:Y:S02]  /*ff8c0*/  IMAD.MOV.U32 R180, RZ, RZ, R12 ;  /* 0x000000ffffb47224 */ /* 0x000fe400078e000c */
[----:B------:R-:W-:Y:S01]  /*ff8d0*/  IMAD.MOV.U32 R181, RZ, RZ, R11 ;  /* 0x000000ffffb57224 */ /* 0x000fe200078e000b */
[----:B------:R-:W-:Y:S01]  /*ff8e0*/  STL.64 [R1+0x64c8], R186 ;  /* 0x0064c8ba01007387 */ /* 0x000fe20000100a00 */
[----:B------:R-:W-:Y:S02]  /*ff8f0*/  IMAD.MOV.U32 R178, RZ, RZ, R14 ;  /* 0x000000ffffb27224 */ /* 0x000fe400078e000e */
[----:B------:R-:W-:Y:S01]  /*ff900*/  IMAD.MOV.U32 R179, RZ, RZ, R13 ;  /* 0x000000ffffb37224 */ /* 0x000fe200078e000d */
[----:B------:R-:W-:Y:S01]  /*ff910*/  STL.64 [R1+0x6488], R184 ;  /* 0x006488b801007387 */ /* 0x000fe20000100a00 */
[----:B------:R-:W-:-:S02]  /*ff920*/  IMAD.MOV.U32 R176, RZ, RZ, R16 ;  /* 0x000000ffffb07224 */ /* 0x000fc400078e0010 */
[----:B------:R-:W-:Y:S01]  /*ff930*/  IMAD.MOV.U32 R177, RZ, RZ, R15 ;  /* 0x000000ffffb17224 */ /* 0x000fe200078e000f */
[----:B------:R-:W-:Y:S01]  /*ff940*/  STL.64 [R1+0x6448], R182 ;  /* 0x006448b601007387 */ /* 0x000fe20000100a00 */
[----:B------:R-:W-:Y:S02]  /*ff950*/  IMAD.MOV.U32 R174, RZ, RZ, R18 ;  /* 0x000000ffffae7224 */ /* 0x000fe400078e0012 */
[----:B------:R-:W-:Y:S01]  /*ff960*/  IMAD.MOV.U32 R175, RZ, RZ, R17 ;  /* 0x000000ffffaf7224 */ /* 0x000fe200078e0011 */
[----:B------:R-:W-:Y:S01]  /*ff970*/  STL.64 [R1+0x6408], R180 ;  /* 0x006408b401007387 */ /* 0x000fe20000100a00 */
[----:B------:R-:W-:Y:S02]  /*ff980*/  IMAD.MOV.U32 R172, RZ, RZ, R20 ;  /* 0x000000ffffac7224 */ /* 0x000fe400078e0014 */
[----:B------:R-:W-:Y:S01]  /*ff990*/  IMAD.MOV.U32 R173, RZ, RZ, R19 ;  /* 0x000000ffffad7224 */ /* 0x000fe200078e0013 */
[----:B------:R-:W-:Y:S01]  /*ff9a0*/  STL.64 [R1+0x63c8], R178 ;  /* 0x0063c8b201007387 */ /* 0x000fe20000100a00 */
[----:B------:R-:W-:Y:S01]  /*ff9b0*/  IMAD.X R89, R103, 0x1, R2, P1 ;  /* 0x0000000167597824 */ /* 0x000fe200008e0602 */
[----:B------:R-:W-:Y:S01]  /*ff9c0*/  IADD3 R92, P1, PT, R100, R96, RZ ;  /* 0x00000060645c7210 */ /* 0x000fe20007f3e0ff */
        /* <DEDUP_REMOVED lines=18> */
[----:B------:R-:W-:-:S02]  /*ffaf0*/  IMAD.X R91, R101, 0x1, R2, P1 ;  /* 0x00000001655b7824 */ /* 0x000fc400008e0602 */
[----:B------:R-:W-:Y:S02]  /*ffb00*/  IMAD.MOV.U32 R158, RZ, RZ, R34 ;  /* 0x000000ffff9e7224 */ /* 0x000fe400078e0022 */
        /* <DEDUP_REMOVED lines=88> */
[----:B------:R-:W-:Y:S04]  /*100090*/  STL.64 [R1+0x6260], R108 ;  /* 0x0062606c01007387 */ /* 0x000fe80000100a00 */
[----:B------:R-:W-:Y:S04]  /*1000a0*/  STL.64 [R1+0x6258], R106 ;  /* 0x0062586a01007387 */ /* 0x000fe80000100a00 */
[----:B------:R-:W-:Y:S04]  /*1000b0*/  STL.64 [R1+0x6250], R104 ;  /* 0x0062506801007387 */ /* 0x000fe80000100a00 */
[----:B------:R-:W-:Y:S04]  /*1000c0*/  STL.64 [R1+0x6248], R102 ;  /* 0x0062486601007387 */ /* 0x000fe80000100a00 */
[----:B------:R-:W2:Y:S04]  /*1000d0*/  LDL.LU R6, [R1+0x6ce8] ;  /* 0x006ce80001067983 */ /* 0x000ea80000300800 */
[----:B------:R-:W3:Y:S04]  /*1000e0*/  LDL.LU R10, [R1+0x6d28] ;  /* 0x006d2800010a7983 */ /* 0x000ee80000300800 */
[----:B------:R-:W4:Y:S04]  /*1000f0*/  LDL.LU R7, [R1+0x6ce4] ;  /* 0x006ce40001077983 */ /* 0x000f280000300800 */
[----:B------:R-:W4:Y:S04]  /*100100*/  LDL.LU R11, [R1+0x6d24] ;  /* 0x006d2400010b7983 */ /* 0x000f280000300800 */
[----:B------:R-:W4:Y:S04]  /*100110*/  LDL.LU R12, [R1+0x6d68] ;  /* 0x006d6800010c7983 */ /* 0x000f280000300800 */
[----:B------:R-:W-:Y:S04]  /*100120*/  LDGSTS.E [R4+0x5000], desc[UR30][R186.64], P0 ;  /* 0x05000000ba047fae */ /* 0x000fe800081a101e */
[----:B------:R-:W-:Y:S04]  /*100130*/  LDGSTS.E [R4+0x5400], desc[UR30][R184.64], P0 ;  /* 0x05400000b8047fae */ /* 0x000fe800081a101e */
[----:B------:R-:W-:Y:S04]  /*100140*/  LDGSTS.E [R4+0x5800], desc[UR30][R182.64], P0 ;  /* 0x05800000b6047fae */ /* 0x000fe800081a101e */
[----:B------:R-:W-:Y:S04]  /*100150*/  LDGSTS.E [R4+0x5c00], desc[UR30][R180.64], P0 ;  /* 0x05c00000b4047fae */ /* 0x000fe800081a101e */
[----:B------:R-:W4:Y:S04]  /*100160*/  LDL.LU R19, [R1+0x6da8] ;  /* 0x006da80001137983 */ /* 0x000f280000300800 */
[----:B------:R-:W-:Y:S04]  /*100170*/  LDGSTS.E [R4+0x6000], desc[UR30][R178.64], P0 ;  /* 0x06000000b2047fae */ /* 0x000fe800081a101e */
[----:B------:R-:W4:Y:S04]  /*100180*/  LDL.LU R13, [R1+0x6d64] ;  /* 0x006d6400010d7983 */ /* 0x000f280000300800 */
[----:B------:R-:W-:Y:S04]  /*100190*/  LDGSTS.E [R4+0x6400], desc[UR30][R176.64], P0 ;  /* 0x06400000b0047fae */ /* 0x000fe800081a101e */
[----:B------:R-:W-:Y:S04]  /*1001a0*/  LDGSTS.E [R4+0x6800], desc[UR30][R174.64], P0 ;  /* 0x06800000ae047fae */ /* 0x000fe800081a101e */
[----:B------:R-:W-:Y:S04]  /*1001b0*/  LDGSTS.E [R4+0x6c00], desc[UR30][R172.64], P0 ;  /* 0x06c00000ac047fae */ /* 0x000fe800081a101e */
[----:B------:R-:W-:Y:S04]  /*1001c0*/  LDGSTS.E [R4+0x7000], desc[UR30][R170.64], P0 ;  /* 0x07000000aa047fae */ /* 0x000fe800081a101e */
[----:B------:R-:W-:Y:S04]  /*1001d0*/  LDGSTS.E [R4+0x7400], desc[UR30][R168.64], P0 ;  /* 0x07400000a8047fae */ /* 0x000fe800081a101e */
        /* <DEDUP_REMOVED lines=30> */
[----:B------:R-:W-:Y:S01]  /*1003c0*/  LDGSTS.E [R4+0xdc00], desc[UR30][R116.64], P0 ;  /* 0x0dc0000074047fae */ /* 0x000fe200081a101e */
[----:B------:R-:W-:-:S03]  /*1003d0*/  LOP3.LUT R8, R245, 0x10, RZ, 0x3c, !PT ;  /* 0x00000010f5087812 */ /* 0x000fc600078e3cff */
[----:B------:R-:W-:Y:S04]  /*1003e0*/  LDGSTS.E [R4+0xe000], desc[UR30][R114.64], P0 ;  /* 0x0e00000072047fae */ /* 0x000fe800081a101e */
[----:B------:R-:W-:Y:S04]  /*1003f0*/  LDGSTS.E [R4+0xe400], desc[UR30][R112.64], P0 ;  /* 0x0e40000070047fae */ /* 0x000fe800081a101e */
[----:B------:R-:W-:Y:S04]  /*100400*/  LDGSTS.E [R4+0xe800], desc[UR30][R110.64], P0 ;  /* 0x0e8000006e047fae */ /* 0x000fe800081a101e */
[----:B------:R-:W-:Y:S04]  /*100410*/  LDGSTS.E [R4+0xec00], desc[UR30][R108.64], P0 ;  /* 0x0ec000006c047fae */ /* 0x000fe800081a101e */
[----:B------:R-:W-:Y:S04]  /*100420*/  LDGSTS.E [R4+0xf000], desc[UR30][R106.64], P0 ;  /* 0x0f0000006a047fae */ /* 0x000fe800081a101e */
[----:B------:R-:W-:Y:S04]  /*100430*/  LDGSTS.E [R4+0xf400], desc[UR30][R104.64], P0 ;  /* 0x0f40000068047fae */ /* 0x000fe800081a101e */
[----:B------:R-:W-:Y:S04]  /*100440*/  LDGSTS.E [R4+0xf800], desc[UR30][R102.64], P0 ;  /* 0x0f80000066047fae */ /* 0x000fe800081a101e */
[----:B------:R1:W-:Y:S02]  /*100450*/  LDGSTS.E [R4+0xfc00], desc[UR30][R100.64], P0 ;  /* 0x0fc0000064047fae */ /* 0x0003e400081a101e */
[----:B-1----:R-:W-:Y:S01]  /*100460*/  VIADD R4, R8, UR7 ;  /* 0x0000000708047c36 */ /* 0x002fe20008000000 */
[----:B--2---:R-:W-:-:S02]  /*100470*/  IADD3 R6, P1, PT, R6, R96, RZ ;  /* 0x0000006006067210 */ /* 0x004fc40007f3e0ff */
[----:B---3--:R-:W-:-:S03]  /*100480*/  IADD3 R10, P2, PT, R10, R96, RZ ;  /* 0x000000600a0a7210 */ /* 0x008fc60007f5e0ff */
[--C-:B----4-:R-:W-:Y:S01]  /*100490*/  IMAD.X R7, R7, 0x1, R2.reuse, P1 ;  /* 0x0000000107077824 */ /* 0x110fe200008e0602 */
[----:B------:R1:W-:Y:S01]  /*1004a0*/  STL [R1+0x6ce8], R6 ;  /* 0x006ce80601007387 */ /* 0x0003e20000100800 */
[----:B------:R-:W-:-:S03]  /*1004b0*/  IMAD.X R11, R11, 0x1, R2, P2 ;  /* 0x000000010b0b7824 */ /* 0x000fc600010e0602 */
[----:B------:R2:W-:Y:S04]  /*1004c0*/  STL [R1+0x6ce4], R7 ;  /* 0x006ce40701007387 */ /* 0x0005e80000100800 */
[----:B------:R3:W-:Y:S04]  /*1004d0*/  STL [R1+0x6d28], R10 ;  /* 0x006d280a01007387 */ /* 0x0007e80000100800 */
[----:B------:R-:W4:Y:S04]  /*1004e0*/  LDL.LU R8, [R1+0x6e68] ;  /* 0x006e680001087983 */ /* 0x000f280000300800 */
[----:B------:R1:W-:Y:S04]  /*1004f0*/  STL [R1+0x6d24], R11 ;  /* 0x006d240b01007387 */ /* 0x0003e80000100800 */
[----:B------:R-:W4:Y:S04]  /*100500*/  LDL.LU R9, [R1+0x6ea8] ;  /* 0x006ea80001097983 */ /* 0x000f280000300800 */
[----:B------:R-:W4:Y:S04]  /*100510*/  LDL.LU R14, [R1+0x6e64] ;  /* 0x006e6400010e7983 */ /* 0x000f280000300800 */
[----:B------:R-:W4:Y:S01]  /*100520*/  LDL.LU R15, [R1+0x6ea4] ;  /* 0x006ea400010f7983 */ /* 0x000f220000300800 */
[----:B------:R-:W-:-:S03]  /*100530*/  IADD3 R12, P1, PT, R12, R96, RZ ;  /* 0x000000600c0c7210 */ /* 0x000fc60007f3e0ff */
[----:B------:R1:W-:Y:S01]  /*100540*/  LDGSTS.E [R4+0x80], desc[UR30][R6.64], P0 ;  /* 0x0008000006047fae */ /* 0x0003e200081a101e */
[----:B------:R-:W-:Y:S01]  /*100550*/  IADD3 R19, P2, PT, R19, R96, RZ ;  /* 0x0000006013137210 */ /* 0x000fe20007f5e0ff */
[----:B------:R-:W-:Y:S02]  /*100560*/  IMAD.X R13, R13, 0x1, R2, P1 ;  /* 0x000000010d0d7824 */ /* 0x000fe400008e0602 */
[----:B-1----:R-:W-:Y:S02]  /*100570*/  IMAD.MOV.U32 R6, RZ, RZ, R10 ;  /* 0x000000ffff067224 */ /* 0x002fe400078e000a */
[----:B--2---:R-:W-:Y:S01]  /*100580*/  IMAD.MOV.U32 R7, RZ, RZ, R11 ;  /* 0x000000ffff077224 */ /* 0x004fe200078e000b */
[----:B---3--:R-:W2:Y:S04]  /*100590*/  LDL.LU R10, [R1+0x6ee8] ;  /* 0x006ee800010a7983 */ /* 0x008ea80000300800 */
[----:B------:R-:W3:Y:S04]  /*1005a0*/  LDL.LU R11, [R1+0x6f28] ;  /* 0x006f2800010b7983 */ /* 0x000ee80000300800 */
[----:B------:R1:W-:Y:S04]  /*1005b0*/  STL [R1+0x6d68], R12 ;  /* 0x006d680c01007387 */ /* 0x0003e80000100800 */
[----:B------:R1:W-:Y:S04]  /*1005c0*/  LDGSTS.E [R4+0x480], desc[UR30][R6.64], P0 ;  /* 0x0048000006047fae */ /* 0x0003e800081a101e */
[----:B------:R1:W-:Y:S01]  /*1005d0*/  STL [R1+0x6d64], R13 ;  /* 0x006d640d01007387 */ /* 0x0003e20000100800 */
[----:B------:R-:W-:-:S03]  /*1005e0*/  IMAD.X R20, R20, 0x1, R2, P2 ;  /* 0x0000000114147824 */ /* 0x000fc600010e0602 */
[----:B------:R-:W-:Y:S01]  /*1005f0*/  STL [R1+0x6da8], R19 ;  /* 0x006da81301007387 */ /* 0x000fe20000100800 */
[----:B-1----:R-:W-:-:S03]  /*100600*/  IMAD.MOV.U32 R6, RZ, RZ, R12 ;  /* 0x000000ffff067224 */ /* 0x002fc600078e000c */
[----:B------:R-:W3:Y:S01]  /*100610*/  LDL.LU R12, [R1+0x6ee4] ;  /* 0x006ee400010c7983 */ /* 0x000ee20000300800 */
[----:B------:R-:W-:-:S03]  /*100620*/  IMAD.MOV.U32 R7, RZ, RZ, R13 ;  /* 0x000000ffff077224 */ /* 0x000fc600078e000d */
[----:B------:R-:W-:Y:S04]  /*100630*/  STL [R1+0x6da4], R20 ;  /* 0x006da41401007387 */ /* 0x000fe80000100800 */
[----:B------:R-:W3:Y:S04]  /*100640*/  LDL.LU R13, [R1+0x6f24] ;  /* 0x006f2400010d7983 */ /* 0x000ee80000300800 */
[----:B------:R1:W-:Y:S02]  /*100650*/  LDGSTS.E [R4+0x880], desc[UR30][R6.64], P0 ;  /* 0x0088000006047fae */ /* 0x0003e400081a101e */
[----:B-1----:R-:W-:-:S02]  /*100660*/  IMAD.MOV.U32 R6, RZ, RZ, R19 ;  /* 0x000000ffff067224 */ /* 0x002fc400078e0013 */
[----:B------:R-:W-:-:S05]  /*100670*/  IMAD.MOV.U32 R7, RZ, RZ, R20 ;  /* 0x000000ffff077224 */ /* 0x000fca00078e0014 */
[----:B------:R1:W-:Y:S01]  /*100680*/  LDGSTS.E [R4+0xc80], desc[UR30][R6.64], P0 ;  /* 0x00c8000006047fae */ /* 0x0003e200081a101e */
[----:B------:R-:W-:-:S05]  /*100690*/  IADD3 R5, P1, PT, R5, R96, RZ ;  /* 0x0000006005057210 */ /* 0x000fca0007f3e0ff */
[----:B------:R-:W-:Y:S01]  /*1006a0*/  STL [R1+0x6de8], R5 ;  /* 0x006de80501007387 */ /* 0x000fe20000100800 */
[----:B-1----:R-:W-:Y:S01]  /*1006b0*/  IMAD.MOV.U32 R6, RZ, RZ, R5 ;  /* 0x000000ffff067224 */ /* 0x002fe200078e0005 */
[----:B------:R-:W-:Y:S01]  /*1006c0*/  IADD3 R16, P2, PT, R16, R96, RZ ;  /* 0x0000006010107210 */ /* 0x000fe20007f5e0ff */
[----:B------:R-:W-:-:S04]  /*1006d0*/  IMAD.X R17, R17, 0x1, R2, P1 ;  /* 0x0000000111117824 */ /* 0x000fc800008e0602 */
[----:B------:R-:W-:Y:S01]  /*1006e0*/  IMAD.MOV.U32 R7, RZ, RZ, R17 ;  /* 0x000000ffff077224 */ /* 0x000fe200078e0011 */
[----:B------:R1:W-:Y:S04]  /*1006f0*/  STL [R1+0x6de4], R17 ;  /* 0x006de41101007387 */ /* 0x0003e80000100800 */
[----:B------:R-:W-:Y:S04]  /*100700*/  STL [R1+0x6e28], R16 ;  /* 0x006e281001007387 */ /* 0x000fe80000100800 */
[----:B------:R1:W-:Y:S04]  /*100710*/  LDGSTS.E [R4+0x1080], desc[UR30][R6.64], P0 ;  /* 0x0108000006047fae */ /* 0x0003e800081a101e */
[----:B-1----:R-:W3:Y:S01]  /*100720*/  LDL.LU R17, [R1+0x6f68] ;  /* 0x006f680001117983 */ /* 0x002ee20000300800 */
[----:B------:R-:W-:-:S05]  /*100730*/  IMAD.X R18, R18, 0x1, R2, P2 ;  /* 0x0000000112127824 */ /* 0x000fca00010e0602 */
[----:B------:R-:W-:Y:S04]  /*100740*/  STL [R1+0x6e24], R18 ;  /* 0x006e241201007387 */ /* 0x000fe80000100800 */
[----:B------:R-:W3:Y:S04]  /*100750*/  LDL.LU R5, [R1+0x6fa8] ;  /* 0x006fa80001057983 */ /* 0x000ee80000300800 */
[----:B------:R-:W3:Y:S01]  /*100760*/  LDL.LU R19, [R1+0x6f64] ;  /* 0x006f640001137983 */ /* 0x000ee20000300800 */
[----:B------:R-:W-:-:S03]  /*100770*/  IMAD.MOV.U32 R6, RZ, RZ, R16 ;  /* 0x000000ffff067224 */ /* 0x000fc600078e0010 */
[----:B------:R-:W3:Y:S01]  /*100780*/  LDL.LU R20, [R1+0x6fa4] ;  /* 0x006fa40001147983 */ /* 0x000ee20000300800 */
[----:B------:R-:W-:-:S05]  /*100790*/  IMAD.MOV.U32 R7, RZ, RZ, R18 ;  /* 0x000000ffff077224 */ /* 0x000fca00078e0012 */
[----:B------:R1:W-:Y:S01]  /*1007a0*/  LDGSTS.E [R4+0x1480], desc[UR30][R6.64], P0 ;  /* 0x0148000006047fae */ /* 0x0003e200081a101e */
[-C--:B----4-:R-:W-:Y:S02]  /*1007b0*/  IADD3 R8, P1, PT, R8, R96.reuse, RZ ;  /* 0x0000006008087210 */ /* 0x090fe40007f3e0ff */
[----:B------:R-:W-:-:S03]  /*1007c0*/  IADD3 R9, P2, PT, R9, R96, RZ ;  /* 0x0000006009097210 */ /* 0x000fc60007f5e0ff */
[----:B------:R-:W-:Y:S01]  /*1007d0*/  IMAD.X R14, R14, 0x1, R2, P1 ;  /* 0x000000010e0e7824 */ /* 0x000fe200008e0602 */
[----:B------:R-:W-:Y:S01]  /*1007e0*/  STL [R1+0x6e68], R8 ;  /* 0x006e680801007387 */ /* 0x000fe20000100800 */
[----:B-1----:R-:W-:Y:S02]  /*1007f0*/  IMAD.MOV.U32 R6, RZ, RZ, R8 ;  /* 0x000000ffff067224 */ /* 0x002fe400078e0008 */
[----:B------:R-:W-:Y:S01]  /*100800*/  IMAD.X R15, R15, 0x1, R2, P2 ;  /* 0x000000010f0f7824 */ /* 0x000fe200010e0602 */
[----:B------:R1:W-:Y:S01]  /*100810*/  STL [R1+0x6e64], R14 ;  /* 0x006e640e01007387 */ /* 0x0003e20000100800 */
[----:B------:R-:W-:-:S03]  /*100820*/  IMAD.MOV.U32 R7, RZ, RZ, R14 ;  /* 0x000000ffff077224 */ /* 0x000fc600078e000e */
[----:B------:R-:W-:Y:S04]  /*100830*/  STL [R1+0x6ea8], R9 ;  /* 0x006ea80901007387 */ /* 0x000fe80000100800 */
[----:B------:R4:W-:Y:S04]  /*100840*/  LDGSTS.E [R4+0x1880], desc[UR30][R6.64], P0 ;  /* 0x0188000006047fae */ /* 0x0009e800081a101e */
[----:B-1----:R-:W3:Y:S04]  /*100850*/  LDL.LU R14, [R1+0x6fe8] ;  /* 0x006fe800010e7983 */ /* 0x002ee80000300800 */
[----:B------:R1:W-:Y:S04]  /*100860*/  STL [R1+0x6ea4], R15 ;  /* 0x006ea40f01007387 */ /* 0x0003e80000100800 */
[----:B------:R-:W3:Y:S01]  /*100870*/  LDL.LU R8, [R1+0x7028] ;  /* 0x0070280001087983 */ /* 0x000ee20000300800 */
[----:B----4-:R-:W-:-:S03]  /*100880*/  IMAD.MOV.U32 R7, RZ, RZ, R15 ;  /* 0x000000ffff077224 */ /* 0x010fc600078e000f */
[----:B-1----:R-:W4:Y:S01]  /*100890*/  LDL.LU R15, [R1+0x6fe4] ;  /* 0x006fe400010f7983 */ /* 0x002f220000300800 */
[----:B------:R-:W-:-:S03]  /*1008a0*/  IMAD.MOV.U32 R6, RZ, RZ, R9 ;  /* 0x000000ffff067224 */ /* 0x000fc600078e0009 */
[----:B------:R-:W4:Y:S01]  /*1008b0*/  LDL.LU R9, [R1+0x7024] ;  /* 0x0070240001097983 */ /* 0x000f220000300800 */
[-C--:B--2---:R-:W-:Y:S02]  /*1008c0*/  IADD3 R10, P1, PT, R10, R96.reuse, RZ ;  /* 0x000000600a0a7210 */ /* 0x084fe40007f3e0ff */
[----:B---3--:R-:W-:Y:S01]  /*1008d0*/  IADD3 R11, P2, PT, R11, R96, RZ ;  /* 0x000000600b0b7210 */ /* 0x008fe20007f5e0ff */
[----:B------:R1:W-:Y:S04]  /*1008e0*/  LDGSTS.E [R4+0x1c80], desc[UR30][R6.64], P0 ;  /* 0x01c8000006047fae */ /* 0x0003e800081a101e */
[----:B------:R-:W-:Y:S01]  /*1008f0*/  STL [R1+0x6ee8], R10 ;  /* 0x006ee80a01007387 */ /* 0x000fe20000100800 */
[----:B------:R-:W-:Y:S02]  /*100900*/  IMAD.X R12, R12, 0x1, R2, P1 ;  /* 0x000000010c0c7824 */ /* 0x000fe400008e0602 */
[----:B-1----:R-:W-:-:S02]  /*100910*/  IMAD.MOV.U32 R6, RZ, RZ, R10 ;  /* 0x000000ffff067224 */ /* 0x002fc400078e000a */
[----:B------:R-:W-:Y:S01]  /*100920*/  IMAD.MOV.U32 R7, RZ, RZ, R12 ;  /* 0x000000ffff077224 */ /* 0x000fe200078e000c */
[----:B------:R1:W-:Y:S01]  /*100930*/  STL [R1+0x6ee4], R12 ;  /* 0x006ee40c01007387 */ /* 0x0003e20000100800 */
[----:B------:R-:W-:-:S03]  /*100940*/  IMAD.X R13, R13, 0x1, R2, P2 ;  /* 0x000000010d0d7824 */ /* 0x000fc600010e0602 */
[----:B------:R-:W-:Y:S04]  /*100950*/  STL [R1+0x6f28], R11 ;  /* 0x006f280b01007387 */ /* 0x000fe80000100800 */
[----:B------:R2:W-:Y:S04]  /*100960*/  LDGSTS.E [R4+0x2080], desc[UR30][R6.64], P0 ;  /* 0x0208000006047fae */ /* 0x0005e800081a101e */
[----:B-1----:R-:W3:Y:S04]  /*100970*/  LDL.LU R12, [R1+0x7068] ;  /* 0x00706800010c7983 */ /* 0x002ee80000300800 */
[----:B------:R1:W-:Y:S04]  /*100980*/  STL [R1+0x6f24], R13 ;  /* 0x006f240d01007387 */ /* 0x0003e80000100800 */
[----:B------:R-:W3:Y:S01]  /*100990*/  LDL.LU R10, [R1+0x70a8] ;  /* 0x0070a800010a7983 */ /* 0x000ee20000300800 */
[----:B--2---:R-:W-:-:S03]  /*1009a0*/  IMAD.MOV.U32 R7, RZ, RZ, R13 ;  /* 0x000000ffff077224 */ /* 0x004fc600078e000d */
[----:B-1----:R-:W2:Y:S01]  /*1009b0*/  LDL.LU R13, [R1+0x7064] ;  /* 0x00706400010d7983 */ /* 0x002ea20000300800 */
[----:B------:R-:W-:-:S03]  /*1009c0*/  IMAD.MOV.U32 R6, RZ, RZ, R11 ;  /* 0x000000ffff067224 */ /* 0x000fc600078e000b */
[----:B------:R-:W2:Y:S04]  /*1009d0*/  LDL.LU R11, [R1+0x70a4] ;  /* 0x0070a400010b7983 */ /* 0x000ea80000300800 */
[----:B------:R-:W2:Y:S04]  /*1009e0*/  LDL.LU R16, [R1+0x70e8] ;  /* 0x0070e80001107983 */ /* 0x000ea80000300800 */
[----:B------:R-:W2:Y:S04]  /*1009f0*/  LDL.LU R18, [R1+0x7128] ;  /* 0x0071280001127983 */ /* 0x000ea80000300800 */
[----:B------:R1:W-:Y:S01]  /*100a00*/  LDGSTS.E [R4+0x2480], desc[UR30][R6.64], P0 ;  /* 0x0248000006047fae */ /* 0x0003e200081a101e */
[----:B------:R-:W-:-:S05]  /*100a10*/  IADD3 R17, P1, PT, R17, R96, RZ ;  /* 0x0000006011117210 */ /* 0x000fca0007f3e0ff */
[----:B------:R1:W-:Y:S02]  /*100a20*/  STL [R1+0x6f68], R17 ;  /* 0x006f681101007387 */ /* 0x0003e40000100800 */
[----:B-1----:R-:W-:Y:S01]  /*100a30*/  IMAD.MOV.U32 R6, RZ, RZ, R17 ;  /* 0x000000ffff067224 */ /* 0x002fe200078e0011 */
[----:B------:R-:W-:Y:S01]  /*100a40*/  IADD3 R5, P2, PT, R5, R96, RZ ;  /* 0x0000006005057210 */ /* 0x000fe20007f5e0ff */
[----:B------:R-:W-:-:S05]  /*100a50*/  IMAD.X R19, R19, 0x1, R2, P1 ;  /* 0x0000000113137824 */ /* 0x000fca00008e0602 */
[----:B------:R1:W-:Y:S01]  /*100a60*/  STL [R1+0x6f64], R19 ;  /* 0x006f641301007387 */ /* 0x0003e20000100800 */
[----:B------:R-:W-:-:S03]  /*100a70*/  IMAD.X R20, R20, 0x1, R2, P2 ;  /* 0x0000000114147824 */ /* 0x000fc600010e0602 */
[----:B------:R1:W-:Y:S04]  /*100a80*/  STL [R1+0x6fa8], R5 ;  /* 0x006fa80501007387 */ /* 0x0003e80000100800 */
[----:B------:R-:W2:Y:S01]  /*100a90*/  LDL.LU R17, [R1+0x70e4] ;  /* 0x0070e40001117983 */ /* 0x000ea20000300800 */
[----:B------:R-:W-:-:S03]  /*100aa0*/  IMAD.MOV.U32 R7, RZ, RZ, R19 ;  /* 0x000000ffff077224 */ /* 0x000fc600078e0013 */
[----:B------:R-:W-:Y:S04]  /*100ab0*/  STL [R1+0x6fa4], R20 ;  /* 0x006fa41401007387 */ /* 0x000fe80000100800 */
[----:B-1----:R-:W2:Y:S04]  /*100ac0*/  LDL.LU R19, [R1+0x7124] ;  /* 0x0071240001137983 */ /* 0x002ea80000300800 */
[----:B------:R1:W-:Y:S04]  /*100ad0*/  LDGSTS.E [R4+0x2880], desc[UR30][R6.64], P0 ;  /* 0x0288000006047fae */ /* 0x0003e800081a101e */
[----:B------:R-:W2:Y:S01]  /*100ae0*/  LDL.LU R24, [R1+0x7168] ;  /* 0x0071680001187983 */ /* 0x000ea20000300800 */
[----:B-1----:R-:W-:-:S03]  /*100af0*/  IMAD.MOV.U32 R6, RZ, RZ, R5 ;  /* 0x000000ffff067224 */ /* 0x002fc600078e0005 */
[----:B------:R-:W2:Y:S01]  /*100b00*/  LDL.LU R5, [R1+0x71a8] ;  /* 0x0071a80001057983 */ /* 0x000ea20000300800 */
[----:B------:R-:W-:-:S05]  /*100b10*/  IADD3 R14, P1, PT, R14, R96, RZ ;  /* 0x000000600e0e7210 */ /* 0x000fca0007f3e0ff */
[----:B------:R-:W-:Y:S01]  /*100b20*/  STL [R1+0x6fe8], R14 ;  /* 0x006fe80e01007387 */ /* 0x000fe20000100800 */
[----:B------:R-:W-:Y:S01]  /*100b30*/  IADD3 R8, P2, PT, R8, R96, RZ ;  /* 0x0000006008087210 */ /* 0x000fe20007f5e0ff */
[----:B----4-:R-:W-:-:S05]  /*100b40*/  IMAD.X R15, R15, 0x1, R2, P1 ;  /* 0x000000010f0f7824 */ /* 0x010fca00008e0602 */
[----:B------:R-:W-:Y:S01]  /*100b50*/  STL [R1+0x6fe4], R15 ;  /* 0x006fe40f01007387 */ /* 0x000fe20000100800 */
[----:B------:R-:W-:-:S03]  /*100b60*/  IMAD.X R9, R9, 0x1, R2, P2 ;  /* 0x0000000109097824 */ /* 0x000fc600010e0602 */
[----:B------:R-:W-:Y:S04]  /*100b70*/  STL [R1+0x7028], R8 ;  /* 0x0070280801007387 */ /* 0x000fe80000100800 */
[----:B------:R-:W4:Y:S04]  /*100b80*/  LDL.LU R25, [R1+0x7164] ;  /* 0x0071640001197983 */ /* 0x000f280000300800 */
[----:B------:R1:W-:Y:S04]  /*100b90*/  STL [R1+0x7024], R9 ;  /* 0x0070240901007387 */ /* 0x0003e80000100800 */
[----:B------:R-:W4:Y:S01]  /*100ba0*/  LDL.LU R26, [R1+0x71a4] ;  /* 0x0071a400011a7983 */ /* 0x000f220000300800 */
[----:B------:R-:W-:-:S05]  /*100bb0*/  IMAD.MOV.U32 R7, RZ, RZ, R20 ;  /* 0x000000ffff077224 */ /* 0x000fca00078e0014 */
[----:B------:R1:W-:Y:S01]  /*100bc0*/  LDGSTS.E [R4+0x2c80], desc[UR30][R6.64], P0 ;  /* 0x02c8000006047fae */ /* 0x0003e200081a101e */
[-C--:B---3--:R-:W-:Y:S01]  /*100bd0*/  IADD3 R12, P1, PT, R12, R96.reuse, RZ ;  /* 0x000000600c0c7210 */ /* 0x088fe20007f3e0ff */
[----:B-1----:R-:W-:Y:S02]  /*100be0*/  IMAD.MOV.U32 R6, RZ, RZ, R14 ;  /* 0x000000ffff067224 */ /* 0x002fe400078e000e */
[----:B------:R-:W-:Y:S01]  /*100bf0*/  IMAD.MOV.U32 R7, RZ, RZ, R15 ;  /* 0x000000ffff077224 */ /* 0x000fe200078e000f */
[----:B------:R-:W-:-:S04]  /*100c00*/  IADD3 R10, P2, PT, R10, R96, RZ ;  /* 0x000000600a0a7210 */ /* 0x000fc80007f5e0ff */
[----:B------:R1:W-:Y:S01]  /*100c10*/  LDGSTS.E [R4+0x3080], desc[UR30][R6.64], P0 ;  /* 0x0308000006047fae */ /* 0x0003e200081a101e */
[----:B--2---:R-:W-:Y:S02]  /*100c20*/  IMAD.X R13, R13, 0x1, R2, P1 ;  /* 0x000000010d0d7824 */ /* 0x004fe400008e0602 */
[----:B-1----:R-:W-:Y:S02]  /*100c30*/  IMAD.MOV.U32 R6, RZ, RZ, R8 ;  /* 0x000000ffff067224 */ /* 0x002fe400078e0008 */
[----:B------:R-:W-:Y:S02]  /*100c40*/  IMAD.MOV.U32 R7, RZ, RZ, R9 ;  /* 0x000000ffff077224 */ /* 0x000fe400078e0009 */
[----:B------:R-:W2:Y:S01]  /*100c50*/  LDL.LU.64 R8, [R1+0x64c0] ;  /* 0x0064c00001087983 */ /* 0x000ea20000300a00 */
[----:B------:R-:W-:-:S03]  /*100c60*/  IMAD.X R11, R11, 0x1, R2, P2 ;  /* 0x000000010b0b7824 */ /* 0x000fc600010e0602 */
[----:B------:R1:W-:Y:S04]  /*100c70*/  LDGSTS.E [R4+0x3480], desc[UR30][R6.64], P0 ;  /* 0x0348000006047fae */ /* 0x0003e800081a101e */
[----:B------:R-:W-:Y:S04]  /*100c80*/  STL [R1+0x7068], R12 ;  /* 0x0070680c01007387 */ /* 0x000fe80000100800 */
[----:B------:R-:W-:Y:S01]  /*100c90*/  STL [R1+0x7064], R13 ;  /* 0x0070640d01007387 */ /* 0x000fe20000100800 */
[----:B-1----:R-:W-:Y:S02]  /*100ca0*/  IMAD.MOV.U32 R6, RZ, RZ, R12 ;  /* 0x000000ffff067224 */ /* 0x002fe400078e000c */
[----:B------:R-:W-:Y:S01]  /*100cb0*/  IMAD.MOV.U32 R7, RZ, RZ, R13 ;  /* 0x000000ffff077224 */ /* 0x000fe200078e000d */
[----:B------:R-:W-:Y:S04]  /*100cc0*/  STL [R1+0x70a8], R10 ;  /* 0x0070a80a01007387 */ /* 0x000fe80000100800 */
[----:B------:R1:W-:Y:S04]  /*100cd0*/  LDGSTS.E [R4+0x3880], desc[UR30][R6.64], P0 ;  /* 0x0388000006047fae */ /* 0x0003e800081a101e */
[----:B------:R3:W-:Y:S01]  /*100ce0*/  STL [R1+0x70a4], R11 ;  /* 0x0070a40b01007387 */ /* 0x0007e20000100800 */
[----:B------:R-:W-:Y:S01]  /*100cf0*/  IADD3 R16, P1, PT, R16, R96, RZ ;  /* 0x0000006010107210 */ /* 0x000fe20007f3e0ff */
[----:B-1----:R-:W-:-:S02]  /*100d00*/  IMAD.MOV.U32 R6, RZ, RZ, R10 ;  /* 0x000000ffff067224 */ /* 0x002fc400078e000a */
[----:B------:R-:W-:Y:S02]  /*100d10*/  IMAD.MOV.U32 R7, RZ, RZ, R11 ;  /* 0x000000ffff077224 */ /* 0x000fe400078e000b */
[----:B---3--:R-:W3:Y:S04]  /*100d20*/  LDL.LU.64 R10, [R1+0x6480] ;  /* 0x00648000010a7983 */ /* 0x008ee80000300a00 */
[----:B------:R-:W2:Y:S01]  /*100d30*/  LDL.LU.64 R12, [R1+0x6440] ;  /* 0x00644000010c7983 */ /* 0x000ea20000300a00 */
[----:B------:R-:W-:-:S03]  /*100d40*/  IADD3 R18, P2, PT, R18, R96, RZ ;  /* 0x0000006012127210 */ /* 0x000fc60007f5e0ff */
[----:B------:R-:W2:Y:S04]  /*100d50*/  LDL.LU.64 R14, [R1+0x6400] ;  /* 0x00640000010e7983 */ /* 0x000ea80000300a00 */
[----:B------:R-:W-:Y:S04]  /*100d60*/  STL [R1+0x70e8], R16 ;  /* 0x0070e81001007387 */ /* 0x000fe80000100800 */
[----:B------:R1:W-:Y:S01]  /*100d70*/  LDGSTS.E [R4+0x3c80], desc[UR30][R6.64], P0 ;  /* 0x03c8000006047fae */ /* 0x0003e200081a101e */
[----:B------:R-:W-:Y:S02]  /*100d80*/  IMAD.X R17, R17, 0x1, R2, P1 ;  /* 0x0000000111117824 */ /* 0x000fe400008e0602 */
[----:B-1----:R-:W-:-:S02]  /*100d90*/  IMAD.MOV.U32 R6, RZ, RZ, R16 ;  /* 0x000000ffff067224 */ /* 0x002fc400078e0010 */
[----:B------:R-:W-:Y:S01]  /*100da0*/  IMAD.MOV.U32 R7, RZ, RZ, R17 ;  /* 0x000000ffff077224 */ /* 0x000fe200078e0011 */
[----:B------:R1:W-:Y:S01]  /*100db0*/  STL [R1+0x70e4], R17 ;  /* 0x0070e41101007387 */ /* 0x0003e20000100800 */
[----:B------:R-:W-:-:S03]  /*100dc0*/  IMAD.X R19, R19, 0x1, R2, P2 ;  /* 0x0000000113137824 */ /* 0x000fc600010e0602 */
[----:B------:R-:W-:Y:S04]  /*100dd0*/  STL [R1+0x7128], R18 ;  /* 0x0071281201007387 */ /* 0x000fe80000100800 */
[----:B------:R1:W-:Y:S04]  /*100de0*/  LDGSTS.E [R4+0x4080], desc[UR30][R6.64], P0 ;  /* 0x0408000006047fae */ /* 0x0003e800081a101e */
[----:B-1----:R-:W2:Y:S04]  /*100df0*/  LDL.LU.64 R16, [R1+0x63c0] ;  /* 0x0063c00001107983 */ /* 0x002ea80000300a00 */
[----:B------:R1:W-:Y:S01]  /*100e00*/  STL [R1+0x7124], R19 ;  /* 0x0071241301007387 */ /* 0x0003e20000100800 */
[----:B------:R-:W-:-:S02]  /*100e10*/  IMAD.MOV.U32 R6, RZ, RZ, R18 ;  /* 0x000000ffff067224 */ /* 0x000fc400078e0012 */
[----:B------:R-:W-:Y:S02]  /*100e20*/  IMAD.MOV.U32 R7, RZ, RZ, R19 ;  /* 0x000000ffff077224 */ /* 0x000fe400078e0013 */
[----:B-1----:R-:W2:Y:S01]  /*100e30*/  LDL.LU.64 R18, [R1+0x6380] ;  /* 0x0063800001127983 */ /* 0x002ea20000300a00 */
[----:B------:R-:W-:-:S03]  /*100e40*/  IADD3 R24, P1, PT, R24, R96, RZ ;  /* 0x0000006018187210 */ /* 0x000fc60007f3e0ff */
[----:B------:R-:W2:Y:S01]  /*100e50*/  LDL.LU.64 R20, [R1+0x6220] ;  /* 0x0062200001147983 */ /* 0x000ea20000300a00 */
[----:B------:R-:W-:-:S03]  /*100e60*/  IADD3 R5, P2, PT, R5, R96, RZ ;  /* 0x0000006005057210 */ /* 0x000fc60007f5e0ff */
[----:B------:R-:W2:Y:S04]  /*100e70*/  LDL.LU.64 R22, [R1+0x61e8] ;  /* 0x0061e80001167983 */ /* 0x000ea80000300a00 */
[----:B------:R-:W-:Y:S04]  /*100e80*/  STL [R1+0x7168], R24 ;  /* 0x0071681801007387 */ /* 0x000fe80000100800 */
[----:B------:R1:W-:Y:S02]  /*100e90*/  LDGSTS.E [R4+0x4480], desc[UR30][R6.64], P0 ;  /* 0x0448000006047fae */ /* 0x0003e400081a101e */
[----:B-1----:R-:W-:-:S02]  /*100ea0*/  IMAD.MOV.U32 R6, RZ, RZ, R24 ;  /* 0x000000ffff067224 */ /* 0x002fc400078e0018 */
[----:B----4-:R-:W-:-:S04]  /*100eb0*/  IMAD.X R25, R25, 0x1, R2, P1 ;  /* 0x0000000119197824 */ /* 0x010fc800008e0602 */
[----:B------:R-:W-:Y:S01]  /*100ec0*/  IMAD.MOV.U32 R7, RZ, RZ, R25 ;  /* 0x000000ffff077224 */ /* 0x000fe200078e0019 */
[----:B------:R1:W-:Y:S01]  /*100ed0*/  STL [R1+0x7164], R25 ;  /* 0x0071641901007387 */ /* 0x0003e20000100800 */
[----:B------:R-:W-:-:S03]  /*100ee0*/  IMAD.X R26, R26, 0x1, R2, P2 ;  /* 0x000000011a1a7824 */ /* 0x000fc600010e0602 */
[----:B------:R-:W-:Y:S04]  /*100ef0*/  STL [R1+0x71a8], R5 ;  /* 0x0071a80501007387 */ /* 0x000fe80000100800 */
[----:B------:R4:W-:Y:S04]  /*100f00*/  LDGSTS.E [R4+0x4880], desc[UR30][R6.64], P0 ;  /* 0x0488000006047fae */ /* 0x0009e800081a101e */
[----:B-1----:R-:W3:Y:S04]  /*100f10*/  LDL.LU.64 R24, [R1+0x61b0] ;  /* 0x0061b00001187983 */ /* 0x002ee80000300a00 */
[----:B------:R1:W-:Y:S01]  /*100f20*/  STL [R1+0x71a4], R26 ;  /* 0x0071a41a01007387 */ /* 0x0003e20000100800 */
[----:B----4-:R-:W-:-:S03]  /*100f30*/  IMAD.MOV.U32 R7, RZ, RZ, R26 ;  /* 0x000000ffff077224 */ /* 0x010fc600078e001a */
        /* <DEDUP_REMOVED lines=35> */
[----:B------:R-:W-:-:S05]  /*101170*/  IMAD.MOV.U32 R6, RZ, RZ, R5 ;  /* 0x000000ffff067224 */ /* 0x000fca00078e0005 */
[----:B------:R2:W-:Y:S02]  /*101180*/  LDGSTS.E [R4+0x4c80], desc[UR30][R6.64], P0 ;  /* 0x04c8000006047fae */ /* 0x0005e400081a101e */
[----:B--2---:R-:W-:-:S05]  /*101190*/  IADD3 R6, P1, PT, R8, R96, RZ ;  /* 0x0000006008067210 */ /* 0x004fca0007f3e0ff */
        /* <DEDUP_REMOVED lines=17> */
[----:B----4-:R-:W-:-:S05]  /*1012b0*/  IADD3 R24, P1, PT, R26, R96, RZ ;  /* 0x000000601a187210 */ /* 0x010fca0007f3e0ff */
        /* <DEDUP_REMOVED lines=61> */
[-C--:B------:R-:W-:Y:S01]  /*101690*/  IADD3 R86, P1, PT, R88, R96.reuse, RZ ;  /* 0x0000006058567210 */ /* 0x080fe20007f3e0ff */
[----:B------:R-:W-:Y:S02]  /*1016a0*/  IMAD.MOV.U32 R186, RZ, RZ, R6 ;  /* 0x000000ffffba7224 */ /* 0x000fe400078e0006 */
[----:B------:R-:W-:Y:S02]  /*1016b0*/  IMAD.MOV.U32 R187, RZ, RZ, R5 ;  /* 0x000000ffffbb7224 */ /* 0x000fe400078e0005 */
[----:B------:R-:W-:Y:S01]  /*1016c0*/  IMAD.X R85, R89, 0x1, R2, P1 ;  /* 0x0000000159557824 */ /* 0x000fe200008e0602 */
[----:B------:R-:W-:Y:S01]  /*1016d0*/  IADD3 R88, P1, PT, R90, R96, RZ ;  /* 0x000000605a587210 */ /* 0x000fe20007f3e0ff */
[----:B------:R-:W-:Y:S02]  /*1016e0*/  IMAD.MOV.U32 R184, RZ, RZ, R8 ;  /* 0x000000ffffb87224 */ /* 0x000fe400078e0008 */
[----:B------:R-:W-:-:S02]  /*1016f0*/  IMAD.MOV.U32 R185, RZ, RZ, R7 ;  /* 0x000000ffffb97224 */ /* 0x000fc400078e0007 */
[----:B------:R-:W-:Y:S02]  /*101700*/  IMAD.MOV.U32 R182, RZ, RZ, R10 ;  /* 0x000000ffffb67224 */ /* 0x000fe400078e000a */
[----:B------:R-:W-:Y:S02]  /*101710*/  IMAD.MOV.U32 R183, RZ, RZ, R9 ;  /* 0x000000ffffb77224 */ /* 0x000fe400078e0009 */
        /* <DEDUP_REMOVED lines=199> */
[----:B-1----:R-:W-:Y:S01]  /*102390*/  VIADD R4, R98, UR7 ;  /* 0x0000000762047c36 */ /* 0x002fe20008000000 */
[----:B------:R-:W-:-:S02]  /*1023a0*/  IADD3 R12, P1, PT, R12, R96, RZ ;  /* 0x000000600c0c7210 */ /* 0x000fc40007f3e0ff */
[----:B------:R-:W-:Y:S02]  /*1023b0*/  IADD3 R19, P2, PT, R19, R96, RZ ;  /* 0x0000006013137210 */ /* 0x000fe40007f5e0ff */
[----:B------:R2:W-:Y:S01]  /*1023c0*/  LDGSTS.E [R4+0x100], desc[UR30][R6.64], P0 ;  /* 0x0010000006047fae */ /* 0x0005e200081a101e */
[--C-:B------:R-:W-:Y:S02]  /*1023d0*/  IMAD.X R13, R13, 0x1, R2.reuse, P1 ;  /* 0x000000010d0d7824 */ /* 0x100fe400008e0602 */
[----:B------:R-:W-:Y:S02]  /*1023e0*/  IMAD.X R20, R20, 0x1, R2, P2 ;  /* 0x0000000114147824 */ /* 0x000fe400010e0602 */
[----:B--2---:R-:W-:Y:S02]  /*1023f0*/  IMAD.MOV.U32 R6, RZ, RZ, R10 ;  /* 0x000000ffff067224 */ /* 0x004fe400078e000a */
[----:B---3--:R-:W-:Y:S01]  /*102400*/  IMAD.MOV.U32 R7, RZ, RZ, R11 ;  /* 0x000000ffff077224 */ /* 0x008fe200078e000b */
[----:B----4-:R-:W2:Y:S04]  /*102410*/  LDL.LU R10, [R1+0x6ef0] ;  /* 0x006ef000010a7983 */ /* 0x010ea80000300800 */
[----:B------:R-:W3:Y:S04]  /*102420*/  LDL.LU R11, [R1+0x6f30] ;  /* 0x006f3000010b7983 */ /* 0x000ee80000300800 */
[----:B------:R1:W-:Y:S04]  /*102430*/  STL [R1+0x6d70], R12 ;  /* 0x006d700c01007387 */ /* 0x0003e80000100800 */
[----:B------:R4:W-:Y:S04]  /*102440*/  LDGSTS.E [R4+0x500], desc[UR30][R6.64], P0 ;  /* 0x0050000006047fae */ /* 0x0009e800081a101e */
[----:B------:R1:W-:Y:S04]  /*102450*/  STL [R1+0x6d6c], R13 ;  /* 0x006d6c0d01007387 */ /* 0x0003e80000100800 */
[----:B------:R-:W-:Y:S01]  /*102460*/  STL [R1+0x6db0], R19 ;  /* 0x006db01301007387 */ /* 0x000fe20000100800 */
[----:B----4-:R-:W-:-:S03]  /*102470*/  IMAD.MOV.U32 R6, RZ, RZ, R12 ;  /* 0x000000ffff067224 */ /* 0x010fc600078e000c */
[----:B-1----:R-:W4:Y:S01]  /*102480*/  LDL.LU R12, [R1+0x6eec] ;  /* 0x006eec00010c7983 */ /* 0x002f220000300800 */
[----:B------:R-:W-:-:S03]  /*102490*/  IMAD.MOV.U32 R7, RZ, RZ, R13 ;  /* 0x000000ffff077224 */ /* 0x000fc600078e000d */
[----:B------:R-:W-:Y:S04]  /*1024a0*/  STL [R1+0x6dac], R20 ;  /* 0x006dac1401007387 */ /* 0x000fe80000100800 */
[----:B------:R-:W4:Y:S01]  /*1024b0*/  LDL.LU R13, [R1+0x6f2c] ;  /* 0x006f2c00010d7983 */ /* 0x000f220000300800 */
[-C--:B------:R-:W-:Y:S02]  /*1024c0*/  IADD3 R5, P1, PT, R5, R96.reuse, RZ ;  /* 0x0000006005057210 */ /* 0x080fe40007f3e0ff */
[----:B------:R-:W-:Y:S01]  /*1024d0*/  IADD3 R16, P2, PT, R16, R96, RZ ;  /* 0x0000006010107210 */ /* 0x000fe20007f5e0ff */
[----:B------:R1:W-:Y:S02]  /*1024e0*/  LDGSTS.E [R4+0x900], desc[UR30][R6.64], P0 ;  /* 0x0090000006047fae */ /* 0x0003e400081a101e */
[----:B------:R-:W-:-:S02]  /*1024f0*/  IMAD.X R17, R17, 0x1, R2, P1 ;  /* 0x0000000111117824 */ /* 0x000fc400008e0602 */
[----:B------:R-:W-:Y:S01]  /*102500*/  STL [R1+0x6df0], R5 ;  /* 0x006df00501007387 */ /* 0x000fe20000100800 */
[----:B------:R-:W-:Y:S02]  /*102510*/  IMAD.X R18, R18, 0x1, R2, P2 ;  /* 0x0000000112127824 */ /* 0x000fe400010e0602 */
[----:B-1----:R-:W-:Y:S02]  /*102520*/  IMAD.MOV.U32 R6, RZ, RZ, R19 ;  /* 0x000000ffff067224 */ /* 0x002fe400078e0013 */
[----:B------:R-:W-:Y:S01]  /*102530*/  IMAD.MOV.U32 R7, RZ, RZ, R20 ;  /* 0x000000ffff077224 */ /* 0x000fe200078e0014 */
[----:B------:R1:W-:Y:S04]  /*102540*/  STL [R1+0x6dec], R17 ;  /* 0x006dec1101007387 */ /* 0x0003e80000100800 */
[----:B------:R1:W-:Y:S04]  /*102550*/  LDGSTS.E [R4+0xd00], desc[UR30][R6.64], P0 ;  /* 0x00d0000006047fae */ /* 0x0003e800081a101e */
[----:B------:R-:W-:Y:S01]  /*102560*/  STL [R1+0x6e30], R16 ;  /* 0x006e301001007387 */ /* 0x000fe20000100800 */
[----:B-1----:R-:W-:-:S03]  /*102570*/  IMAD.MOV.U32 R7, RZ, RZ, R17 ;  /* 0x000000ffff077224 */ /* 0x002fc600078e0011 */
[----:B------:R-:W4:Y:S01]  /*102580*/  LDL.LU R17, [R1+0x6f70] ;  /* 0x006f700001117983 */ /* 0x000f220000300800 */
[----:B------:R-:W-:-:S03]  /*102590*/  IMAD.MOV.U32 R6, RZ, RZ, R5 ;  /* 0x000000ffff067224 */ /* 0x000fc600078e0005 */
[----:B------:R-:W-:Y:S04]  /*1025a0*/  STL [R1+0x6e2c], R18 ;  /* 0x006e2c1201007387 */ /* 0x000fe80000100800 */
[----:B------:R-:W4:Y:S04]  /*1025b0*/  LDL.LU R5, [R1+0x6fb0] ;  /* 0x006fb00001057983 */ /* 0x000f280000300800 */
[----:B------:R-:W4:Y:S04]  /*1025c0*/  LDL.LU R19, [R1+0x6f6c] ;  /* 0x006f6c0001137983 */ /* 0x000f280000300800 */
[----:B------:R-:W4:Y:S04]  /*1025d0*/  LDL.LU R20, [R1+0x6fac] ;  /* 0x006fac0001147983 */ /* 0x000f280000300800 */
[----:B------:R1:W-:Y:S02]  /*1025e0*/  LDGSTS.E [R4+0x1100], desc[UR30][R6.64], P0 ;  /* 0x0110000006047fae */ /* 0x0003e400081a101e */
[----:B-1----:R-:W-:-:S02]  /*1025f0*/  IMAD.MOV.U32 R6, RZ, RZ, R16 ;  /* 0x000000ffff067224 */ /* 0x002fc400078e0010 */
[----:B------:R-:W-:-:S05]  /*102600*/  IMAD.MOV.U32 R7, RZ, RZ, R18 ;  /* 0x000000ffff077224 */ /* 0x000fca00078e0012 */
[----:B------:R1:W-:Y:S01]  /*102610*/  LDGSTS.E [R4+0x1500], desc[UR30][R6.64], P0 ;  /* 0x0150000006047fae */ /* 0x0003e200081a101e */
[-C--:B------:R-:W-:Y:S02]  /*102620*/  IADD3 R8, P1, PT, R8, R96.reuse, RZ ;  /* 0x0000006008087210 */ /* 0x080fe40007f3e0ff */
        /* <DEDUP_REMOVED lines=15> */
[----:B------:R-:W2:Y:S01]  /*102720*/  LDL.LU R9, [R1+0x702c] ;  /* 0x00702c0001097983 */ /* 0x000ea20000300800 */
[-C--:B------:R-:W-:Y:S02]  /*102730*/  IADD3 R10, P1, PT, R10, R96.reuse, RZ ;  /* 0x000000600a0a7210 */ /* 0x080fe40007f3e0ff */
[----:B---3--:R-:W-:Y:S01]  /*102740*/  IADD3 R11, P2, PT, R11, R96, RZ ;  /* 0x000000600b0b7210 */ /* 0x008fe20007f5e0ff */
[----:B------:R1:W-:Y:S04]  /*102750*/  LDGSTS.E [R4+0x1d00], desc[UR30][R6.64], P0 ;  /* 0x01d0000006047fae */ /* 0x0003e800081a101e */
[----:B------:R-:W-:Y:S01]  /*102760*/  STL [R1+0x6ef0], R10 ;  /* 0x006ef00a01007387 */ /* 0x000fe20000100800 */
[----:B----4-:R-:W-:Y:S02]  /*102770*/  IMAD.X R12, R12, 0x1, R2, P1 ;  /* 0x000000010c0c7824 */ /* 0x010fe400008e0602 */
[----:B-1----:R-:W-:-:S02]  /*102780*/  IMAD.MOV.U32 R6, RZ, RZ, R10 ;  /* 0x000000ffff067224 */ /* 0x002fc400078e000a */
        /* <DEDUP_REMOVED lines=44> */
[----:B------:R-:W-:Y:S01]  /*102a50*/  IMAD.MOV.U32 R7, RZ, RZ, R15 ;  /* 0x000000ffff077224 */ /* 0x000fe200078e000f */
[----:B----4-:R-:W-:-:S04]  /*102a60*/  IADD3 R12, P1, PT, R12, R96, RZ ;  /* 0x000000600c0c7210 */ /* 0x010fc80007f3e0ff */
[----:B------:R1:W-:Y:S01]  /*102a70*/  LDGSTS.E [R4+0x3100], desc[UR30][R6.64], P0 ;  /* 0x0310000006047fae */ /* 0x0003e200081a101e */
[----:B------:R-:W-:Y:S01]  /*102a80*/  IADD3 R10, P2, PT, R10, R96, RZ ;  /* 0x000000600a0a7210 */ /* 0x000fe20007f5e0ff */
[----:B---3--:R-:W-:Y:S02]  /*102a90*/  IMAD.X R13, R13, 0x1, R2, P1 ;  /* 0x000000010d0d7824 */ /* 0x008fe400008e0602 */
[----:B-1----:R-:W-:Y:S02]  /*102aa0*/  IMAD.MOV.U32 R6, RZ, RZ, R8 ;  /* 0x000000ffff067224 */ /* 0x002fe400078e0008 */
[----:B------:R-:W-:Y:S02]  /*102ab0*/  IMAD.MOV.U32 R7, RZ, RZ, R9 ;  /* 0x000000ffff077224 */ /* 0x000fe400078e0009 */
[----:B------:R-:W3:Y:S01]  /*102ac0*/  LDL.LU.64 R8, [R1+0x64b8] ;  /* 0x0064b80001087983 */ /* 0x000ee20000300a00 */
        /* <DEDUP_REMOVED lines=12> */
[----:B----4-:R-:W4:Y:S04]  /*102b90*/  LDL.LU.64 R10, [R1+0x6478] ;  /* 0x00647800010a7983 */ /* 0x010f280000300a00 */
        /* <DEDUP_REMOVED lines=30> */
[----:B-1----:R-:W4:Y:S04]  /*102d80*/  LDL.LU.64 R24, [R1+0x61a8] ;  /* 0x0061a80001187983 */ /* 0x002f280000300a00 */
        /* <DEDUP_REMOVED lines=39> */
[----:B---3--:R-:W-:-:S05]  /*103000*/  IADD3 R6, P1, PT, R8, R96, RZ ;  /* 0x0000006008067210 */ /* 0x008fca0007f3e0ff */
        /* <DEDUP_REMOVED lines=74> */
[----:B------:R-:W-:Y:S01]  /*1034b0*/  IADD3 R80, P1, PT, R82, R96, RZ ;  /* 0x0000006052507210 */ /* 0x000fe20007f3e0ff */
[----:B------:R-:W-:Y:S02]  /*1034c0*/  IMAD.MOV.U32 R185, RZ, RZ, R5 ;  /* 0x000000ffffb97224 */ /* 0x000fe400078e0005 */
[----:B------:R-:W-:Y:S02]  /*1034d0*/  IMAD.MOV.U32 R182, RZ, RZ, R8 ;  /* 0x000000ffffb67224 */ /* 0x000fe400078e0008 */
[----:B------:R-:W-:Y:S02]  /*1034e0*/  IMAD.MOV.U32 R183, RZ, RZ, R7 ;  /* 0x000000ffffb77224 */ /* 0x000fe400078e0007 */
[----:B------:R-:W-:Y:S02]  /*1034f0*/  IMAD.MOV.U32 R180, RZ, RZ, R10 ;  /* 0x000000ffffb47224 */ /* 0x000fe400078e000a */
[----:B------:R-:W-:-:S02]  /*103500*/  IMAD.MOV.U32 R181, RZ, RZ, R9 ;  /* 0x000000ffffb57224 */ /* 0x000fc400078e0009 */
[----:B------:R-:W-:Y:S01]  /*103510*/  IMAD.X R79, R83, 0x1, R2, P1 ;  /* 0x00000001534f7824 */ /* 0x000fe200008e0602 */
[----:B------:R-:W-:Y:S01]  /*103520*/  IADD3 R82, P1, PT, R84, R96, RZ ;  /* 0x0000006054527210 */ /* 0x000fe20007f3e0ff */
        /* <DEDUP_REMOVED lines=118> */
[----:B------:R-:W-:Y:S02]  /*103c90*/  IMAD.X R91, R99, 0x1, R2, P1 ;  /* 0x00000001635b7824 */ /* 0x000fe400008e0602 */
[----:B------:R-:W-:Y:S01]  /*103ca0*/  IMAD.MOV.U32 R106, RZ, RZ, R84 ;  /* 0x000000ffff6a7224 */ /* 0x000fe200078e0054 */
[----:B------:R-:W-:Y:S01]  /*103cb0*/  LDGSTS.E [R4+0x5100], desc[UR30][R184.64], P0 ;  /* 0x05100000b8047fae */ /* 0x000fe200081a101e */
        /* <DEDUP_REMOVED lines=12> */
[----:B------:R-:W-:-:S03]  /*103d80*/  IMAD.MOV.U32 R99, RZ, RZ, R91 ;  /* 0x000000ffff637224 */ /* 0x000fc600078e005b */
        /* <DEDUP_REMOVED lines=82> */
[----:B------:R1:W-:Y:S01]  /*1042b0*/  LDGSTS.E [R4+0x580], desc[UR30][R6.64], P0 ;  /* 0x0058000006047fae */ /* 0x0003e200081a101e */
[----:B------:R-:W-:-:S03]  /*1042c0*/  IMAD.X R20, R20, 0x1, R2, P2 ;  /* 0x0000000114147824 */ /* 0x000fc600010e0602 */
[----:B------:R1:W-:Y:S04]  /*1042d0*/  STL [R1+0x6d74], R13 ;  /* 0x006d740d01007387 */ /* 0x0003e80000100800 */
        /* <DEDUP_REMOVED lines=941> */
[----:B------:R-:W-:-:S02]  /*107db0*/  LOP3.LUT R8, R249, 0x50, RZ, 0x3c, !PT ;  /* 0x00000050f9087812 */ /* 0x000fc400078e3cff */
[----:B------:R-:W1:Y:S01]  /*107dc0*/  LDC R249, c[0x0][0x3a0] ;  /* 0x0000e800fff97b82 */ /* 0x000e620000000800 */
        /* <DEDUP_REMOVED lines=1295> */
[----:B------:R-:W-:Y:S01]  /*10cec0*/  IMAD.X R81, R85, 0x1, R2, P1 ;  /* 0x0000000155517824 */ /* 0x000fe200008e0602 */
[----:B------:R-:W-:Y:S01]  /*10ced0*/  IADD3 R84, P1, PT, R86, R96, RZ ;  /* 0x0000006056547210 */ /* 0x000fe20007f3e0ff */
[----:B------:R-:W-:Y:S01]  /*10cee0*/  IMAD.MOV.U32 R162, RZ, RZ, R24 ;  /* 0x000000ffffa27224 */ /* 0x000fe200078e0018 */
[----:B------:R3:W-:Y:S01]  /*10cef0*/  LDGSTS.E [R4+0x5380], desc[UR30][R180.64], P0 ;  /* 0x05380000b4047fae */ /* 0x0007e200081a101e */
[----:B------:R-:W-:Y:S02]  /*10cf00*/  IMAD.MOV.U32 R163, RZ, RZ, R23 ;  /* 0x000000ffffa37224 */ /* 0x000fe400078e0017 */
[----:B------:R-:W-:Y:S01]  /*10cf10*/  IMAD.MOV.U32 R160, RZ, RZ, R26 ;  /* 0x000000ffffa07224 */ /* 0x000fe200078e001a */
[----:B------:R3:W-:Y:S01]  /*10cf20*/  STL.64 [R1+0x61f0], R168 ;  /* 0x0061f0a801007387 */ /* 0x0007e20000100a00 */
[----:B------:R-:W-:-:S02]  /*10cf30*/  IMAD.MOV.U32 R161, RZ, RZ, R25 ;  /* 0x000000ffffa17224 */ /* 0x000fc400078e0019 */
[----:B------:R-:W-:Y:S01]  /*10cf40*/  IMAD.MOV.U32 R158, RZ, RZ, R28 ;  /* 0x000000ffff9e7224 */ /* 0x000fe200078e001c */
[----:B------:R3:W-:Y:S01]  /*10cf50*/  LDGSTS.E [R4+0x5780], desc[UR30][R178.64], P0 ;  /* 0x05780000b2047fae */ /* 0x0007e200081a101e */
[----:B------:R-:W-:Y:S02]  /*10cf60*/  IMAD.MOV.U32 R159, RZ, RZ, R27 ;  /* 0x000000ffff9f7224 */ /* 0x000fe400078e001b */
[----:B------:R-:W-:Y:S01]  /*10cf70*/  IMAD.MOV.U32 R156, RZ, RZ, R30 ;  /* 0x000000ffff9c7224 */ /* 0x000fe200078e001e */
[----:B------:R3:W-:Y:S01]  /*10cf80*/  STL.64 [R1+0x61b8], R166 ;  /* 0x0061b8a601007387 */ /* 0x0007e20000100a00 */
[----:B------:R-:W-:Y:S02]  /*10cf90*/  IMAD.MOV.U32 R157, RZ, RZ, R29 ;  /* 0x000000ffff9d7224 */ /* 0x000fe400078e001d */
[----:B------:R-:W-:Y:S01]  /*10cfa0*/  IMAD.MOV.U32 R154, RZ, RZ, R32 ;  /* 0x000000ffff9a7224 */ /* 0x000fe200078e0020 */
[----:B------:R3:W-:Y:S01]  /*10cfb0*/  LDGSTS.E [R4+0x5b80], desc[UR30][R176.64], P0 ;  /* 0x05b80000b0047fae */ /* 0x0007e200081a101e */
[----:B------:R-:W-:-:S02]  /*10cfc0*/  IMAD.MOV.U32 R155, RZ, RZ, R31 ;  /* 0x000000ffff9b7224 */ /* 0x000fc400078e001f */
[----:B------:R-:W-:Y:S01]  /*10cfd0*/  IMAD.MOV.U32 R152, RZ, RZ, R34 ;  /* 0x000000ffff987224 */ /* 0x000fe200078e0022 */
[----:B------:R3:W-:Y:S01]  /*10cfe0*/  STL.64 [R1+0x6068], R164 ;  /* 0x006068a401007387 */ /* 0x0007e20000100a00 */
[----:B------:R-:W-:-:S03]  /*10cff0*/  IMAD.MOV.U32 R153, RZ, RZ, R33 ;  /* 0x000000ffff997224 */ /* 0x000fc600078e0021 */
[----:B------:R3:W-:Y:S01]  /*10d000*/  LDGSTS.E [R4+0x5f80], desc[UR30][R174.64], P0 ;  /* 0x05f80000ae047fae */ /* 0x0007e200081a101e */
[----:B------:R-:W-:Y:S01]  /*10d010*/  IMAD.X R83, R87, 0x1, R2, P1 ;  /* 0x0000000157537824 */ /* 0x000fe200008e0602 */
[----:B------:R-:W-:Y:S01]  /*10d020*/  IADD3 R86, P1, PT, R88, R96, RZ ;  /* 0x0000006058567210 */ /* 0x000fe20007f3e0ff */
[----:B------:R-:W-:Y:S01]  /*10d030*/  IMAD.MOV.U32 R150, RZ, RZ, R36 ;  /* 0x000000ffff967224 */ /* 0x000fe200078e0024 */
[----:B------:R3:W-:Y:S01]  /*10d040*/  STL.64 [R1+0x6038], R162 ;  /* 0x006038a201007387 */ /* 0x0007e20000100a00 */
[----:B------:R-:W-:-:S03]  /*10d050*/  IMAD.MOV.U32 R151, RZ, RZ, R35 ;  /* 0x000000ffff977224 */ /* 0x000fc600078e0023 */
[----:B------:R3:W-:Y:S01]  /*10d060*/  LDGSTS.E [R4+0x6380], desc[UR30][R172.64], P0 ;  /* 0x06380000ac047fae */ /* 0x0007e200081a101e */
[----:B------:R-:W-:Y:S02]  /*10d070*/  IMAD.MOV.U32 R148, RZ, RZ, R38 ;  /* 0x000000ffff947224 */ /* 0x000fe400078e0026 */
[----:B------:R-:W-:Y:S01]  /*10d080*/  IMAD.MOV.U32 R149, RZ, RZ, R37 ;  /* 0x000000ffff957224 */ /* 0x000fe200078e0025 */
[----:B------:R3:W-:Y:S01]  /*10d090*/  STL.64 [R1+0x6008], R160 ;  /* 0x006008a001007387 */ /* 0x0007e20000100a00 */
[----:B------:R-:W-:-:S03]  /*10d0a0*/  IMAD.MOV.U32 R146, RZ, RZ, R40 ;  /* 0x000000ffff927224 */ /* 0x000fc600078e0028 */
[----:B------:R3:W-:Y:S01]  /*10d0b0*/  LDGSTS.E [R4+0x6780], desc[UR30][R170.64], P0 ;  /* 0x06780000aa047fae */ /* 0x0007e200081a101e */
[----:B------:R-:W-:-:S03]  /*10d0c0*/  IMAD.MOV.U32 R147, RZ, RZ, R39 ;  /* 0x000000ffff937224 */ /* 0x000fc600078e0027 */
        /* <DEDUP_REMOVED lines=13> */
[----:B------:R-:W-:-:S03]  /*10d1a0*/  IMAD.X R85, R89, 0x1, R2, P1 ;  /* 0x0000000159557824 */ /* 0x000fc600008e0602 */
[----:B------:R3:W-:Y:S01]  /*10d1b0*/  LDGSTS.E [R4+0x7780], desc[UR30][R162.64], P0 ;  /* 0x07780000a2047fae */ /* 0x0007e200081a101e */
[----:B------:R-:W-:Y:S01]  /*10d1c0*/  IMAD.MOV.U32 R138, RZ, RZ, R48 ;  /* 0x000000ffff8a7224 */ /* 0x000fe200078e0030 */
[----:B------:R-:W-:Y:S01]  /*10d1d0*/  IADD3 R88, P1, PT, R90, R96, RZ ;  /* 0x000000605a587210 */ /* 0x000fe20007f3e0ff */
        /* <DEDUP_REMOVED lines=68> */
[----:B------:R-:W-:Y:S02]  /*10d620*/  IMAD.MOV.U32 R107, RZ, RZ, R79 ;  /* 0x000000ffff6b7224 */ /* 0x000fe400078e004f */
[----:B------:R-:W-:Y:S01]  /*10d630*/  VIADD R249, R249, 0x1f ;  /* 0x0000001ff9f97836 */ /* 0x000fe20000000000 */
[----:B------:R3:W-:Y:S01]  /*10d640*/  STL.64 [R1+0x5a90], R118 ;  /* 0x005a907601007387 */ /* 0x0007e20000100a00 */
[----:B------:R-:W-:-:S03]  /*10d650*/  IMAD.MOV.U32 R104, RZ, RZ, R82 ;  /* 0x000000ffff687224 */ /* 0x000fc600078e0052 */
[----:B------:R3:W-:Y:S01]  /*10d660*/  LDGSTS.E [R4+0xbb80], desc[UR30][R128.64], P0 ;  /* 0x0bb8000080047fae */ /* 0x0007e200081a101e */
[----:B------:R-:W-:-:S03]  /*10d670*/  IMAD.MOV.U32 R105, RZ, RZ, R81 ;  /* 0x000000ffff697224 */ /* 0x000fc600078e0051 */
[----:B------:R3:W-:Y:S01]  /*10d680*/  STL.64 [R1+0x5a80], R116 ;  /* 0x005a807401007387 */ /* 0x0007e20000100a00 */
[----:B------:R-:W-:-:S03]  /*10d690*/  IMAD.X R91, R95, 0x1, R2, P1 ;  /* 0x000000015f5b7824 */ /* 0x000fc600008e0602 */
        /* <DEDUP_REMOVED lines=10> */
[----:B------:R-:W-:Y:S01]  /*10d740*/  IMAD.MOV.U32 R99, RZ, RZ, R87 ;  /* 0x000000ffff637224 */ /* 0x000fe200078e0057 */
[----:B------:R-:W-:Y:S02]  /*10d750*/  SHF.R.S32.HI R5, RZ, 0x1f, R249 ;  /* 0x0000001fff057819 */ /* 0x000fe400000114f9 */
        /* <DEDUP_REMOVED lines=9> */
[----:B------:R-:W-:-:S03]  /*10d7f0*/  VIADD R93, R93, 0x1 ;  /* 0x000000015d5d7836 */ /* 0x000fc60000000000 */
[----:B------:R3:W-:Y:S01]  /*10d800*/  LDGSTS.E [R4+0xd380], desc[UR30][R116.64], P0 ;  /* 0x0d38000074047fae */ /* 0x0007e200081a101e */
[----:B------:R-:W-:-:S03]  /*10d810*/  LEA.HI R5, R5, R249, RZ, 0x5 ;  /* 0x000000f905057211 */ /* 0x000fc600078f28ff */
[----:B------:R3:W-:Y:S04]  /*10d820*/  STL.64 [R1+0x59f8], R104 ;  /* 0x0059f86801007387 */ /* 0x0007e80000100a00 */
[----:B------:R3:W-:Y:S04]  /*10d830*/  LDGSTS.E [R4+0xd780], desc[UR30][R114.64], P0 ;  /* 0x0d78000072047fae */ /* 0x0007e800081a101e */
[----:B------:R3:W-:Y:S04]  /*10d840*/  STL.64 [R1+0x59f0], R102 ;  /* 0x0059f06601007387 */ /* 0x0007e80000100a00 */
[----:B------:R3:W-:Y:S04]  /*10d850*/  LDGSTS.E [R4+0xdb80], desc[UR30][R112.64], P0 ;  /* 0x0db8000070047fae */ /* 0x0007e800081a101e */
[----:B------:R3:W-:Y:S04]  /*10d860*/  STL.64 [R1+0x59e8], R100 ;  /* 0x0059e86401007387 */ /* 0x0007e80000100a00 */
[----:B------:R3:W-:Y:S04]  /*10d870*/  LDGSTS.E [R4+0xdf80], desc[UR30][R110.64], P0 ;  /* 0x0df800006e047fae */ /* 0x0007e800081a101e */
[----:B------:R3:W-:Y:S04]  /*10d880*/  STL.64 [R1+0x59e0], R98 ;  /* 0x0059e06201007387 */ /* 0x0007e80000100a00 */
[----:B------:R3:W-:Y:S01]  /*10d890*/  LDGSTS.E [R4+0xe380], desc[UR30][R108.64], P0 ;  /* 0x0e3800006c047fae */ /* 0x0007e200081a101e */
[----:B------:R-:W-:-:S03]  /*10d8a0*/  SHF.R.S32.HI R5, RZ, 0x5, R5 ;  /* 0x00000005ff057819 */ /* 0x000fc60000011405 */
[----:B------:R3:W-:Y:S04]  /*10d8b0*/  STL.64 [R1+0x59d8], R96 ;  /* 0x0059d86001007387 */ /* 0x0007e80000100a00 */
[----:B------:R3:W-:Y:S04]  /*10d8c0*/  LDGSTS.E [R4+0xe780], desc[UR30][R106.64], P0 ;  /* 0x0e7800006a047fae */ /* 0x0007e800081a101e */
[----:B------:R3:W-:Y:S04]  /*10d8d0*/  STL.64 [R1+0x59d0], R94 ;  /* 0x0059d05e01007387 */ /* 0x0007e80000100a00 */
[----:B------:R3:W-:Y:S04]  /*10d8e0*/  LDGSTS.E [R4+0xeb80], desc[UR30][R104.64], P0 ;  /* 0x0eb8000068047fae */ /* 0x0007e800081a101e */
[----:B------:R3:W-:Y:S04]  /*10d8f0*/  LDGSTS.E [R4+0xef80], desc[UR30][R102.64], P0 ;  /* 0x0ef8000066047fae */ /* 0x0007e800081a101e */
[----:B------:R3:W-:Y:S04]  /*10d900*/  STL [R1+0x64d0], R93 ;  /* 0x0064d05d01007387 */ /* 0x0007e80000100800 */
[----:B------:R3:W-:Y:S04]  /*10d910*/  LDGSTS.E [R4+0xf380], desc[UR30][R100.64], P0 ;  /* 0x0f38000064047fae */ /* 0x0007e800081a101e */
[----:B------:R3:W-:Y:S04]  /*10d920*/  LDGSTS.E [R4+0xf780], desc[UR30][R98.64], P0 ;  /* 0x0f78000062047fae */ /* 0x0007e800081a101e */
[----:B------:R3:W-:Y:S04]  /*10d930*/  LDGSTS.E [R4+0xfb80], desc[UR30][R96.64], P0 ;  /* 0x0fb8000060047fae */ /* 0x0007e800081a101e */
[----:B------:R3:W-:Y:S01]  /*10d940*/  LDGSTS.E [R4+0xff80], desc[UR30][R94.64], P0 ;  /* 0x0ff800005e047fae */ /* 0x0007e200081a101e */
[----:B------:R-:W-:-:S03]  /*10d950*/  ISETP.NE.U32.AND P0, PT, R93, R5, PT ;  /* 0x000000055d00720c */ /* 0x000fc60003f05070 */
[----:B------:R-:W0:Y:S10]  /*10d960*/  LDGDEPBAR ;  /* 0x00000000000079af */ /* 0x000e340000000000 */
[----:B---3--:R-:W-:Y:S05]  /*10d970*/  @P0 BRA `(.L_x_1) ;  /* 0xfffff61c006c0947 */ /* 0x008fea000383ffff */
.L_x_0:
[----:B------:R-:W2:Y:S01]  /*10d980*/  LDL.LU R102, [R1+0x720c] ;  /* 0x00720c0001667983 */ /* 0x000ea20000300800 */
[----:B------:R-:W3:Y:S01]  /*10d990*/  LDC R3, c[0x0][0x3b4] ;  /* 0x0000ed00ff037b82 */ /* 0x000ee20000000800 */
[----:B------:R-:W4:Y:S01]  /*10d9a0*/  LDCU UR20, c[0x0][0x3b4] ;  /* 0x00007680ff1477ac */ /* 0x000f220008000800 */
[----:B------:R-:W1:Y:S01]  /*10d9b0*/  LDCU.64 UR10, c[0x0][0x390] ;  /* 0x00007200ff0a77ac */ /* 0x000e620008000a00 */
[----:B-----5:R-:W4:Y:S05]  /*10d9c0*/  LDL R155, [R1+0xa4] ;  /* 0x0000a400019b7983 */ /* 0x020f2a0000100800 */
[----:B------:R-:W1:Y:S01]  /*10d9d0*/  LDC R5, c[0x0][0x3b4] ;  /* 0x0000ed00ff057b82 */ /* 0x000e620000000800 */
[----:B------:R-:W1:Y:S01]  /*10d9e0*/  LDCU.64 UR6, c[0x0][0x390] ;  /* 0x00007200ff0677ac */ /* 0x000e620008000a00 */
[----:B------:R-:W2:Y:S01]  /*10d9f0*/  LDL R151, [R1+0x2bb4] ;  /* 0x002bb40001977983 */ /* 0x000ea20000100800 */
[----:B------:R-:W1:Y:S03]  /*10da00*/  LDCU.64 UR8, c[0x0][0x390] ;  /* 0x00007200ff0877ac */ /* 0x000e660008000a00 */
[----:B------:R-:W2:Y:S02]  /*10da10*/  LDL R154, [R1+0x2bc4] ;  /* 0x002bc400019a7983 */ /* 0x000ea40000100800 */
[----:B------:R-:W1:Y:S01]  /*10da20*/  LDC R6, c[0x0][0x3b4] ;  /* 0x0000ed00ff067b82 */ /* 0x000e620000000800 */
[----:B------:R-:W1:Y:S01]  /*10da30*/  LDCU.64 UR14, c[0x0][0x390] ;  /* 0x00007200ff0e77ac */ /* 0x000e620008000a00 */
[----:B------:R-:W2:Y:S01]  /*10da40*/  LDL R153, [R1+0x2bc0] ;  /* 0x002bc00001997983 */ /* 0x000ea20000100800 */
[----:B------:R-:W2:Y:S03]  /*10da50*/  LDCU.64 UR44, c[0x0][0x398] ;  /* 0x00007300ff2c77ac */ /* 0x000ea60008000a00 */
[----:B------:R-:W2:Y:S02]  /*10da60*/  LDL R152, [R1+0x2bbc] ;  /* 0x002bbc0001987983 */ /* 0x000ea40000100800 */
[----:B------:R-:W1:Y:S01]  /*10da70*/  LDC R7, c[0x0][0x3b4] ;  /* 0x0000ed00ff077b82 */ /* 0x000e620000000800 */
[----:B------:R-:W1:Y:S01]  /*10da80*/  LDCU UR24, c[0x0][0x398] ;  /* 0x00007300ff1877ac */ /* 0x000e620008000800 */
[----:B------:R-:W1:Y:S06]  /*10da90*/  LDCU UR25, c[0x0][0x398] ;  /* 0x00007300ff1977ac */ /* 0x000e6c0008000800 */
[----:B------:R-:W1:Y:S01]  /*10daa0*/  LDC R8, c[0x0][0x3b4] ;  /* 0x0000ed00ff087b82 */ /* 0x000e620000000800 */
[----:B------:R-:W1:Y:S01]  /*10dab0*/  LDCU UR43, c[0x0][0x398] ;  /* 0x00007300ff2b77ac */ /* 0x000e620008000800 */
[----:B------:R-:W1:Y:S06]  /*10dac0*/  LDCU UR67, c[0x0][0x398] ;  /* 0x00007300ff4377ac */ /* 0x000e6c0008000800 */
[----:B------:R-:W1:Y:S01]  /*10dad0*/  LDC R10, c[0x0][0x3b4] ;  /* 0x0000ed00ff0a7b82 */ /* 0x000e620000000800 */
[----:B------:R-:W1:Y:S01]  /*10dae0*/  LDCU UR68, c[0x0][0x398] ;  /* 0x00007300ff4477ac */ /* 0x000e620008000800 */
[----:B------:R-:W1:Y:S06]  /*10daf0*/  LDCU UR42, c[0x0][0x398] ;  /* 0x00007300ff2a77ac */ /* 0x000e6c0008000800 */
[----:B------:R-:W1:Y:S01]  /*10db00*/  LDC R9, c[0x0][0x3b4] ;  /* 0x0000ed00ff097b82 */ /* 0x000e620000000800 */
[----:B------:R-:W-:Y:S01]  /*10db10*/  LOP3.LUT R2, R2, 0xfffffffe, RZ, 0xc0, !PT ;  /* 0xfffffffe02027812 */ /* 0x000fe200078ec0ff */
[----:B------:R-:W1:Y:S01]  /*10db20*/  LDCU UR69, c[0x0][0x398] ;  /* 0x00007300ff4577ac */ /* 0x000e620008000800 */
[----:B------:R-:W-:Y:S01]  /*10db30*/  LOP3.LUT R101, R101, 0x7fffffff, RZ, 0xc0, !PT ;  /* 0x7fffffff65657812 */ /* 0x000fe200078ec0ff */
[----:B------:R-:W-:-:S04]  /*10db40*/  DEPBAR.LE SB0, 0x0 ;  /* 0x000080000000791a */ /* 0x000fc80000000000 */
[----:B------:R-:W1:Y:S01]  /*10db50*/  LDCU UR61, c[0x0][0x398] ;  /* 0x00007300ff3d77ac */ /* 0x000e620008000800 */
        /* <DEDUP_REMOVED lines=51> */
[----:B----4-:R-:W-:Y:S01]  /*10de90*/  IMAD R4, R155, UR20, RZ ;  /* 0x000000149b047c24 */ /* 0x010fe2000f8e02ff */
[----:B------:R-:W4:Y:S03]  /*10dea0*/  LDCU.64 UR20, c[0x0][0x390] ;  /* 0x00007200ff1477ac */ /* 0x000f260008000a00 */
[----:B---3--:R-:W-:Y:S01]  /*10deb0*/  IMAD R3, R3, 0x20, R4 ;  /* 0x0000002003037824 */ /* 0x008fe200078e0204 */
[----:B-1----:R-:W-:-:S03]  /*10dec0*/  LEA R58, P0, R4, UR10, 0x2 ;  /* 0x0000000a043a7c11 */ /* 0x002fc6000f8010ff */
[----:B------:R-:W-:Y:S01]  /*10ded0*/  IMAD R5, R5, 0x20, R3 ;  /* 0x0000002005057824 */ /* 0x000fe200078e0203 */
[----:B------:R-:W-:Y:S01]  /*10dee0*/  LEA.HI.X.SX32 R59, R4, UR11, 0x2, P0 ;  /* 0x0000000b043b7c11 */ /* 0x000fe200080f16ff */
[----:B------:R-:W1:Y:S01]  /*10def0*/  LDCU.64 UR10, c[0x0][0x390] ;  /* 0x00007200ff0a77ac */ /* 0x000e620008000a00 */
[----:B------:R-:W-:Y:S01]  /*10df00*/  LEA R56, P1, R3, UR6, 0x2 ;  /* 0x0000000603387c11 */ /* 0x000fe2000f8210ff */
[----:B------:R-:W-:Y:S01]  /*10df10*/  IMAD R4, R6, 0x20, R5 ;  /* 0x0000002006047824 */ /* 0x000fe200078e0205 */
[----:B------:R-:W-:Y:S02]  /*10df20*/  LEA R54, P0, R5, UR8, 0x2 ;  /* 0x0000000805367c11 */ /* 0x000fe4000f8010ff */
[----:B------:R-:W-:Y:S01]  /*10df30*/  LEA.HI.X.SX32 R57, R3, UR7, 0x2, P1 ;  /* 0x0000000703397c11 */ /* 0x000fe200088f16ff */
[----:B------:R-:W3:Y:S01]  /*10df40*/  LDCU.64 UR6, c[0x0][0x390] ;  /* 0x00007200ff0677ac */ /* 0x000ee20008000a00 */
[----:B------:R-:W-:Y:S01]  /*10df50*/  IMAD R3, R7, 0x20, R4 ;  /* 0x0000002007037824 */ /* 0x000fe200078e0204 */
[----:B------:R-:W-:Y:S01]  /*10df60*/  LEA.HI.X.SX32 R55, R5, UR9, 0x2, P0 ;  /* 0x0000000905377c11 */ /* 0x000fe200080f16ff */
[----:B------:R-:W2:Y:S01]  /*10df70*/  LDCU.64 UR8, c[0x0][0x390] ;  /* 0x00007200ff0877ac */ /* 0x000ea20008000a00 */
[----:B------:R-:W-:Y:S01]  /*10df80*/  LEA R52, P0, R4, UR14, 0x2 ;  /* 0x0000000e04347c11 */ /* 0x000fe2000f8010ff */
[----:B------:R-:W-:Y:S01]  /*10df90*/  IMAD R5, R8, 0x20, R3 ;  /* 0x0000002008057824 */ /* 0x000fe200078e0203 */
[----:B----4-:R-:W-:Y:S01]  /*10dfa0*/  LEA R50, P1, R3, UR20, 0x2 ;  /* 0x0000001403327c11 */ /* 0x010fe2000f8210ff */
[----:B------:R-:W4:Y:S01]  /*10dfb0*/  LDCU UR20, c[0x0][0x398] ;  /* 0x00007300ff1477ac */ /* 0x000f220008000800 */
[----:B------:R-:W-:-:S02]  /*10dfc0*/  LEA.HI.X.SX32 R53, R4, UR15, 0x2, P0 ;  /* 0x0000000f04357c11 */ /* 0x000fc400080f16ff */
[----:B------:R-:W-:Y:S01]  /*10dfd0*/  LEA.HI.X.SX32 R51, R3, UR21, 0x2, P1 ;  /* 0x0000001503337c11 */ /* 0x000fe200088f16ff */
[----:B------:R-:W-:Y:S01]  /*10dfe0*/  IMAD R3, R10, 0x20, R5 ;  /* 0x000000200a037824 */ /* 0x000fe200078e0205 */
[----:B-1----:R-:W-:Y:S01]  /*10dff0*/  LEA R48, P0, R5, UR10, 0x2 ;  /* 0x0000000a05307c11 */ /* 0x002fe2000f8010ff */
[----:B------:R-:W1:Y:S02]  /*10e000*/  LDCU UR21, c[0x0][0x398] ;  /* 0x00007300ff1577ac */ /* 0x000e640008000800 */
[----:B------:R-:W-:Y:S01]  /*10e010*/  IMAD R4, R9, 0x20, R3 ;  /* 0x0000002009047824 */ /* 0x000fe200078e0203 */
[----:B------:R-:W-:Y:S01]  /*10e020*/  LEA.HI.X.SX32 R49, R5, UR11, 0x2, P0 ;  /* 0x0000000b05317c11 */ /* 0x000fe200080f16ff */
[----:B------:R-:W1:Y:S01]  /*10e030*/  LDCU.64 UR10, c[0x0][0x398] ;  /* 0x00007300ff0a77ac */ /* 0x000e620008000a00 */
[C---:B---3--:R-:W-:Y:S02]  /*10e040*/  LEA R46, P0, R3.reuse, UR6, 0x2 ;  /* 0x00000006032e7c11 */ /* 0x048fe4000f8010ff */
[----:B------:R-:W-:Y:S01]  /*10e050*/  LOP3.LUT R100, R100, 0x7fffffff, RZ, 0xc0, !PT ;  /* 0x7fffffff64647812 */ /* 0x000fe200078ec0ff */
[----:B------:R-:W3:Y:S01]  /*10e060*/  LDCU UR15, c[0x0][0x398] ;  /* 0x00007300ff0f77ac */ /* 0x000ee20008000800 */
[----:B------:R-:W-:-:S02]  /*10e070*/  LEA.HI.X.SX32 R47, R3, UR7, 0x2, P0 ;  /* 0x00000007032f7c11 */ /* 0x000fc400080f16ff */
[C---:B--2---:R-:W-:Y:S01]  /*10e080*/  LEA R44, P0, R4.reuse, UR8, 0x2 ;  /* 0x00000008042c7c11 */ /* 0x044fe2000f8010ff */
[----:B------:R-:W2:Y:S03]  /*10e090*/  LDCU.64 UR6, c[0x0][0x398] ;  /* 0x00007300ff0677ac */ /* 0x000ea60008000a00 */
[----:B------:R-:W-:Y:S01]  /*10e0a0*/  LEA.HI.X.SX32 R45, R4, UR9, 0x2, P0 ;  /* 0x00000009042d7c11 */ /* 0x000fe200080f16ff */
[----:B------:R-:W2:Y:S01]  /*10e0b0*/  LDCU.64 UR8, c[0x0][0x398] ;  /* 0x00007300ff0877ac */ /* 0x000ea20008000a00 */
[----:B------:R-:W-:Y:S02]  /*10e0c0*/  ISETP.GE.AND P0, PT, R102, UR45, PT ;  /* 0x0000002d66007c0c */ /* 0x000fe4000bf06270 */
[----:B------:R-:W2:Y:S01]  /*10e0d0*/  LDL.LU R102, [R1+0x7210] ;  /* 0x0072100001667983 */ /* 0x000ea20000300800 */
[----:B------:R-:W-:Y:S01]  /*10e0e0*/  LOP3.LUT R99, R99, 0x7fffffff, RZ, 0xc0, !PT ;  /* 0x7fffffff63637812 */ /* 0x000fe200078ec0ff */
[----:B------:R-:W2:Y:S02]  /*10e0f0*/  LDCU UR14, c[0x0][0x398] ;  /* 0x00007300ff0e77ac */ /* 0x000ea40008000800 */
[----:B------:R-:W2:Y:S01]  /*10e100*/  LDL R150, [R1+0x2bb0] ;  /* 0x002bb00001967983 */ /* 0x000ea20000100800 */
[----:B------:R-:W-:Y:S01]  /*10e110*/  LOP3.LUT R98, R98, 0x7fffffff, RZ, 0xc0, !PT ;  /* 0x7fffffff62627812 */ /* 0x000fe200078ec0ff */
[----:B------:R-:W2:Y:S02]  /*10e120*/  LDCU UR45, c[0x0][0x398] ;  /* 0x00007300ff2d77ac */ /* 0x000ea40008000800 */
[----:B------:R-:W3:Y:S04]  /*10e130*/  LDL R149, [R1+0xac] ;  /* 0x0000ac0001957983 */ /* 0x000ee80000100800 */
[----:B------:R-:W4:Y:S01]  /*10e140*/  LDL R156, [R1+0xa8] ;  /* 0x0000a800019c7983 */ /* 0x000f220000100800 */
[----:B-1----:R-:W-:-:S02]  /*10e150*/  ISETP.LT.AND P1, PT, R151, UR10, !P0 ;  /* 0x0000000a97007c0c */ /* 0x002fc4000c721270 */
[----:B------:R-:W-:Y:S01]  /*10e160*/  ISETP.LT.AND P2, PT, R154, UR24, !P0 ;  /* 0x000000189a007c0c */ /* 0x000fe2000c741270 */
[----:B------:R-:W1:Y:S10]  /*10e170*/  LDCU UR24, c[0x0][0x398] ;  /* 0x00007300ff1877ac */ /* 0x000e740008000800 */
[----:B------:R-:W-:-:S02]  /*10e180*/  @P1 LOP3.LUT R2, R2, 0x1, RZ, 0xfc, !PT ;  /* 0x0000000102021812 */ /* 0x000fc400078efcff */
[----:B------:R-:W-:Y:S01]  /*10e190*/  ISETP.LT.AND P1, PT, R153, UR25, !P0 ;  /* 0x0000001999007c0c */ /* 0x000fe2000c721270 */
[----:B------:R-:W1:Y:S01]  /*10e1a0*/  LDCU UR25, c[0x0][0x398] ;  /* 0x00007300ff1977ac */ /* 0x000e620008000800 */
[----:B------:R-:W-:-:S04]  /*10e1b0*/  LOP3.LUT R2, R2, 0xfffffff7, RZ, 0xc0, !PT ;  /* 0xfffffff702027812 */ /* 0x000fc800078ec0ff */
[----:B------:R-:W-:-:S04]  /*10e1c0*/  @P2 LOP3.LUT R2, R2, 0x8, RZ, 0xfc, !PT ;  /* 0x0000000802022812 */ /* 0x000fc800078efcff */
[----:B------:R-:W-:-:S04]  /*10e1d0*/  LOP3.LUT R2, R2, 0xfffffffb, RZ, 0xc0, !PT ;  /* 0xfffffffb02027812 */ /* 0x000fc800078ec0ff */
[----:B------:R-:W-:Y:S02]  /*10e1e0*/  @P1 LOP3.LUT R2, R2, 0x4, RZ, 0xfc, !PT ;  /* 0x0000000402021812 */ /* 0x000fe400078efcff */
[----:B------:R-:W-:Y:S02]  /*10e1f0*/  ISETP.LT.AND P3, PT, R152, UR42, !P0 ;  /* 0x0000002a98007c0c */ /* 0x000fe4000c761270 */
[----:B------:R-:W-:Y:S02]  /*10e200*/  LOP3.LUT R97, R97, 0x7fffffff, RZ, 0xc0, !PT ;  /* 0x7fffffff61617812 */ /* 0x000fe400078ec0ff */
[----:B------:R-:W-:Y:S02]  /*10e210*/  LOP3.LUT R96, R96, 0x7fffffff, RZ, 0xc0, !PT ;  /* 0x7fffffff60607812 */ /* 0x000fe400078ec0ff */
[----:B------:R-:W-:Y:S02]  /*10e220*/  LOP3.LUT R95, R95, 0x7fffffff, RZ, 0xc0, !PT ;  /* 0x7fffffff5f5f7812 */ /* 0x000fe400078ec0ff */
[----:B------:R-:W-:-:S02]  /*10e230*/  LOP3.LUT R94, R94, 0x7fffffff, RZ, 0xc0, !PT ;  /* 0x7fffffff5e5e7812 */ /* 0x000fc400078ec0ff */
[----:B------:R-:W-:Y:S02]  /*10e240*/  LOP3.LUT R93, R93, 0x7fffffff, RZ, 0xc0, !PT ;  /* 0x7fffffff5d5d7812 */ /* 0x000fe400078ec0ff */
[----:B------:R-:W-:Y:S02]  /*10e250*/  LOP3.LUT R92, R92, 0x7fffffff, RZ, 0xc0, !PT ;  /* 0x7fffffff5c5c7812 */ /* 0x000fe400078ec0ff */
        /* <DEDUP_REMOVED lines=17> */
[----:B------:R-:W-:Y:S01]  /*10e370*/  LOP3.LUT R0, R0, 0x7fffffff, RZ, 0xc0, !PT ;  /* 0x7fffffff00007812 */ /* 0x000fe200078ec0ff */
[----:B------:R-:W-:Y:S01]  /*10e380*/  BAR.SYNC.DEFER_BLOCKING 0x0 ;  /* 0x0000000000007b1d */ /* 0x000fe20000010000 */
[----:B--2---:R-:W-:-:S05]  /*10e390*/  ISETP.LT.AND P2, PT, R150, UR43, !P0 ;  /* 0x0000002b96007c0c */ /* 0x004fca000c741270 */
[----:B------:R-:W2:Y:S01]  /*10e3a0*/  LDCU.64 UR42, c[0x0][0x398] ;  /* 0x00007300ff2a77ac */ /* 0x000ea20008000a00 */
[----:B---3--:R-:W-:Y:S01]  /*10e3b0*/  ISETP.LT.AND P1, PT, R149, UR67, !P0 ;  /* 0x0000004395007c0c */ /* 0x008fe2000c721270 */
[----:B------:R-:W3:Y:S06]  /*10e3c0*/  LDCU UR67, c[0x0][0x398] ;  /* 0x00007300ff4377ac */ /* 0x000eec0008000800 */
[----:B------:R-:W-:-:S04]  /*10e3d0*/  @P2 LOP3.LUT R101, R101, 0x80000000, RZ, 0xfc, !PT ;  /* 0x8000000065652812 */ /* 0x000fc800078efcff */
[----:B------:R-:W-:-:S04]  /*10e3e0*/  LOP3.LUT R101, R101, 0xbfffffff, RZ, 0xc0, !PT ;  /* 0xbfffffff65657812 */ /* 0x000fc800078ec0ff */
[----:B------:R-:W-:Y:S02]  /*10e3f0*/  @P1 LOP3.LUT R101, R101, 0x40000000, RZ, 0xfc, !PT ;  /* 0x4000000065651812 */ /* 0x000fe400078efcff */
[----:B----4-:R-:W-:Y:S01]  /*10e400*/  ISETP.LT.AND P1, PT, R156, UR68, !P0 ;  /* 0x000000449c007c0c */ /* 0x010fe2000c721270 */
[----:B------:R-:W4:Y:S01]  /*10e410*/  LDCU UR68, c[0x0][0x398] ;  /* 0x00007300ff4477ac */ /* 0x000f220008000800 */
[----:B------:R-:W-:Y:S02]  /*10e420*/  ISETP.LT.AND P0, PT, R155, UR69, !P0 ;  /* 0x000000459b007c0c */ /* 0x000fe4000c701270 */
[----:B------:R-:W-:Y:S01]  /*10e430*/  LOP3.LUT R101, R101, 0xdfffffff, RZ, 0xc0, !PT ;  /* 0xdfffffff65657812 */ /* 0x000fe200078ec0ff */
[----:B------:R-:W1:Y:S08]  /*10e440*/  LDCU UR69, c[0x0][0x398] ;  /* 0x00007300ff4577ac */ /* 0x000e700008000800 */
[----:B------:R-:W-:-:S04]  /*10e450*/  @P1 LOP3.LUT R101, R101, 0x20000000, RZ, 0xfc, !PT ;  /* 0x2000000065651812 */ /* 0x000fc800078efcff */
[----:B------:R-:W-:-:S04]  /*10e460*/  LOP3.LUT R101, R101, 0xefffffff, RZ, 0xc0, !PT ;  /* 0xefffffff65657812 */ /* 0x000fc800078ec0ff */
[----:B------:R-:W-:Y:S02]  /*10e470*/  @P0 LOP3.LUT R101, R101, 0x10000000, RZ, 0xfc, !PT ;  /* 0x1000000065650812 */ /* 0x000fe400078efcff */
[----:B--2---:R-:W-:Y:S01]  /*10e480*/  ISETP.GE.AND P0, PT, R102, UR43, PT ;  /* 0x0000002b66007c0c */ /* 0x004fe2000bf06270 */
[----:B------:R-:W2:Y:S01]  /*10e490*/  LDCU UR43, c[0x0][0x398] ;  /* 0x00007300ff2b77ac */ /* 0x000ea20008000800 */
[----:B------:R-:W2:Y:S02]  /*10e4a0*/  LDL.LU R102, [R1+0x7214] ;  /* 0x0072140001667983 */ /* 0x000ea40000300800 */
[----:B------:R-:W-:Y:S02]  /*10e4b0*/  ISETP.LT.AND P1, PT, R151, UR8, !P0 ;  /* 0x0000000897007c0c */ /* 0x000fe4000c721270 */
[----:B------:R-:W-:Y:S02]  /*10e4c0*/  LOP3.LUT R2, R2, 0xfffffffd, RZ, 0xc0, !PT ;  /* 0xfffffffd02027812 */ /* 0x000fe400078ec0ff */
[----:B------:R-:W-:-:S02]  /*10e4d0*/  LOP3.LUT R101, R101, 0xfeffffff, RZ, 0xc0, !PT ;  /* 0xfeffffff65657812 */ /* 0x000fc400078ec0ff */
[----:B------:R-:W-:Y:S02]  /*10e4e0*/  @P3 LOP3.LUT R2, R2, 0x2, RZ, 0xfc, !PT ;  /* 0x0000000202023812 */ /* 0x000fe400078efcff */
[----:B------:R-:W-:Y:S01]  /*10e4f0*/  ISETP.LT.AND P3, PT, R154, UR61, !P0 ;  /* 0x0000003d9a007c0c */ /* 0x000fe2000c761270 */
[----:B------:R-:W1:Y:S01]  /*10e500*/  LDCU UR61, c[0x0][0x398] ;  /* 0x00007300ff3d77ac */ /* 0x000e620008000800 */
[----:B------:R-:W-:-:S03]  /*10e510*/  ISETP.LT.AND P2, PT, R153, UR62, !P0 ;  /* 0x0000003e99007c0c */ /* 0x000fc6000c741270 */
[----:B------:R-:W-:Y:S01]  /*10e520*/  @P1 LOP3.LUT R101, R101, 0x1000000, RZ, 0xfc, !PT ;  /* 0x0100000065651812 */ /* 0x000fe200078efcff */
[----:B------:R-:W1:Y:S03]  /*10e530*/  LDCU UR62, c[0x0][0x398] ;  /* 0x00007300ff3e77ac */ /* 0x000e660008000800 */
[----:B------:R-:W-:-:S04]  /*10e540*/  LOP3.LUT R101, R101, 0xf7ffffff, RZ, 0xc0, !PT ;  /* 0xf7ffffff65657812 */ /* 0x000fc800078ec0ff */
[----:B------:R-:W-:Y:S02]  /*10e550*/  @P3 LOP3.LUT R101, R101, 0x8000000, RZ, 0xfc, !PT ;  /* 0x0800000065653812 */ /* 0x000fe400078efcff */
[----:B------:R-:W-:Y:S01]  /*10e560*/  ISETP.LT.AND P1, PT, R152, UR63, !P0 ;  /* 0x0000003f98007c0c */ /* 0x000fe2000c721270 */
[----:B------:R-:W1:Y:S01]  /*10e570*/  LDCU UR63, c[0x0][0x398] ;  /* 0x00007300ff3f77ac */ /* 0x000e620008000800 */
        /* <DEDUP_REMOVED lines=17> */
[----:B------:R-:W-:-:S04]  /*10e690*/  @P1 LOP3.LUT R101, R101, 0x200000, RZ, 0xfc, !PT ;  /* 0x0020000065651812 */ /* 0x000fc800078efcff */
[----:B------:R-:W-:-:S04]  /*10e6a0*/  LOP3.LUT R101, R101, 0xffefffff, RZ, 0xc0, !PT ;  /* 0xffefffff65657812 */ /* 0x000fc800078ec0ff */
[----:B------:R-:W-:Y:S02]  /*10e6b0*/  @P0 LOP3.LUT R101, R101, 0x100000, RZ, 0xfc, !PT ;  /* 0x0010000065650812 */ /* 0x000fe400078efcff */
[----:B--2---:R-:W-:Y:S01]  /*10e6c0*/  ISETP.GE.AND P0, PT, R102, UR11, PT ;  /* 0x0000000b66007c0c */ /* 0x004fe2000bf06270 */
[----:B------:R-:W2:Y:S01]  /*10e6d0*/  LDCU.64 UR10, c[0x0][0x398] ;  /* 0x00007300ff0a77ac */ /* 0x000ea20008000a00 */
[----:B------:R-:W2:Y:S02]  /*10e6e0*/  LDL.LU R102, [R1+0x7218] ;  /* 0x0072180001667983 */ /* 0x000ea40000300800 */
[----:B------:R-:W-:Y:S02]  /*10e6f0*/  ISETP.LT.AND P1, PT, R151, UR6, !P0 ;  /* 0x0000000697007c0c */ /* 0x000fe4000c721270 */
[----:B------:R-:W-:Y:S01]  /*10e700*/  ISETP.LT.AND P3, PT, R154, UR5, !P0 ;  /* 0x000000059a007c0c */ /* 0x000fe2000c761270 */
[----:B------:R-:W1:Y:S01]  /*10e710*/  LDCU UR5, c[0x0][0x398] ;  /* 0x00007300ff0577ac */ /* 0x000e620008000800 */
[----:B------:R-:W-:-:S02]  /*10e720*/  LOP3.LUT R101, R101, 0xfffeffff, RZ, 0xc0, !PT ;  /* 0xfffeffff65657812 */ /* 0x000fc400078ec0ff */
[----:B------:R-:W-:Y:S01]  /*10e730*/  ISETP.LT.AND P2, PT, R153, UR40, !P0 ;  /* 0x0000002899007c0c */ /* 0x000fe2000c741270 */
[----:B------:R-:W1:Y:S06]  /*10e740*/  LDCU UR40, c[0x0][0x398] ;  /* 0x00007300ff2877ac */ /* 0x000e6c0008000800 */
[----:B------:R-:W-:-:S04]  /*10e750*/  @P1 LOP3.LUT R101, R101, 0x10000, RZ, 0xfc, !PT ;  /* 0x0001000065651812 */ /* 0x000fc800078efcff */
        /* <DEDUP_REMOVED lines=72> */
[----:B------:R-:W-:Y:S02]  /*10ebe0*/  ISETP.LT.AND P1, PT, R152, UR37, !P0 ;  /* 0x0000002598007c0c */ /* 0x000fe4000c721270 */
[----:B------:R-:W-:Y:S01]  /*10ebf0*/  LOP3.LUT R101, R101, 0xfffffffb, RZ, 0xc0, !PT ;  /* 0xfffffffb65657812 */ /* 0x000fe200078ec0ff */
[----:B------:R-:W1:Y:S03]  /*10ec00*/  LDCU UR37, c[0x0][0x398] ;  /* 0x00007300ff2577ac */ /* 0x000e660008000800 */
[----:B------:R-:W-:-:S02]  /*10ec10*/  @P2 LOP3.LUT R101, R101, 0x4, RZ, 0xfc, !PT ;  /* 0x0000000465652812 */ /* 0x000fc400078efcff */
[----:B------:R-:W-:Y:S01]  /*10ec20*/  ISETP.LT.AND P2, PT, R149, UR55, !P0 ;  /* 0x0000003795007c0c */ /* 0x000fe2000c741270 */
[----:B------:R-:W1:Y:S01]  /*10ec30*/  LDCU UR55, c[0x0][0x398] ;  /* 0x00007300ff3777ac */ /* 0x000e620008000800 */
[----:B------:R-:W-:Y:S02]  /*10ec40*/  LOP3.LUT R101, R101, 0xfffffffd, RZ, 0xc0, !PT ;  /* 0xfffffffd65657812 */ /* 0x000fe400078ec0ff */
[----:B------:R-:W-:Y:S02]  /*10ec50*/  @P3 LOP3.LUT R100, R100, 0x80000000, RZ, 0xfc, !PT ;  /* 0x8000000064643812 */ /* 0x000fe400078efcff */
        /* <DEDUP_REMOVED lines=14> */
[----:B------:R-:W-:Y:S01]  /*10ed40*/  ISETP.LT.AND P1, PT, R151, UR6, !P0 ;  /* 0x0000000697007c0c */ /* 0x000fe2000c721270 */
[----:B------:R-:W1:Y:S01]  /*10ed50*/  LDCU UR6, c[0x0][0x398] ;  /* 0x00007300ff0677ac */ /* 0x000e620008000800 */
[----:B------:R-:W-:Y:S02]  /*10ed60*/  ISETP.LT.AND P3, PT, R154, UR36, !P0 ;  /* 0x000000249a007c0c */ /* 0x000fe4000c761270 */
[----:B------:R-:W-:Y:S01]  /*10ed70*/  LOP3.LUT R100, R100, 0xfeffffff, RZ, 0xc0, !PT ;  /* 0xfeffffff64647812 */ /* 0x000fe200078ec0ff */
[----:B------:R-:W1:Y:S01]  /*10ed80*/  LDCU UR36, c[0x0][0x398] ;  /* 0x00007300ff2477ac */ /* 0x000e620008000800 */
        /* <DEDUP_REMOVED lines=62> */
[----:B--2---:R-:W-:Y:S02]  /*10f170*/  ISETP.GE.AND P0, PT, R102, UR7, PT ;  /* 0x0000000766007c0c */ /* 0x004fe4000bf06270 */
[----:B------:R-:W2:Y:S02]  /*10f180*/  LDL.LU R102, [R1+0x722c] ;  /* 0x00722c0001667983 */ /* 0x000ea40000300800 */
[----:B------:R-:W-:Y:S01]  /*10f190*/  ISETP.LT.AND P2, PT, R151, UR8, !P0 ;  /* 0x0000000897007c0c */ /* 0x000fe2000c741270 */
[----:B------:R-:W2:Y:S01]  /*10f1a0*/  LDCU UR8, c[0x0][0x398] ;  /* 0x00007300ff0877ac */ /* 0x000ea20008000800 */
[----:B-1----:R-:W-:Y:S02]  /*10f1b0*/  ISETP.LT.AND P1, PT, R154, UR59, !P0 ;  /* 0x0000003b9a007c0c */ /* 0x002fe4000c721270 */
[----:B------:R-:W-:Y:S01]  /*10f1c0*/  LOP3.LUT R100, R100, 0xfffffeff, RZ, 0xc0, !PT ;  /* 0xfffffeff64647812 */ /* 0x000fe200078ec0ff */
[----:B------:R-:W1:Y:S08]  /*10f1d0*/  LDCU UR59, c[0x0][0x398] ;  /* 0x00007300ff3b77ac */ /* 0x000e700008000800 */
[----:B------:R-:W-:-:S02]  /*10f1e0*/  @P2 LOP3.LUT R100, R100, 0x100, RZ, 0xfc, !PT ;  /* 0x0000010064642812 */ /* 0x000fc400078efcff */
[----:B------:R-:W-:Y:S01]  /*10f1f0*/  ISETP.LT.AND P2, PT, R153, UR6, !P0 ;  /* 0x0000000699007c0c */ /* 0x000fe2000c741270 */
[----:B------:R-:W1:Y:S01]  /*10f200*/  LDCU.64 UR6, c[0x0][0x398] ;  /* 0x00007300ff0677ac */ /* 0x000e620008000a00 */
[----:B------:R-:W-:-:S04]  /*10f210*/  LOP3.LUT R100, R100, 0xfffff7ff, RZ, 0xc0, !PT ;  /* 0xfffff7ff64647812 */ /* 0x000fc800078ec0ff */
[----:B------:R-:W-:Y:S02]  /*10f220*/  @P1 LOP3.LUT R100, R100, 0x800, RZ, 0xfc, !PT ;  /* 0x0000080064641812 */ /* 0x000fe400078efcff */
[----:B------:R-:W-:Y:S01]  /*10f230*/  ISETP.LT.AND P1, PT, R152, UR58, !P0 ;  /* 0x0000003a98007c0c */ /* 0x000fe2000c721270 */
[----:B------:R-:W2:Y:S01]  /*10f240*/  LDCU UR58, c[0x0][0x398] ;  /* 0x00007300ff3a77ac */ /* 0x000ea20008000800 */
[----:B------:R-:W-:-:S04]  /*10f250*/  LOP3.LUT R100, R100, 0xfffffbff, RZ, 0xc0, !PT ;  /* 0xfffffbff64647812 */ /* 0x000fc800078ec0ff */
[----:B------:R-:W-:Y:S02]  /*10f260*/  @P2 LOP3.LUT R100, R100, 0x400, RZ, 0xfc, !PT ;  /* 0x0000040064642812 */ /* 0x000fe400078efcff */
[----:B------:R-:W-:Y:S01]  /*10f270*/  ISETP.LT.AND P3, PT, R150, UR57, !P0 ;  /* 0x0000003996007c0c */ /* 0x000fe2000c761270 */
[----:B------:R-:W2:Y:S01]  /*10f280*/  LDCU UR57, c[0x0][0x398] ;  /* 0x00007300ff3977ac */ /* 0x000ea20008000800 */
[----:B------:R-:W-:-:S04]  /*10f290*/  LOP3.LUT R100, R100, 0xfffffdff, RZ, 0xc0, !PT ;  /* 0xfffffdff64647812 */ /* 0x000fc800078ec0ff */
[----:B------:R-:W-:Y:S02]  /*10f2a0*/  @P1 LOP3.LUT R100, R100, 0x200, RZ, 0xfc, !PT ;  /* 0x0000020064641812 */ /* 0x000fe400078efcff */
[----:B-1----:R-:W-:Y:S01]  /*10f2b0*/  ISETP.LT.AND P2, PT, R149, UR59, !P0 ;  /* 0x0000003b95007c0c */ /* 0x002fe2000c741270 */
        /* <DEDUP_REMOVED lines=16> */
[----:B------:R-:W1:Y:S01]  /*10f3c0*/  LDCU UR6, c[0x0][0x398] ;  /* 0x00007300ff0677ac */ /* 0x000e620008000800 */
[----:B------:R-:W-:Y:S02]  /*10f3d0*/  ISETP.LT.AND P1, PT, R154, UR10, !P0 ;  /* 0x0000000a9a007c0c */ /* 0x000fe4000c721270 */
[----:B------:R-:W-:Y:S01]  /*10f3e0*/  LOP3.LUT R100, R100, 0xfffffffe, RZ, 0xc0, !PT ;  /* 0xfffffffe64647812 */ /* 0x000fe200078ec0ff */
[----:B------:R-:W1:Y:S08]  /*10f3f0*/  LDCU UR10, c[0x0][0x398] ;  /* 0x00007300ff0a77ac */ /* 0x000e700008000800 */
[----:B------:R-:W-:-:S02]  /*10f400*/  @P2 LOP3.LUT R100, R100, 0x1, RZ, 0xfc, !PT ;  /* 0x0000000164642812 */ /* 0x000fc400078efcff */
[----:B------:R-:W-:Y:S01]  /*10f410*/  ISETP.LT.AND P2, PT, R153, UR29, !P0 ;  /* 0x0000001d99007c0c */ /* 0x000fe2000c741270 */
[----:B------:R-:W2:Y:S01]  /*10f420*/  LDCU UR29, c[0x0][0x398] ;  /* 0x00007300ff1d77ac */ /* 0x000ea20008000800 */
[----:B------:R-:W-:Y:S02]  /*10f430*/  LOP3.LUT R100, R100, 0xfffffff7, RZ, 0xc0, !PT ;  /* 0xfffffff764647812 */ /* 0x000fe400078ec0ff */
[----:B------:R-:W-:Y:S01]  /*10f440*/  ISETP.LT.AND P3, PT, R150, UR27, !P0 ;  /* 0x0000001b96007c0c */ /* 0x000fe2000c761270 */
[----:B------:R-:W2:Y:S01]  /*10f450*/  LDCU UR27, c[0x0][0x398] ;  /* 0x00007300ff1b77ac */ /* 0x000ea20008000800 */
[----:B------:R-:W-:Y:S02]  /*10f460*/  @P1 LOP3.LUT R100, R100, 0x8, RZ, 0xfc, !PT ;  /* 0x0000000864641812 */ /* 0x000fe400078efcff */
[----:B------:R-:W-:Y:S01]  /*10f470*/  ISETP.LT.AND P1, PT, R152, UR28, !P0 ;  /* 0x0000001c98007c0c */ /* 0x000fe2000c721270 */
[----:B------:R-:W2:Y:S01]  /*10f480*/  LDCU UR28, c[0x0][0x398] ;  /* 0x00007300ff1c77ac */ /* 0x000ea20008000800 */
[----:B------:R-:W-:-:S04]  /*10f490*/  LOP3.LUT R100, R100, 0xfffffffb, RZ, 0xc0, !PT ;  /* 0xfffffffb64647812 */ /* 0x000fc800078ec0ff */
[----:B------:R-:W-:Y:S02]  /*10f4a0*/  @P2 LOP3.LUT R100, R100, 0x4, RZ, 0xfc, !PT ;  /* 0x0000000464642812 */ /* 0x000fe400078efcff */
[----:B-1----:R-:W-:Y:S01]  /*10f4b0*/  ISETP.LT.AND P2, PT, R149, UR10, !P0 ;  /* 0x0000000a95007c0c */ /* 0x002fe2000c741270 */
[----:B------:R-:W1:Y:S01]  /*10f4c0*/  LDCU.64 UR10, c[0x0][0x398] ;  /* 0x00007300ff0a77ac */ /* 0x000e620008000a00 */
        /* <DEDUP_REMOVED lines=15> */
[----:B-1----:R-:W-:Y:S01]  /*10f5c0*/  ISETP.LT.AND P1, PT, R151, UR10, !P0 ;  /* 0x0000000a97007c0c */ /* 0x002fe2000c721270 */
[----:B------:R-:W1:Y:S01]  /*10f5d0*/  LDCU UR10, c[0x0][0x398] ;  /* 0x00007300ff0a77ac */ /* 0x000e620008000800 */
[----:B------:R-:W-:Y:S02]  /*10f5e0*/  ISETP.LT.AND P3, PT, R154, UR8, !P0 ;  /* 0x000000089a007c0c */ /* 0x000fe4000c761270 */
[----:B------:R-:W-:Y:S01]  /*10f5f0*/  LOP3.LUT R99, R99, 0xfeffffff, RZ, 0xc0, !PT ;  /* 0xfeffffff63637812 */ /* 0x000fe200078ec0ff */
[----:B------:R-:W1:Y:S01]  /*10f600*/  LDCU.64 UR8, c[0x0][0x398] ;  /* 0x00007300ff0877ac */ /* 0x000e620008000a00 */
        /* <DEDUP_REMOVED lines=29> */
[----:B-1----:R-:W-:Y:S02]  /*10f7e0*/  ISETP.LT.AND P1, PT, R151, UR8, !P0 ;  /* 0x0000000897007c0c */ /* 0x002fe4000c721270 */
[----:B------:R-:W-:Y:S01]  /*10f7f0*/  ISETP.LT.AND P3, PT, R154, UR75, !P0 ;  /* 0x0000004b9a007c0c */ /* 0x000fe2000c761270 */
[----:B------:R-:W1:Y:S01]  /*10f800*/  LDCU UR75, c[0x0][0x398] ;  /* 0x00007300ff4b77ac */ /* 0x000e620008000800 */
[----:B------:R-:W-:-:S02]  /*10f810*/  LOP3.LUT R99, R99, 0xfffeffff, RZ, 0xc0, !PT ;  /* 0xfffeffff63637812 */ /* 0x000fc400078ec0ff */
[----:B------:R-:W-:Y:S01]  /*10f820*/  ISETP.LT.AND P2, PT, R153, UR6, !P0 ;  /* 0x0000000699007c0c */ /* 0x000fe2000c741270 */
[----:B------:R-:W1:Y:S06]  /*10f830*/  LDCU.64 UR6, c[0x0][0x398] ;  /* 0x00007300ff0677ac */ /* 0x000e6c0008000a00 */
        /* <DEDUP_REMOVED lines=19> */
[----:B----4-:R-:W-:Y:S01]  /*10f970*/  ISETP.LT.AND P0, PT, R155, UR68, !P0 ;  /* 0x000000449b007c0c */ /* 0x010fe2000c701270 */
[----:B------:R-:W4:Y:S01]  /*10f980*/  LDCU UR68, c[0x0][0x398] ;  /* 0x00007300ff4477ac */ /* 0x000f220008000800 */
        /* <DEDUP_REMOVED lines=8> */
[----:B------:R-:W1:Y:S01]  /*10fa10*/  LDCU.64 UR10, c[0x0][0x398] ;  /* 0x00007300ff0a77ac */ /* 0x000e620008000a00 */
        /* <DEDUP_REMOVED lines=31> */
[----:B-1----:R-:W-:Y:S02]  /*10fc10*/  ISETP.LT.AND P1, PT, R151, UR10, !P0 ;  /* 0x0000000a97007c0c */ /* 0x002fe4000c721270 */
        /* <DEDUP_REMOVED lines=33> */
[----:B-1----:R-:W-:Y:S01]  /*10fe30*/  ISETP.LT.AND P3, PT, R154, UR74, !P0 ;  /* 0x0000004a9a007c0c */ /* 0x002fe2000c761270 */
        /* <DEDUP_REMOVED lines=57> */
[----:B---3--:R-:W-:Y:S01]  /*1101d0*/  ISETP.LT.AND P0, PT, R155, UR67, !P0 ;  /* 0x000000439b007c0c */ /* 0x008fe2000c701270 */
[----:B------:R-:W3:Y:S01]  /*1101e0*/  LDCU UR67, c[0x0][0x398] ;  /* 0x00007300ff4377ac */ /* 0x000ee20008000800 */
        /* <DEDUP_REMOVED lines=143> */
[----:B------:R-:W-:Y:S02]  /*110ae0*/  ISETP.LT.AND P1, PT, R151, UR8, !P0 ;  /* 0x0000000897007c0c */ /* 0x000fe4000c721270 */
[----:B-1----:R-:W-:Y:S01]  /*110af0*/  ISETP.LT.AND P3, PT, R154, UR10, !P0 ;  /* 0x0000000a9a007c0c */ /* 0x002fe2000c761270 */
        /* <DEDUP_REMOVED lines=271> */
[----:B---3--:R-:W-:Y:S01]  /*111bf0*/  ISETP.LT.AND P2, PT, R153, UR67, !P0 ;  /* 0x0000004399007c0c */ /* 0x008fe2000c741270 */
[----:B------:R-:W3:Y:S06]  /*111c00*/  LDCU UR67, c[0x0][0x398] ;  /* 0x00007300ff4377ac */ /* 0x000eec0008000800 */
        /* <DEDUP_REMOVED lines=400> */
[----:B----4-:R-:W-:Y:S01]  /*113510*/  ISETP.LT.AND P3, PT, R154, UR68, !P0 ;  /* 0x000000449a007c0c */ /* 0x010fe2000c761270 */
[----:B------:R-:W4:Y:S01]  /*113520*/  LDCU UR68, c[0x0][0x398] ;  /* 0x00007300ff4477ac */ /* 0x000f220008000800 */
        /* <DEDUP_REMOVED lines=167> */
[----:B---3--:R-:W-:Y:S01]  /*113fa0*/  ISETP.LT.AND P3, PT, R154, UR67, !P0 ;  /* 0x000000439a007c0c */ /* 0x008fe2000c761270 */
[----:B------:R-:W3:Y:S01]  /*113fb0*/  LDCU UR67, c[0x0][0x398] ;  /* 0x00007300ff4377ac */ /* 0x000ee20008000800 */
[----:B------:R-:W-:-:S02]  /*113fc0*/  LOP3.LUT R91, R91, 0xfffffffe, RZ, 0xc0, !PT ;  /* 0xfffffffe5b5b7812 */ /* 0x000fc400078ec0ff */
[----:B-1----:R-:W-:Y:S01]  /*113fd0*/  ISETP.LT.AND P2, PT, R153, UR69, !P0 ;  /* 0x0000004599007c0c */ /* 0x002fe2000c741270 */
        /* <DEDUP_REMOVED lines=231> */
[----:B------:R-:W2:Y:S01]  /*114e50*/  LDCU UR9, c[0x0][0x398] ;  /* 0x00007300ff0977ac */ /* 0x000ea20008000800 */
        /* <DEDUP_REMOVED lines=23> */
[----:B------:R-:W-:Y:S02]  /*114fd0*/  ISETP.LT.AND P1, PT, R156, UR15, !P0 ;  /* 0x0000000f9c007c0c */ /* 0x000fe4000c721270 */
[----:B------:R-:W-:-:S04]  /*114fe0*/  LOP3.LUT R89, R89, 0xffffffbf, RZ, 0xc0, !PT ;  /* 0xffffffbf59597812 */ /* 0x000fc800078ec0ff */
[----:B------:R-:W-:Y:S02]  /*114ff0*/  @P2 LOP3.LUT R89, R89, 0x40, RZ, 0xfc, !PT ;  /* 0x0000004059592812 */ /* 0x000fe400078efcff */
[----:B------:R-:W-:Y:S01]  /*115000*/  ISETP.LT.AND P0, PT, R155, UR14, !P0 ;  /* 0x0000000e9b007c0c */ /* 0x000fe2000c701270 */
[----:B------:R-:W1:Y:S01]  /*115010*/  LDCU.64 UR14, c[0x0][0x398] ;  /* 0x00007300ff0e77ac */ /* 0x000e620008000a00 */
[----:B------:R-:W-:-:S04]  /*115020*/  LOP3.LUT R89, R89, 0xffffffdf, RZ, 0xc0, !PT ;  /* 0xffffffdf59597812 */ /* 0x000fc800078ec0ff */
[----:B------:R-:W-:-:S04]  /*115030*/  @P1 LOP3.LUT R89, R89, 0x20, RZ, 0xfc, !PT ;  /* 0x0000002059591812 */ /* 0x000fc800078efcff */
[----:B------:R-:W-:-:S04]  /*115040*/  LOP3.LUT R89, R89, 0xffffffef, RZ, 0xc0, !PT ;  /* 0xffffffef59597812 */ /* 0x000fc800078ec0ff */
[----:B------:R-:W-:Y:S02]  /*115050*/  @P0 LOP3.LUT R89, R89, 0x10, RZ, 0xfc, !PT ;  /* 0x0000001059590812 */ /* 0x000fe400078efcff */
[----:B--2---:R-:W-:Y:S01]  /*115060*/  ISETP.GE.AND P0, PT, R102, UR7, PT ;  /* 0x0000000766007c0c */ /* 0x004fe2000bf06270 */
[----:B------:R-:W2:Y:S01]  /*115070*/  LDCU UR7, c[0x0][0x398] ;  /* 0x00007300ff0777ac */ /* 0x000ea20008000800 */
[----:B------:R-:W2:Y:S02]  /*115080*/  LDL.LU R102, [R1+0x72e0] ;  /* 0x0072e00001667983 */ /* 0x000ea40000300800 */
[----:B-1----:R-:W-:Y:S01]  /*115090*/  ISETP.LT.AND P1, PT, R151, UR14, !P0 ;  /* 0x0000000e97007c0c */ /* 0x002fe2000c721270 */
        /* <DEDUP_REMOVED lines=9> */
[----:B------:R-:W-:Y:S02]  /*115130*/  ISETP.LT.AND P3, PT, R150, UR47, !P0 ;  /* 0x0000002f96007c0c */ /* 0x000fe4000c761270 */
[----:B------:R-:W-:Y:S01]  /*115140*/  ISETP.LT.AND P1, PT, R152, UR56, !P0 ;  /* 0x0000003898007c0c */ /* 0x000fe2000c721270 */
[----:B------:R-:W1:Y:S01]  /*115150*/  LDCU UR56, c[0x0][0x398] ;  /* 0x00007300ff3877ac */ /* 0x000e620008000800 */
[----:B------:R-:W-:-:S04]  /*115160*/  LOP3.LUT R89, R89, 0xfffffffb, RZ, 0xc0, !PT ;  /* 0xfffffffb59597812 */ /* 0x000fc800078ec0ff */
[----:B------:R-:W-:Y:S02]  /*115170*/  @P2 LOP3.LUT R89, R89, 0x4, RZ, 0xfc, !PT ;  /* 0x0000000459592812 */ /* 0x000fe400078efcff */
[----:B------:R-:W-:Y:S02]  /*115180*/  ISETP.LT.AND P2, PT, R149, UR41, !P0 ;  /* 0x0000002995007c0c */ /* 0x000fe4000c741270 */
[----:B------:R-:W-:Y:S02]  /*115190*/  LOP3.LUT R89, R89, 0xfffffffd, RZ, 0xc0, !PT ;  /* 0xfffffffd59597812 */ /* 0x000fe400078ec0ff */
[----:B------:R-:W-:Y:S02]  /*1151a0*/  @P3 LOP3.LUT R88, R88, 0x80000000, RZ, 0xfc, !PT ;  /* 0x8000000058583812 */ /* 0x000fe400078efcff */
[----:B------:R-:W-:Y:S02]  /*1151b0*/  @P1 LOP3.LUT R89, R89, 0x2, RZ, 0xfc, !PT ;  /* 0x0000000259591812 */ /* 0x000fe400078efcff */
[----:B------:R-:W-:Y:S01]  /*1151c0*/  ISETP.LT.AND P1, PT, R156, UR40, !P0 ;  /* 0x000000289c007c0c */ /* 0x000fe2000c721270 */
[----:B------:R-:W1:Y:S01]  /*1151d0*/  LDCU.64 UR40, c[0x0][0x398] ;  /* 0x00007300ff2877ac */ /* 0x000e620008000a00 */
        /* <DEDUP_REMOVED lines=21> */
[----:B------:R-:W1:Y:S01]  /*115330*/  LDCU.64 UR46, c[0x0][0x398] ;  /* 0x00007300ff2e77ac */ /* 0x000e620008000a00 */
        /* <DEDUP_REMOVED lines=26> */
[----:B----4-:R-:W-:Y:S01]  /*1154e0*/  ISETP.LT.AND P2, PT, R153, UR68, !P0 ;  /* 0x0000004499007c0c */ /* 0x010fe2000c741270 */
[----:B------:R-:W4:Y:S06]  /*1154f0*/  LDCU UR68, c[0x0][0x398] ;  /* 0x00007300ff4477ac */ /* 0x000f2c0008000800 */
        /* <DEDUP_REMOVED lines=96> */
[----:B------:R-:W2:Y:S01]  /*115b00*/  LDCU UR46, c[0x0][0x398] ;  /* 0x00007300ff2e77ac */ /* 0x000ea20008000800 */
[----:B------:R-:W-:Y:S02]  /*115b10*/  ISETP.LT.AND P3, PT, R154, UR72, !P0 ;  /* 0x000000489a007c0c */ /* 0x000fe4000c761270 */
[----:B------:R-:W-:Y:S01]  /*115b20*/  LOP3.LUT R87, R87, 0xfeffffff, RZ, 0xc0, !PT ;  /* 0xfeffffff57577812 */ /* 0x000fe200078ec0ff */
[----:B------:R-:W2:Y:S01]  /*115b30*/  LDCU UR72, c[0x0][0x398] ;  /* 0x00007300ff4877ac */ /* 0x000ea20008000800 */
        /* <DEDUP_REMOVED lines=66> */
[----:B------:R-:W2:Y:S01]  /*115f60*/  LDCU UR40, c[0x0][0x398] ;  /* 0x00007300ff2877ac */ /* 0x000ea20008000800 */
[----:B-1----:R-:W-:Y:S02]  /*115f70*/  ISETP.LT.AND P3, PT, R154, UR70, !P0 ;  /* 0x000000469a007c0c */ /* 0x002fe4000c761270 */
        /* <DEDUP_REMOVED lines=30> */
[----:B------:R-:W2:Y:S04]  /*116160*/  LDL.LU R102, [R1+0x7300] ;  /* 0x0073000001667983 */ /* 0x000ea80000300800 */
[----:B------:R-:W3:Y:S01]  /*116170*/  LDL.LU R108, [R1+0x7304] ;  /* 0x00730400016c7983 */ /* 0x000ee20000300800 */
[----:B------:R-:W-:Y:S01]  /*116180*/  ISETP.LT.AND P3, PT, R154, UR76, !P0 ;  /* 0x0000004c9a007c0c */ /* 0x000fe2000c761270 */
[----:B------:R-:W2:Y:S01]  /*116190*/  LDCU UR76, c[0x0][0x398] ;  /* 0x00007300ff4c77ac */ /* 0x000ea20008000800 */
[----:B-1----:R-:W-:-:S02]  /*1161a0*/  ISETP.LT.AND P1, PT, R150, UR32, !P0 ;  /* 0x0000002096007c0c */ /* 0x002fc4000c721270 */
[----:B------:R-:W-:Y:S01]  /*1161b0*/  ISETP.LT.AND P2, PT, R153, UR75, !P0 ;  /* 0x0000004b99007c0c */ /* 0x000fe2000c741270 */
[----:B------:R-:W1:Y:S01]  /*1161c0*/  LDCU UR32, c[0x0][0x398] ;  /* 0x00007300ff2077ac */ /* 0x000e620008000800 */
[----:B------:R-:W-:Y:S01]  /*1161d0*/  LOP3.LUT R87, R87, 0xfffffff7, RZ, 0xc0, !PT ;  /* 0xfffffff757577812 */ /* 0x000fe200078ec0ff */
[----:B------:R-:W1:Y:S06]  /*1161e0*/  LDCU UR75, c[0x0][0x398] ;  /* 0x00007300ff4b77ac */ /* 0x000e6c0008000800 */
[----:B------:R-:W-:Y:S02]  /*1161f0*/  @P3 LOP3.LUT R87, R87, 0x8, RZ, 0xfc, !PT ;  /* 0x0000000857573812 */ /* 0x000fe400078efcff */
[----:B------:R-:W-:-:S02]  /*116200*/  @P1 LOP3.LUT R86, R86, 0x80000000, RZ, 0xfc, !PT ;  /* 0x8000000056561812 */ /* 0x000fc400078efcff */
[----:B------:R-:W-:Y:S01]  /*116210*/  ISETP.LT.AND P1, PT, R152, UR25, !P0 ;  /* 0x0000001998007c0c */ /* 0x000fe2000c721270 */
[----:B------:R-:W1:Y:S01]  /*116220*/  LDCU UR25, c[0x0][0x398] ;  /* 0x00007300ff1977ac */ /* 0x000e620008000800 */
[----:B------:R-:W-:-:S04]  /*116230*/  LOP3.LUT R87, R87, 0xfffffffb, RZ, 0xc0, !PT ;  /* 0xfffffffb57577812 */ /* 0x000fc800078ec0ff */
[----:B------:R-:W-:Y:S02]  /*116240*/  @P2 LOP3.LUT R87, R87, 0x4, RZ, 0xfc, !PT ;  /* 0x0000000457572812 */ /* 0x000fe400078efcff */
[----:B------:R-:W-:Y:S02]  /*116250*/  ISETP.LT.AND P2, PT, R149, UR27, !P0 ;  /* 0x0000001b95007c0c */ /* 0x000fe4000c741270 */
[----:B------:R-:W-:Y:S02]  /*116260*/  LOP3.LUT R87, R87, 0xfffffffd, RZ, 0xc0, !PT ;  /* 0xfffffffd57577812 */ /* 0x000fe400078ec0ff */
[----:B------:R-:W-:Y:S02]  /*116270*/  LOP3.LUT R86, R86, 0xbfffffff, RZ, 0xc0, !PT ;  /* 0xbfffffff56567812 */ /* 0x000fe400078ec0ff */
[----:B------:R-:W-:Y:S02]  /*116280*/  @P1 LOP3.LUT R87, R87, 0x2, RZ, 0xfc, !PT ;  /* 0x0000000257571812 */ /* 0x000fe400078efcff */
[----:B------:R-:W-:Y:S01]  /*116290*/  ISETP.LT.AND P1, PT, R156, UR28, !P0 ;  /* 0x0000001c9c007c0c */ /* 0x000fe2000c721270 */
[----:B------:R-:W1:Y:S01]  /*1162a0*/  LDCU UR28, c[0x0][0x398] ;  /* 0x00007300ff1c77ac */ /* 0x000e620008000800 */
[----:B------:R-:W-:-:S03]  /*1162b0*/  ISETP.LT.AND P3, PT, R151, UR26, !P0 ;  /* 0x0000001a97007c0c */ /* 0x000fc6000c761270 */
[----:B------:R-:W-:Y:S01]  /*1162c0*/  @P2 LOP3.LUT R86, R86, 0x40000000, RZ, 0xfc, !PT ;  /* 0x4000000056562812 */ /* 0x000fe200078efcff */
[----:B------:R-:W1:Y:S01]  /*1162d0*/  LDCU.64 UR26, c[0x0][0x398] ;  /* 0x00007300ff1a77ac */ /* 0x000e620008000a00 */
[----:B------:R-:W-:Y:S02]  /*1162e0*/  ISETP.LT.AND P0, PT, R155, UR29, !P0 ;  /* 0x0000001d9b007c0c */ /* 0x000fe4000c701270 */
[----:B------:R-:W-:Y:S01]  /*1162f0*/  LOP3.LUT R86, R86, 0xdfffffff, RZ, 0xc0, !PT ;  /* 0xdfffffff56567812 */ /* 0x000fe200078ec0ff */
[----:B------:R-:W1:Y:S03]  /*116300*/  LDCU UR29, c[0x0][0x398] ;  /* 0x00007300ff1d77ac */ /* 0x000e660008000800 */
[----:B------:R-:W-:-:S04]  /*116310*/  @P1 LOP3.LUT R86, R86, 0x20000000, RZ, 0xfc, !PT ;  /* 0x2000000056561812 */ /* 0x000fc800078efcff */
[----:B------:R-:W-:-:S04]  /*116320*/  LOP3.LUT R86, R86, 0xefffffff, RZ, 0xc0, !PT ;  /* 0xefffffff56567812 */ /* 0x000fc800078ec0ff */
[----:B------:R-:W-:Y:S02]  /*116330*/  @P0 LOP3.LUT R86, R86, 0x10000000, RZ, 0xfc, !PT ;  /* 0x1000000056560812 */ /* 0x000fe400078efcff */
[----:B------:R-:W-:Y:S02]  /*116340*/  LOP3.LUT R87, R87, 0xfffffffe, RZ, 0xc0, !PT ;  /* 0xfffffffe57577812 */ /* 0x000fe400078ec0ff */
[----:B------:R-:W-:Y:S02]  /*116350*/  LOP3.LUT R86, R86, 0xff7fffff, RZ, 0xc0, !PT ;  /* 0xff7fffff56567812 */ /* 0x000fe400078ec0ff */
[----:B------:R-:W-:Y:S02]  /*116360*/  @P3 LOP3.LUT R87, R87, 0x1, RZ, 0xfc, !PT ;  /* 0x0000000157573812 */ /* 0x000fe400078efcff */
[----:B--2---:R-:W-:Y:S01]  /*116370*/  ISETP.GE.AND P0, PT, R102, UR41, PT ;  /* 0x0000002966007c0c */ /* 0x004fe2000bf06270 */
[----:B------:R-:W2:Y:S01]  /*116380*/  LDCU UR41, c[0x0][0x398] ;  /* 0x00007300ff2977ac */ /* 0x000ea20008000800 */
[----:B------:R-:W2:Y:S02]  /*116390*/  LDL.LU R102, [R1+0x7308] ;  /* 0x0073080001667983 */ /* 0x000ea40000300800 */
[----:B-1----:R-:W-:Y:S01]  /*1163a0*/  ISETP.LT.AND P1, PT, R150, UR26, !P0 ;  /* 0x0000001a96007c0c */ /* 0x002fe2000c721270 */
[----:B------:R-:W1:Y:S01]  /*1163b0*/  LDCU UR26, c[0x0][0x398] ;  /* 0x00007300ff1a77ac */ /* 0x000e620008000800 */
[----:B------:R-:W-:-:S02]  /*1163c0*/  ISETP.LT.AND P3, PT, R154, UR74, !P0 ;  /* 0x0000004a9a007c0c */ /* 0x000fc4000c761270 */
[----:B------:R-:W-:Y:S01]  /*1163d0*/  ISETP.LT.AND P2, PT, R153, UR73, !P0 ;  /* 0x0000004999007c0c */ /* 0x000fe2000c741270 */
[----:B------:R-:W1:Y:S01]  /*1163e0*/  LDCU UR74, c[0x0][0x398] ;  /* 0x00007300ff4a77ac */ /* 0x000e620008000800 */
[----:B------:R-:W1:Y:S07]  /*1163f0*/  LDCU UR73, c[0x0][0x398] ;  /* 0x00007300ff4977ac */ /* 0x000e6e0008000800 */
        /* <DEDUP_REMOVED lines=24> */
[----:B---3--:R-:W-:Y:S01]  /*116580*/  ISETP.GE.AND P0, PT, R108, UR33, PT ;  /* 0x000000216c007c0c */ /* 0x008fe2000bf06270 */
[----:B------:R-:W3:Y:S01]  /*116590*/  LDCU UR33, c[0x0][0x398] ;  /* 0x00007300ff2177ac */ /* 0x000ee20008000800 */
[----:B------:R-:W-:Y:S01]  /*1165a0*/  LOP3.LUT R86, R86, 0xffff7fff, RZ, 0xc0, !PT ;  /* 0xffff7fff56567812 */ /* 0x000fe200078ec0ff */
[----:B------:R-:W3:Y:S01]  /*1165b0*/  LDL.LU R108, [R1+0x730c] ;  /* 0x00730c00016c7983 */ /* 0x000ee20000300800 */
[----:B-1----:R-:W-:Y:S02]  /*1165c0*/  ISETP.LT.AND P1, PT, R150, UR20, !P0 ;  /* 0x0000001496007c0c */ /* 0x002fe4000c721270 */
[----:B------:R-:W-:Y:S01]  /*1165d0*/  ISETP.LT.AND P3, PT, R154, UR77, !P0 ;  /* 0x0000004d9a007c0c */ /* 0x000fe2000c761270 */
[----:B------:R-:W1:Y:S01]  /*1165e0*/  LDCU UR77, c[0x0][0x398] ;  /* 0x00007300ff4d77ac */ /* 0x000e620008000800 */
[----:B------:R-:W-:Y:S01]  /*1165f0*/  ISETP.LT.AND P2, PT, R153, UR71, !P0 ;  /* 0x0000004799007c0c */ /* 0x000fe2000c741270 */
[----:B------:R-:W1:Y:S08]  /*116600*/  LDCU UR71, c[0x0][0x398] ;  /* 0x00007300ff4777ac */ /* 0x000e700008000800 */
[----:B------:R-:W-:-:S04]  /*116610*/  @P1 LOP3.LUT R86, R86, 0x8000, RZ, 0xfc, !PT ;  /* 0x0000800056561812 */ /* 0x000fc800078efcff */
        /* <DEDUP_REMOVED lines=54> */
[----:B---3--:R-:W-:Y:S01]  /*116980*/  ISETP.GE.AND P0, PT, R108, UR21, PT ;  /* 0x000000156c007c0c */ /* 0x008fe2000bf06270 */
[----:B------:R-:W3:Y:S03]  /*116990*/  LDCU.64 UR20, c[0x0][0x398] ;  /* 0x00007300ff1477ac */ /* 0x000ee60008000a00 */
[----:B-1----:R-:W-:Y:S01]  /*1169a0*/  ISETP.LT.AND P3, PT, R154, UR69, !P0 ;  /* 0x000000459a007c0c */ /* 0x002fe2000c761270 */
[----:B------:R-:W1:Y:S01]  /*1169b0*/  LDCU UR69, c[0x0][0x398] ;  /* 0x00007300ff4577ac */ /* 0x000e620008000800 */
[----:B------:R-:W-:Y:S02]  /*1169c0*/  ISETP.LT.AND P1, PT, R150, UR8, !P0 ;  /* 0x0000000896007c0c */ /* 0x000fe4000c721270 */
[----:B------:R-:W-:Y:S01]  /*1169d0*/  ISETP.LT.AND P2, PT, R153, UR70, !P0 ;  /* 0x0000004699007c0c */ /* 0x000fe2000c741270 */
[----:B------:R-:W1:Y:S01]  /*1169e0*/  LDCU UR70, c[0x0][0x398] ;  /* 0x00007300ff4677ac */ /* 0x000e620008000800 */
[----:B------:R-:W-:Y:S01]  /*1169f0*/  LOP3.LUT R86, R86, 0xfffffff7, RZ, 0xc0, !PT ;  /* 0xfffffff756567812 */ /* 0x000fe200078ec0ff */
[----:B------:R-:W1:Y:S06]  /*116a00*/  LDCU UR8, c[0x0][0x398] ;  /* 0x00007300ff0877ac */ /* 0x000e6c0008000800 */
[----:B------:R-:W-:-:S02]  /*116a10*/  @P3 LOP3.LUT R86, R86, 0x8, RZ, 0xfc, !PT ;  /* 0x0000000856563812 */ /* 0x000fc400078efcff */
[----:B------:R-:W-:Y:S02]  /*116a20*/  @P1 LOP3.LUT R85, R85, 0x80000000, RZ, 0xfc, !PT ;  /* 0x8000000055551812 */ /* 0x000fe400078efcff */
[----:B------:R-:W-:Y:S01]  /*116a30*/  ISETP.LT.AND P1, PT, R152, UR15, !P0 ;  /* 0x0000000f98007c0c */ /* 0x000fe2000c721270 */
[----:B------:R-:W1:Y:S01]  /*116a40*/  LDCU.64 UR14, c[0x0][0x398] ;  /* 0x00007300ff0e77ac */ /* 0x000e620008000a00 */
[----:B------:R-:W-:-:S04]  /*116a50*/  LOP3.LUT R86, R86, 0xfffffffb, RZ, 0xc0, !PT ;  /* 0xfffffffb56567812 */ /* 0x000fc800078ec0ff */
[----:B------:R-:W-:Y:S02]  /*116a60*/  @P2 LOP3.LUT R86, R86, 0x4, RZ, 0xfc, !PT ;  /* 0x0000000456562812 */ /* 0x000fe400078efcff */
[----:B------:R-:W-:Y:S01]  /*116a70*/  ISETP.LT.AND P2, PT, R149, UR17, !P0 ;  /* 0x0000001195007c0c */ /* 0x000fe2000c741270 */
[----:B------:R-:W1:Y:S01]  /*116a80*/  LDCU UR17, c[0x0][0x398] ;  /* 0x00007300ff1177ac */ /* 0x000e620008000800 */
[----:B------:R-:W-:Y:S02]  /*116a90*/  LOP3.LUT R86, R86, 0xfffffffd, RZ, 0xc0, !PT ;  /* 0xfffffffd56567812 */ /* 0x000fe400078ec0ff */
[----:B------:R-:W-:Y:S02]  /*116aa0*/  LOP3.LUT R85, R85, 0xbfffffff, RZ, 0xc0, !PT ;  /* 0xbfffffff55557812 */ /* 0x000fe400078ec0ff */
[----:B------:R-:W-:Y:S02]  /*116ab0*/  @P1 LOP3.LUT R86, R86, 0x2, RZ, 0xfc, !PT ;  /* 0x0000000256561812 */ /* 0x000fe400078efcff */
[----:B------:R-:W-:Y:S01]  /*116ac0*/  ISETP.LT.AND P1, PT, R156, UR19, !P0 ;  /* 0x000000139c007c0c */ /* 0x000fe2000c721270 */
[----:B------:R-:W1:Y:S01]  /*116ad0*/  LDCU UR19, c[0x0][0x398] ;  /* 0x00007300ff1377ac */ /* 0x000e620008000800 */
[----:B------:R-:W-:-:S03]  /*116ae0*/  ISETP.LT.AND P3, PT, R151, UR16, !P0 ;  /* 0x0000001097007c0c */ /* 0x000fc6000c761270 */
[----:B------:R-:W-:Y:S01]  /*116af0*/  @P2 LOP3.LUT R85, R85, 0x40000000, RZ, 0xfc, !PT ;  /* 0x4000000055552812 */ /* 0x000fe200078efcff */
[----:B------:R-:W1:Y:S01]  /*116b00*/  LDCU UR16, c[0x0][0x398] ;  /* 0x00007300ff1077ac */ /* 0x000e620008000800 */
[----:B------:R-:W-:Y:S02]  /*116b10*/  ISETP.LT.AND P0, PT, R155, UR37, !P0 ;  /* 0x000000259b007c0c */ /* 0x000fe4000c701270 */
[----:B------:R-:W-:Y:S01]  /*116b20*/  LOP3.LUT R85, R85, 0xdfffffff, RZ, 0xc0, !PT ;  /* 0xdfffffff55557812 */ /* 0x000fe200078ec0ff */
[----:B------:R-:W1:Y:S03]  /*116b30*/  LDCU UR37, c[0x0][0x398] ;  /* 0x00007300ff2577ac */ /* 0x000e660008000800 */
        /* <DEDUP_REMOVED lines=8> */
[----:B------:R-:W-:Y:S02]  /*116bc0*/  LOP3.LUT R86, R86, 0xfffffffe, RZ, 0xc0, !PT ;  /* 0xfffffffe56567812 */ /* 0x000fe400078ec0ff */
[----:B------:R-:W-:-:S02]  /*116bd0*/  LOP3.LUT R85, R85, 0xff7fffff, RZ, 0xc0, !PT ;  /* 0xff7fffff55557812 */ /* 0x000fc400078ec0ff */
[----:B------:R-:W-:Y:S02]  /*116be0*/  @P3 LOP3.LUT R86, R86, 0x1, RZ, 0xfc, !PT ;  /* 0x0000000156563812 */ /* 0x000fe400078efcff */
[----:B----4-:R-:W-:Y:S01]  /*116bf0*/  ISETP.LT.AND P3, PT, R154, UR68, !P0 ;  /* 0x000000449a007c0c */ /* 0x010fe2000c761270 */
[----:B------:R-:W4:Y:S01]  /*116c00*/  LDCU UR68, c[0x0][0x398] ;  /* 0x00007300ff4477ac */ /* 0x000f220008000800 */
        /* <DEDUP_REMOVED lines=101> */
[----:B---3--:R-:W-:Y:S02]  /*117260*/  ISETP.LT.AND P1, PT, R150, UR20, !P0 ;  /* 0x0000001496007c0c */ /* 0x008fe4000c721270 */
[----:B------:R-:W-:Y:S01]  /*117270*/  ISETP.LT.AND P2, PT, R153, UR46, !P0 ;  /* 0x0000002e99007c0c */ /* 0x000fe2000c741270 */
[----:B------:R-:W3:Y:S01]  /*117280*/  LDCU UR20, c[0x0][0x398] ;  /* 0x00007300ff1477ac */ /* 0x000ee20008000800 */
[----:B------:R-:W-:-:S07]  /*117290*/  LOP3.LUT R85, R85, 0xfffffff7, RZ, 0xc0, !PT ;  /* 0xfffffff755557812 */ /* 0x000fce00078ec0ff */
        /* <DEDUP_REMOVED lines=17> */
[----:B------:R-:W-:-:S04]  /*1173b0*/  LOP3.LUT R84, R84, 0xdfffffff, RZ, 0xc0, !PT ;  /* 0xdfffffff54547812 */ /* 0x000fc800078ec0ff */
        /* <DEDUP_REMOVED lines=9> */
[----:B------:R-:W-:Y:S01]  /*117450*/  ISETP.LT.AND P1, PT, R150, UR48, !P0 ;  /* 0x0000003096007c0c */ /* 0x000fe2000c721270 */
[----:B------:R-:W1:Y:S01]  /*117460*/  LDCU UR48, c[0x0][0x398] ;  /* 0x00007300ff3077ac */ /* 0x000e620008000800 */
[----:B------:R-:W-:-:S02]  /*117470*/  ISETP.LT.AND P3, PT, R154, UR33, !P0 ;  /* 0x000000219a007c0c */ /* 0x000fc4000c761270 */
        /* <DEDUP_REMOVED lines=18> */
[----:B------:R-:W1:Y:S01]  /*1175a0*/  LDCU.64 UR40, c[0x0][0x398] ;  /* 0x00007300ff2877ac */ /* 0x000e620008000a00 */
        /* <DEDUP_REMOVED lines=82> */
[----:B------:R-:W-:Y:S01]  /*117ad0*/  ISETP.LT.AND P2, PT, R153, UR56, !P0 ;  /* 0x0000003899007c0c */ /* 0x000fe2000c741270 */
[----:B------:R-:W1:Y:S01]  /*117ae0*/  LDCU UR56, c[0x0][0x398] ;  /* 0x00007300ff3877ac */ /* 0x000e620008000800 */
[----:B------:R-:W-:-:S07]  /*117af0*/  LOP3.LUT R84, R84, 0xfffffff7, RZ, 0xc0, !PT ;  /* 0xfffffff754547812 */ /* 0x000fce00078ec0ff */
[----:B------:R-:W-:Y:S02]  /*117b00*/  @P3 LOP3.LUT R84, R84, 0x8, RZ, 0xfc, !PT ;  /* 0x0000000854543812 */ /* 0x000fe400078efcff */
[----:B------:R-:W-:Y:S02]  /*117b10*/  @P1 LOP3.LUT R83, R83, 0x80000000, RZ, 0xfc, !PT ;  /* 0x8000000053531812 */ /* 0x000fe400078efcff */
[----:B----4-:R-:W-:Y:S01]  /*117b20*/  ISETP.LT.AND P1, PT, R152, UR68, !P0 ;  /* 0x0000004498007c0c */ /* 0x010fe2000c721270 */
[----:B------:R-:W4:Y:S01]  /*117b30*/  LDCU UR68, c[0x0][0x398] ;  /* 0x00007300ff4477ac */ /* 0x000f220008000800 */
[----:B------:R-:W-:-:S04]  /*117b40*/  LOP3.LUT R84, R84, 0xfffffffb, RZ, 0xc0, !PT ;  /* 0xfffffffb54547812 */ /* 0x000fc800078ec0ff */
[----:B------:R-:W-:Y:S02]  /*117b50*/  @P2 LOP3.LUT R84, R84, 0x4, RZ, 0xfc, !PT ;  /* 0x0000000454542812 */ /* 0x000fe400078efcff */
[----:B-1----:R-:W-:Y:S01]  /*117b60*/  ISETP.LT.AND P2, PT, R149, UR55, !P0 ;  /* 0x0000003795007c0c */ /* 0x002fe2000c741270 */
        /* <DEDUP_REMOVED lines=9> */
[----:B----4-:R-:W-:Y:S02]  /*117c00*/  ISETP.LT.AND P0, PT, R155, UR68, !P0 ;  /* 0x000000449b007c0c */ /* 0x010fe4000c701270 */
[----:B------:R-:W-:Y:S01]  /*117c10*/  LOP3.LUT R83, R83, 0xdfffffff, RZ, 0xc0, !PT ;  /* 0xdfffffff53537812 */ /* 0x000fe200078ec0ff */
[----:B------:R-:W4:Y:S03]  /*117c20*/  LDCU UR68, c[0x0][0x398] ;  /* 0x00007300ff4477ac */ /* 0x000f260008000800 */
[----:B------:R-:W-:-:S04]  /*117c30*/  @P1 LOP3.LUT R83, R83, 0x20000000, RZ, 0xfc, !PT ;  /* 0x2000000053531812 */ /* 0x000fc800078efcff */
[----:B------:R-:W-:-:S04]  /*117c40*/  LOP3.LUT R83, R83, 0xefffffff, RZ, 0xc0, !PT ;  /* 0xefffffff53537812 */ /* 0x000fc800078ec0ff */
[----:B------:R-:W-:Y:S02]  /*117c50*/  @P0 LOP3.LUT R83, R83, 0x10000000, RZ, 0xfc, !PT ;  /* 0x1000000053530812 */ /* 0x000fe400078efcff */
[----:B------:R-:W-:Y:S02]  /*117c60*/  LOP3.LUT R84, R84, 0xfffffffe, RZ, 0xc0, !PT ;  /* 0xfffffffe54547812 */ /* 0x000fe400078ec0ff */
[----:B------:R-:W-:Y:S02]  /*117c70*/  LOP3.LUT R83, R83, 0xff7fffff, RZ, 0xc0, !PT ;  /* 0xff7fffff53537812 */ /* 0x000fe400078ec0ff */
[----:B------:R-:W-:Y:S02]  /*117c80*/  @P3 LOP3.LUT R84, R84, 0x1, RZ, 0xfc, !PT ;  /* 0x0000000154543812 */ /* 0x000fe400078efcff */
[----:B--2---:R-:W-:Y:S01]  /*117c90*/  ISETP.GE.AND P0, PT, R102, UR39, PT ;  /* 0x0000002766007c0c */ /* 0x004fe2000bf06270 */
[----:B------:R-:W2:Y:S01]  /*117ca0*/  LDCU.64 UR38, c[0x0][0x398] ;  /* 0x00007300ff2677ac */ /* 0x000ea20008000a00 */
[----:B------:R-:W2:Y:S02]  /*117cb0*/  LDL.LU R102, [R1+0x7334] ;  /* 0x0073340001667983 */ /* 0x000ea40000300800 */
[----:B------:R-:W-:-:S02]  /*117cc0*/  ISETP.LT.AND P1, PT, R150, UR40, !P0 ;  /* 0x0000002896007c0c */ /* 0x000fc4000c721270 */
[----:B------:R-:W-:Y:S01]  /*117cd0*/  ISETP.LT.AND P3, PT, R154, UR62, !P0 ;  /* 0x0000003e9a007c0c */ /* 0x000fe2000c761270 */
[----:B------:R-:W1:Y:S01]  /*117ce0*/  LDCU UR62, c[0x0][0x398] ;  /* 0x00007300ff3e77ac */ /* 0x000e620008000800 */
[----:B------:R-:W-:Y:S01]  /*117cf0*/  ISETP.LT.AND P2, PT, R153, UR63, !P0 ;  /* 0x0000003f99007c0c */ /* 0x000fe2000c741270 */
[----:B------:R-:W1:Y:S08]  /*117d00*/  LDCU UR63, c[0x0][0x398] ;  /* 0x00007300ff3f77ac */ /* 0x000e700008000800 */
[----:B------:R-:W-:-:S04]  /*117d10*/  @P1 LOP3.LUT R83, R83, 0x800000, RZ, 0xfc, !PT ;  /* 0x0080000053531812 */ /* 0x000fc800078efcff */
[----:B------:R-:W-:-:S04]  /*117d20*/  LOP3.LUT R83, R83, 0xf7ffffff, RZ, 0xc0, !PT ;  /* 0xf7ffffff53537812 */ /* 0x000fc800078ec0ff */
[----:B------:R-:W-:Y:S02]  /*117d30*/  @P3 LOP3.LUT R83, R83, 0x8000000, RZ, 0xfc, !PT ;  /* 0x0800000053533812 */ /* 0x000fe400078efcff */
[----:B----4-:R-:W-:Y:S01]  /*117d40*/  ISETP.LT.AND P1, PT, R152, UR68, !P0 ;  /* 0x0000004498007c0c */ /* 0x010fe2000c721270 */
[----:B------:R-:W4:Y:S01]  /*117d50*/  LDCU UR68, c[0x0][0x398] ;  /* 0x00007300ff4477ac */ /* 0x000f220008000800 */
        /* <DEDUP_REMOVED lines=28> */
[----:B----4-:R-:W-:Y:S01]  /*117f20*/  ISETP.LT.AND P1, PT, R153, UR68, !P0 ;  /* 0x0000004499007c0c */ /* 0x010fe2000c721270 */
[----:B------:R-:W4:Y:S06]  /*117f30*/  LDCU UR68, c[0x0][0x398] ;  /* 0x00007300ff4477ac */ /* 0x000f2c0008000800 */
[----:B------:R-:W-:-:S04]  /*117f40*/  @P3 LOP3.LUT R83, R83, 0x8000, RZ, 0xfc, !PT ;  /* 0x0000800053533812 */ /* 0x000fc800078efcff */
[----:B------:R-:W-:-:S04]  /*117f50*/  LOP3.LUT R83, R83, 0xfff7ffff, RZ, 0xc0, !PT ;  /* 0xfff7ffff53537812 */ /* 0x000fc800078ec0ff */
[----:B------:R-:W-:-:S04]  /*117f60*/  @P2 LOP3.LUT R83, R83, 0x80000, RZ, 0xfc, !PT ;  /* 0x0008000053532812 */ /* 0x000fc800078efcff */
[----:B------:R-:W-:-:S04]  /*117f70*/  LOP3.LUT R83, R83, 0xfffbffff, RZ, 0xc0, !PT ;  /* 0xfffbffff53537812 */ /* 0x000fc800078ec0ff */
[----:B------:R-:W-:Y:S02]  /*117f80*/  @P1 LOP3.LUT R83, R83, 0x40000, RZ, 0xfc, !PT ;  /* 0x0004000053531812 */ /* 0x000fe400078efcff */
        /* <DEDUP_REMOVED lines=22> */
[----:B------:R-:W2:Y:S04]  /*1180f0*/  LDL.LU R102, [R1+0x733c] ;  /* 0x00733c0001667983 */ /* 0x000ea80000300800 */
[----:B------:R-:W3:Y:S01]  /*118100*/  LDL.LU R108, [R1+0x7340] ;  /* 0x00734000016c7983 */ /* 0x000ee20000300800 */
[----:B------:R-:W-:Y:S01]  /*118110*/  ISETP.LT.AND P1, PT, R150, UR46, !P0 ;  /* 0x0000002e96007c0c */ /* 0x000fe2000c721270 */
[----:B------:R-:W1:Y:S01]  /*118120*/  LDCU UR46, c[0x0][0x398] ;  /* 0x00007300ff2e77ac */ /* 0x000e620008000800 */
[----:B------:R-:W-:-:S02]  /*118130*/  ISETP.LT.AND P3, PT, R154, UR75, !P0 ;  /* 0x0000004b9a007c0c */ /* 0x000fc4000c761270 */
        /* <DEDUP_REMOVED lines=25> */
[----:B------:R-:W-:-:S04]  /*1182d0*/  @P1 LOP3.LUT R83, R83, 0x20, RZ, 0xfc, !PT ;  /* 0x0000002053531812 */ /* 0x000fc800078efcff */
[----:B------:R-:W-:-:S04]  /*1182e0*/  LOP3.LUT R83, R83, 0xffffffef, RZ, 0xc0, !PT ;  /* 0xffffffef53537812 */ /* 0x000fc800078ec0ff */
[----:B------:R-:W-:-:S04]  /*1182f0*/  @P0 LOP3.LUT R83, R83, 0x10, RZ, 0xfc, !PT ;  /* 0x0000001053530812 */ /* 0x000fc800078efcff */
[----:B------:R-:W-:Y:S02]  /*118300*/  LOP3.LUT R83, R83, 0xfffffffe, RZ, 0xc0, !PT ;  /* 0xfffffffe53537812 */ /* 0x000fe400078ec0ff */
[----:B--2---:R-:W-:Y:S01]  /*118310*/  ISETP.GE.AND P0, PT, R102, UR39, PT ;  /* 0x0000002766007c0c */ /* 0x004fe2000bf06270 */
[----:B------:R-:W2:Y:S01]  /*118320*/  LDCU UR39, c[0x0][0x398] ;  /* 0x00007300ff2777ac */ /* 0x000ea20008000800 */
[----:B------:R-:W2:Y:S02]  /*118330*/  LDL.LU R102, [R1+0x7344] ;  /* 0x0073440001667983 */ /* 0x000ea40000300800 */
[----:B------:R-:W-:Y:S01]  /*118340*/  ISETP.LT.AND P1, PT, R151, UR40, !P0 ;  /* 0x0000002897007c0c */ /* 0x000fe2000c721270 */
[----:B------:R-:W2:Y:S01]  /*118350*/  LDCU UR40, c[0x0][0x398] ;  /* 0x00007300ff2877ac */ /* 0x000ea20008000800 */
[----:B-1----:R-:W-:Y:S02]  /*118360*/  ISETP.LT.AND P3, PT, R154, UR75, !P0 ;  /* 0x0000004b9a007c0c */ /* 0x002fe4000c761270 */
[----:B------:R-:W-:Y:S01]  /*118370*/  ISETP.LT.AND P2, PT, R153, UR76, !P0 ;  /* 0x0000004c99007c0c */ /* 0x000fe2000c741270 */
[----:B------:R-:W1:Y:S01]  /*118380*/  LDCU UR75, c[0x0][0x398] ;  /* 0x00007300ff4b77ac */ /* 0x000e620008000800 */
[----:B------:R-:W1:Y:S07]  /*118390*/  LDCU UR76, c[0x0][0x398] ;  /* 0x00007300ff4c77ac */ /* 0x000e6e0008000800 */
[----:B------:R-:W-:-:S04]  /*1183a0*/  @P1 LOP3.LUT R83, R83, 0x1, RZ, 0xfc, !PT ;  /* 0x0000000153531812 */ /* 0x000fc800078efcff */
[----:B------:R-:W-:-:S04]  /*1183b0*/  LOP3.LUT R83, R83, 0xfffffff7, RZ, 0xc0, !PT ;  /* 0xfffffff753537812 */ /* 0x000fc800078ec0ff */
[----:B------:R-:W-:Y:S02]  /*1183c0*/  @P3 LOP3.LUT R83, R83, 0x8, RZ, 0xfc, !PT ;  /* 0x0000000853533812 */ /* 0x000fe400078efcff */
[----:B------:R-:W-:Y:S01]  /*1183d0*/  ISETP.LT.AND P3, PT, R150, UR9, !P0 ;  /* 0x0000000996007c0c */ /* 0x000fe2000c761270 */
[----:B------:R-:W1:Y:S01]  /*1183e0*/  LDCU.64 UR8, c[0x0][0x398] ;  /* 0x00007300ff0877ac */ /* 0x000e620008000a00 */
[----:B------:R-:W-:Y:S02]  /*1183f0*/  ISETP.LT.AND P1, PT, R152, UR6, !P0 ;  /* 0x0000000698007c0c */ /* 0x000fe4000c721270 */
[----:B------:R-:W-:-:S04]  /*118400*/  LOP3.LUT R83, R83, 0xfffffffb, RZ, 0xc0, !PT ;  /* 0xfffffffb53537812 */ /* 0x000fc800078ec0ff */
[----:B------:R-:W-:Y:S02]  /*118410*/  @P2 LOP3.LUT R83, R83, 0x4, RZ, 0xfc, !PT ;  /* 0x0000000453532812 */ /* 0x000fe400078efcff */
[----:B------:R-:W-:Y:S02]  /*118420*/  ISETP.LT.AND P2, PT, R149, UR10, !P0 ;  /* 0x0000000a95007c0c */ /* 0x000fe4000c741270 */
[----:B------:R-:W-:Y:S02]  /*118430*/  LOP3.LUT R83, R83, 0xfffffffd, RZ, 0xc0, !PT ;  /* 0xfffffffd53537812 */ /* 0x000fe400078ec0ff */
[----:B------:R-:W-:Y:S02]  /*118440*/  @P3 LOP3.LUT R82, R82, 0x80000000, RZ, 0xfc, !PT ;  /* 0x8000000052523812 */ /* 0x000fe400078efcff */
[----:B------:R-:W-:Y:S02]  /*118450*/  @P1 LOP3.LUT R83, R83, 0x2, RZ, 0xfc, !PT ;  /* 0x0000000253531812 */ /* 0x000fe400078efcff */
[----:B------:R-:W-:-:S02]  /*118460*/  ISETP.LT.AND P1, PT, R156, UR12, !P0 ;  /* 0x0000000c9c007c0c */ /* 0x000fc4000c721270 */
        /* <DEDUP_REMOVED lines=9> */
[----:B------:R-:W3:Y:S03]  /*118500*/  LDCU UR47, c[0x0][0x398] ;  /* 0x00007300ff2f77ac */ /* 0x000ee60008000800 */
        /* <DEDUP_REMOVED lines=117> */
[----:B------:R-:W-:Y:S01]  /*118c60*/  ISETP.LT.AND P2, PT, R149, UR29, !P0 ;  /* 0x0000001d95007c0c */ /* 0x000fe2000c741270 */
        /* <DEDUP_REMOVED lines=122> */
[----:B------:R-:W-:Y:S02]  /*119410*/  ISETP.LT.AND P1, PT, R151, UR34, !P0 ;  /* 0x0000002297007c0c */ /* 0x000fe4000c721270 */
[----:B------:R-:W-:Y:S02]  /*119420*/  ISETP.LT.AND P3, PT, R154, UR41, !P0 ;  /* 0x000000299a007c0c */ /* 0x000fe4000c761270 */
[----:B------:R-:W-:-:S02]  /*119430*/  LOP3.LUT R81, R81, 0xfffffffe, RZ, 0xc0, !PT ;  /* 0xfffffffe51517812 */ /* 0x000fc400078ec0ff */
[----:B-1----:R-:W-:Y:S01]  /*119440*/  ISETP.LT.AND P2, PT, R153, UR40, !P0 ;  /* 0x0000002899007c0c */ /* 0x002fe2000c741270 */
        /* <DEDUP_REMOVED lines=29> */
[----:B------:R-:W-:Y:S02]  /*119620*/  ISETP.LT.AND P3, PT, R154, UR49, !P0 ;  /* 0x000000319a007c0c */ /* 0x000fe4000c761270 */
        /* <DEDUP_REMOVED lines=41> */
[----:B------:R-:W3:Y:S01]  /*1198c0*/  LDCU UR60, c[0x0][0x398] ;  /* 0x00007300ff3c77ac */ /* 0x000ee20008000800 */
        /* <DEDUP_REMOVED lines=32> */
[----:B------:R-:W-:-:S04]  /*119ad0*/  @P2 LOP3.LUT R80, R80, 0x800, RZ, 0xfc, !PT ;  /* 0x0000080050502812 */ /* 0x000fc800078efcff */
[----:B------:R-:W-:-:S04]  /*119ae0*/  LOP3.LUT R80, R80, 0xfffffbff, RZ, 0xc0, !PT ;  /* 0xfffffbff50507812 */ /* 0x000fc800078ec0ff */
[----:B------:R-:W-:Y:S02]  /*119af0*/  @P1 LOP3.LUT R80, R80, 0x400, RZ, 0xfc, !PT ;  /* 0x0000040050501812 */ /* 0x000fe400078efcff */
[----:B----4-:R-:W-:Y:S01]  /*119b00*/  ISETP.LT.AND P1, PT, R152, UR68, !P0 ;  /* 0x0000004498007c0c */ /* 0x010fe2000c721270 */
[----:B------:R-:W4:Y:S01]  /*119b10*/  LDCU UR68, c[0x0][0x398] ;  /* 0x00007300ff4477ac */ /* 0x000f220008000800 */
        /* <DEDUP_REMOVED lines=88> */
[----:B------:R-:W3:Y:S01]  /*11a0a0*/  LDL.LU R108, [R1+0x737c] ;  /* 0x00737c00016c7983 */ /* 0x000ee20000300800 */
        /* <DEDUP_REMOVED lines=33> */
[----:B-1----:R-:W-:Y:S02]  /*11a2c0*/  ISETP.LT.AND P2, PT, R150, UR10, !P0 ;  /* 0x0000000a96007c0c */ /* 0x002fe4000c741270 */
[----:B------:R-:W-:Y:S01]  /*11a2d0*/  ISETP.LT.AND P1, PT, R154, UR76, !P0 ;  /* 0x0000004c9a007c0c */ /* 0x000fe2000c721270 */
[----:B------:R-:W1:Y:S01]  /*11a2e0*/  LDCU UR76, c[0x0][0x398] ;  /* 0x00007300ff4c77ac */ /* 0x000e620008000800 */
[----:B------:R-:W-:Y:S01]  /*11a2f0*/  ISETP.LT.AND P3, PT, R153, UR40, !P0 ;  /* 0x0000002899007c0c */ /* 0x000fe2000c761270 */
[----:B------:R-:W1:Y:S08]  /*11a300*/  LDCU.64 UR40, c[0x0][0x398] ;  /* 0x00007300ff2877ac */ /* 0x000e700008000a00 */
        /* <DEDUP_REMOVED lines=16> */
[----:B------:R-:W-:Y:S02]  /*11a410*/  ISETP.LT.AND P2, PT, R156, UR22, !P0 ;  /* 0x000000169c007c0c */ /* 0x000fe4000c741270 */
[----:B------:R-:W-:Y:S01]  /*11a420*/  LOP3.LUT R79, R79, 0xffffffbf, RZ, 0xc0, !PT ;  /* 0xffffffbf4f4f7812 */ /* 0x000fe200078ec0ff */
[----:B------:R-:W2:Y:S03]  /*11a430*/  LDCU.64 UR22, c[0x0][0x398] ;  /* 0x00007300ff1677ac */ /* 0x000ea60008000a00 */
[----:B------:R-:W-:-:S04]  /*11a440*/  @P3 LOP3.LUT R79, R79, 0x40, RZ, 0xfc, !PT ;  /* 0x000000404f4f3812 */ /* 0x000fc800078efcff */
[----:B------:R-:W-:Y:S02]  /*11a450*/  LOP3.LUT R79, R79, 0xffffffdf, RZ, 0xc0, !PT ;  /* 0xffffffdf4f4f7812 */ /* 0x000fe400078ec0ff */
[----:B---3--:R-:W-:Y:S01]  /*11a460*/  ISETP.GE.AND P0, PT, R108, UR9, PT ;  /* 0x000000096c007c0c */ /* 0x008fe2000bf06270 */
[----:B------:R-:W3:Y:S01]  /*11a470*/  LDCU.64 UR8, c[0x0][0x398] ;  /* 0x00007300ff0877ac */ /* 0x000ee20008000a00 */
        /* <DEDUP_REMOVED lines=15> */
[----:B------:R-:W-:Y:S02]  /*11a570*/  ISETP.LT.AND P1, PT, R150, UR33, !P0 ;  /* 0x0000002196007c0c */ /* 0x000fe4000c721270 */
[----:B------:R-:W-:-:S04]  /*11a580*/  LOP3.LUT R79, R79, 0xfffffffb, RZ, 0xc0, !PT ;  /* 0xfffffffb4f4f7812 */ /* 0x000fc800078ec0ff */
[----:B------:R-:W-:-:S04]  /*11a590*/  @P3 LOP3.LUT R79, R79, 0x4, RZ, 0xfc, !PT ;  /* 0x000000044f4f3812 */ /* 0x000fc800078efcff */
[----:B------:R-:W-:Y:S02]  /*11a5a0*/  LOP3.LUT R79, R79, 0xfffffffd, RZ, 0xc0, !PT ;  /* 0xfffffffd4f4f7812 */ /* 0x000fe400078ec0ff */
[----:B------:R-:W-:Y:S01]  /*11a5b0*/  ISETP.LT.AND P3, PT, R149, UR32, !P0 ;  /* 0x0000002095007c0c */ /* 0x000fe2000c761270 */
[----:B------:R-:W1:Y:S01]  /*11a5c0*/  LDCU.64 UR32, c[0x0][0x398] ;  /* 0x00007300ff2077ac */ /* 0x000e620008000a00 */
[----:B------:R-:W-:Y:S02]  /*11a5d0*/  @P2 LOP3.LUT R79, R79, 0x2, RZ, 0xfc, !PT ;  /* 0x000000024f4f2812 */ /* 0x000fe400078efcff */
[----:B------:R-:W-:Y:S02]  /*11a5e0*/  @P1 LOP3.LUT R78, R78, 0x80000000, RZ, 0xfc, !PT ;  /* 0x800000004e4e1812 */ /* 0x000fe400078efcff */
[----:B------:R-:W-:Y:S01]  /*11a5f0*/  ISETP.LT.AND P2, PT, R156, UR27, !P0 ;  /* 0x0000001b9c007c0c */ /* 0x000fe2000c741270 */
[----:B------:R-:W1:Y:S01]  /*11a600*/  LDCU UR27, c[0x0][0x398] ;  /* 0x00007300ff1b77ac */ /* 0x000e620008000800 */
[----:B------:R-:W-:-:S02]  /*11a610*/  ISETP.LT.AND P1, PT, R155, UR20, !P0 ;  /* 0x000000149b007c0c */ /* 0x000fc4000c721270 */
[----:B------:R-:W-:Y:S01]  /*11a620*/  LOP3.LUT R78, R78, 0xbfffffff, RZ, 0xc0, !PT ;  /* 0xbfffffff4e4e7812 */ /* 0x000fe200078ec0ff */
[----:B------:R-:W1:Y:S01]  /*11a630*/  LDCU UR20, c[0x0][0x398] ;  /* 0x00007300ff1477ac */ /* 0x000e620008000800 */
[----:B--2---:R-:W-:Y:S01]  /*11a640*/  ISETP.GE.AND P0, PT, R102, UR11, PT ;  /* 0x0000000b66007c0c */ /* 0x004fe2000bf06270 */
[----:B------:R-:W2:Y:S01]  /*11a650*/  LDCU.64 UR10, c[0x0][0x398] ;  /* 0x00007300ff0a77ac */ /* 0x000ea20008000a00 */
[----:B------:R-:W2:Y:S01]  /*11a660*/  LDL.LU R102, [R1+0x7384] ;  /* 0x0073840001667983 */ /* 0x000ea20000300800 */
[----:B------:R-:W-:-:S04]  /*11a670*/  @P3 LOP3.LUT R78, R78, 0x40000000, RZ, 0xfc, !PT ;  /* 0x400000004e4e3812 */ /* 0x000fc800078efcff */
[----:B------:R-:W-:-:S04]  /*11a680*/  LOP3.LUT R78, R78, 0xdfffffff, RZ, 0xc0, !PT ;  /* 0xdfffffff4e4e7812 */ /* 0x000fc800078ec0ff */
[----:B------:R-:W-:-:S04]  /*11a690*/  @P2 LOP3.LUT R78, R78, 0x20000000, RZ, 0xfc, !PT ;  /* 0x200000004e4e2812 */ /* 0x000fc800078efcff */
[----:B------:R-:W-:-:S04]  /*11a6a0*/  LOP3.LUT R78, R78, 0xefffffff, RZ, 0xc0, !PT ;  /* 0xefffffff4e4e7812 */ /* 0x000fc800078ec0ff */
[----:B------:R-:W-:Y:S02]  /*11a6b0*/  @P1 LOP3.LUT R78, R78, 0x10000000, RZ, 0xfc, !PT ;  /* 0x100000004e4e1812 */ /* 0x000fe400078efcff */
[----:B---3--:R-:W-:Y:S01]  /*11a6c0*/  ISETP.LT.AND P1, PT, R151, UR8, !P0 ;  /* 0x0000000897007c0c */ /* 0x008fe2000c721270 */
[----:B------:R-:W3:Y:S01]  /*11a6d0*/  LDCU UR8, c[0x0][0x398] ;  /* 0x00007300ff0877ac */ /* 0x000ee20008000800 */
        /* <DEDUP_REMOVED lines=176> */
[----:B------:R-:W2:Y:S06]  /*11b1e0*/  LDCU UR50, c[0x0][0x3b8] ;  /* 0x00007700ff3277ac */ /* 0x000eac0008000800 */
[----:B------:R-:W-:-:S04]  /*11b1f0*/  @P1 LOP3.LUT R77, R77, 0x10000, RZ, 0xfc, !PT ;  /* 0x000100004d4d1812 */ /* 0x000fc800078efcff */
[----:B------:R-:W-:-:S04]  /*11b200*/  LOP3.LUT R77, R77, 0xfff7ffff, RZ, 0xc0, !PT ;  /* 0xfff7ffff4d4d7812 */ /* 0x000fc800078ec0ff */
[----:B------:R-:W-:Y:S02]  /*11b210*/  @P3 LOP3.LUT R77, R77, 0x80000, RZ, 0xfc, !PT ;  /* 0x000800004d4d3812 */ /* 0x000fe400078efcff */
[----:B-1----:R-:W-:Y:S02]  /*11b220*/  ISETP.LT.AND P1, PT, R152, UR49, !P0 ;  /* 0x0000003198007c0c */ /* 0x002fe4000c721270 */
        /* <DEDUP_REMOVED lines=23> */
[----:B------:R-:W3:Y:S01]  /*11b3a0*/  LDL R148, [R1+0x2bb8] ;  /* 0x002bb80001947983 */ /* 0x000ee20000100800 */
[----:B-1----:R-:W-:Y:S01]  /*11b3b0*/  ISETP.LT.AND P1, PT, R150, UR48, !P0 ;  /* 0x0000003096007c0c */ /* 0x002fe2000c721270 */
        /* <DEDUP_REMOVED lines=34> */
[----:B---3--:R-:W-:Y:S02]  /*11b5e0*/  IMAD R102, R148, UR46, RZ ;  /* 0x0000002e94667c24 */ /* 0x008fe4000f8e02ff */
[----:B------:R-:W-:Y:S01]  /*11b5f0*/  ISETP.LT.AND P1, PT, R150, UR40, !P0 ;  /* 0x0000002896007c0c */ /* 0x000fe2000c721270 */
[----:B------:R-:W3:Y:S02]  /*11b600*/  LDCU UR40, c[0x0][0x3b8] ;  /* 0x00007700ff2877ac */ /* 0x000ee40008000800 */
[----:B------:R1:W-:Y:S01]  /*11b610*/  STL [R1+0x5990], R102 ;  /* 0x0059906601007387 */ /* 0x0003e20000100800 */
[----:B------:R-:W-:Y:S01]  /*11b620*/  ISETP.LT.AND P3, PT, R154, UR67, !P0 ;  /* 0x000000439a007c0c */ /* 0x000fe2000c761270 */
[----:B------:R-:W2:Y:S01]  /*11b630*/  LDCU UR46, c[0x0][0x3b8] ;  /* 0x00007700ff2e77ac */ /* 0x000ea20008000800 */
[----:B------:R-:W-:Y:S01]  /*11b640*/  ISETP.LT.AND P2, PT, R153, UR57, !P0 ;  /* 0x0000003999007c0c */ /* 0x000fe2000c741270 */
[----:B------:R-:W2:Y:S01]  /*11b650*/  LDCU UR57, c[0x0][0x398] ;  /* 0x00007300ff3977ac */ /* 0x000ea20008000800 */
[----:B-1----:R-:W-:-:S05]  /*11b660*/  VIADD R102, R102, UR50 ;  /* 0x0000003266667c36 */ /* 0x002fca0008000000 */
[----:B------:R-:W-:Y:S01]  /*11b670*/  @P1 LOP3.LUT R76, R76, 0x80000000, RZ, 0xfc, !PT ;  /* 0x800000004c4c1812 */ /* 0x000fe200078efcff */
[----:B------:R-:W1:Y:S01]  /*11b680*/  LDCU UR50, c[0x0][0x3b8] ;  /* 0x00007700ff3277ac */ /* 0x000e620008000800 */
[----:B------:R2:W-:Y:S01]  /*11b690*/  STL [R1+0x598c], R102 ;  /* 0x00598c6601007387 */ /* 0x0005e20000100800 */
[----:B------:R-:W1:Y:S01]  /*11b6a0*/  LDCU UR67, c[0x0][0x3b8] ;  /* 0x00007700ff4377ac */ /* 0x000e620008000800 */
[----:B--2---:R-:W-:Y:S01]  /*11b6b0*/  VIADD R102, R102, UR56 ;  /* 0x0000003866667c36 */ /* 0x004fe20008000000 */
[----:B------:R-:W-:Y:S01]  /*11b6c0*/  ISETP.LT.AND P1, PT, R152, UR6, !P0 ;  /* 0x0000000698007c0c */ /* 0x000fe2000c721270 */
[----:B------:R-:W2:Y:S03]  /*11b6d0*/  LDCU UR6, c[0x0][0x3b8] ;  /* 0x00007700ff0677ac */ /* 0x000ea60008000800 */
[----:B------:R1:W-:Y:S01]  /*11b6e0*/  STL [R1+0x5988], R102 ;  /* 0x0059886601007387 */ /* 0x0003e20000100800 */
[----:B------:R-:W-:Y:S01]  /*11b6f0*/  @P3 LOP3.LUT R77, R77, 0x8, RZ, 0xfc, !PT ;  /* 0x000000084d4d3812 */ /* 0x000fe200078efcff */
[----:B------:R-:W2:Y:S01]  /*11b700*/  LDCU UR56, c[0x0][0x3b8] ;  /* 0x00007700ff3877ac */ /* 0x000ea20008000800 */
[----:B-1----:R-:W-:-:S02]  /*11b710*/  VIADD R102, R102, UR55 ;  /* 0x0000003766667c36 */ /* 0x002fc40008000000 */
[----:B------:R-:W-:Y:S01]  /*11b720*/  LOP3.LUT R77, R77, 0xfffffffb, RZ, 0xc0, !PT ;  /* 0xfffffffb4d4d7812 */ /* 0x000fe200078ec0ff */
[----:B------:R-:W1:Y:S02]  /*11b730*/  LDCU UR55, c[0x0][0x398] ;  /* 0x00007300ff3777ac */ /* 0x000e640008000800 */
[----:B------:R2:W-:Y:S02]  /*11b740*/  STL [R1+0x58a0], R102 ;  /* 0x0058a06601007387 */ /* 0x0005e40000100800 */
[----:B--2---:R-:W-:Y:S01]  /*11b750*/  VIADD R102, R102, UR54 ;  /* 0x0000003666667c36 */ /* 0x004fe20008000000 */
[----:B------:R-:W-:Y:S01]  /*11b760*/  ISETP.LT.AND P3, PT, R151, UR16, !P0 ;  /* 0x0000001097007c0c */ /* 0x000fe2000c761270 */
[----:B------:R-:W2:Y:S03]  /*11b770*/  LDCU UR16, c[0x0][0x3b8] ;  /* 0x00007700ff1077ac */ /* 0x000ea60008000800 */
[----:B------:R1:W-:Y:S01]  /*11b780*/  STL [R1+0x4e7c], R102 ;  /* 0x004e7c6601007387 */ /* 0x0003e20000100800 */
[----:B------:R-:W-:Y:S01]  /*11b790*/  @P2 LOP3.LUT R77, R77, 0x4, RZ, 0xfc, !PT ;  /* 0x000000044d4d2812 */ /* 0x000fe200078efcff */
[----:B------:R-:W2:Y:S01]  /*11b7a0*/  LDCU UR54, c[0x0][0x398] ;  /* 0x00007300ff3677ac */ /* 0x000ea20008000800 */
[----:B-1----:R-:W-:-:S04]  /*11b7b0*/  VIADD R102, R102, UR53 ;  /* 0x0000003566667c36 */ /* 0x002fc80008000000 */
[----:B------:R-:W-:Y:S01]  /*11b7c0*/  VIADD R252, R102, UR52 ;  /* 0x0000003466fc7c36 */ /* 0x000fe20008000000 */
[----:B------:R1:W-:Y:S01]  /*11b7d0*/  STL [R1+0x480c], R102 ;  /* 0x00480c6601007387 */ /* 0x0003e20000100800 */
[----:B------:R-:W-:Y:S01]  /*11b7e0*/  ISETP.LT.AND P2, PT, R149, UR17, !P0 ;  /* 0x0000001195007c0c */ /* 0x000fe2000c741270 */
[----:B------:R-:W2:Y:S01]  /*11b7f0*/  LDCU UR17, c[0x0][0x3b8] ;  /* 0x00007700ff1177ac */ /* 0x000ea20008000800 */
[----:B------:R-:W-:Y:S01]  /*11b800*/  LOP3.LUT R77, R77, 0xfffffffd, RZ, 0xc0, !PT ;  /* 0xfffffffd4d4d7812 */ /* 0x000fe200078ec0ff */
[----:B------:R-:W2:Y:S01]  /*11b810*/  LDCU UR52, c[0x0][0x3b8] ;  /* 0x00007700ff3477ac */ /* 0x000ea20008000800 */
[----:B-1----:R-:W-:Y:S02]  /*11b820*/  VIADD R102, R252, UR51 ;  /* 0x00000033fc667c36 */ /* 0x002fe40008000000 */
[----:B------:R-:W-:Y:S01]  /*11b830*/  @P1 LOP3.LUT R77, R77, 0x2, RZ, 0xfc, !PT ;  /* 0x000000024d4d1812 */ /* 0x000fe200078efcff */
[----:B------:R-:W1:Y:S02]  /*11b840*/  LDCU UR51, c[0x0][0x3b8] ;  /* 0x00007700ff3377ac */ /* 0x000e640008000800 */
[----:B------:R2:W-:Y:S01]  /*11b850*/  STL [R1+0xa0], R102 ;  /* 0x0000a06601007387 */ /* 0x0005e20000100800 */
[----:B------:R-:W-:Y:S01]  /*11b860*/  ISETP.LT.AND P1, PT, R156, UR18, !P0 ;  /* 0x000000129c007c0c */ /* 0x000fe2000c721270 */
[----:B------:R-:W1:Y:S01]  /*11b870*/  LDCU UR18, c[0x0][0x3b8] ;  /* 0x00007700ff1277ac */ /* 0x000e620008000800 */
[----:B--2---:R-:W-:Y:S01]  /*11b880*/  VIADD R102, R102, UR48 ;  /* 0x0000003066667c36 */ /* 0x004fe20008000000 */
[----:B------:R-:W-:Y:S01]  /*11b890*/  ISETP.LT.AND P0, PT, R155, UR19, !P0 ;  /* 0x000000139b007c0c */ /* 0x000fe2000c701270 */
[----:B------:R-:W2:Y:S03]  /*11b8a0*/  LDCU UR19, c[0x0][0x3b8] ;  /* 0x00007700ff1377ac */ /* 0x000ea60008000800 */
[----:B------:R1:W-:Y:S01]  /*11b8b0*/  STL [R1+0x2bc8], R102 ;  /* 0x002bc86601007387 */ /* 0x0003e20000100800 */
[----:B------:R-:W2:Y:S01]  /*11b8c0*/  LDCU UR48, c[0x0][0x3b8] ;  /* 0x00007700ff3077ac */ /* 0x000ea20008000800 */
[----:B-1----:R-:W-:Y:S01]  /*11b8d0*/  VIADD R102, R102, UR6 ;  /* 0x0000000666667c36 */ /* 0x002fe20008000000 */
[----:B------:R-:W1:Y:S04]  /*11b8e0*/  LDCU UR6, c[0x0][0x3b8] ;  /* 0x00007700ff0677ac */ /* 0x000e680008000800 */
[----:B------:R2:W-:Y:S02]  /*11b8f0*/  STL [R1+0x3c30], R102 ;  /* 0x003c306601007387 */ /* 0x0005e40000100800 */
[----:B--2---:R-:W-:Y:S01]  /*11b900*/  VIADD R102, R102, UR16 ;  /* 0x0000001066667c36 */ /* 0x004fe20008000000 */
[----:B------:R-:W2:Y:S04]  /*11b910*/  LDCU UR16, c[0x0][0x3b8] ;  /* 0x00007700ff1077ac */ /* 0x000ea80008000800 */
[----:B------:R1:W-:Y:S02]  /*11b920*/  STL [R1+0x3c34], R102 ;  /* 0x003c346601007387 */ /* 0x0003e40000100800 */
        /* <DEDUP_REMOVED lines=9> */
[----:B---3--:R-:W-:Y:S01]  /*11b9c0*/  VIADD R102, R102, UR40 ;  /* 0x0000002866667c36 */ /* 0x008fe20008000000 */
[----:B------:R-:W3:Y:S04]  /*11b9d0*/  LDCU UR40, c[0x0][0x3b8] ;  /* 0x00007700ff2877ac */ /* 0x000ee80008000800 */
        /* <DEDUP_REMOVED lines=1412> */
[----:B------:R-:W-:Y:S01]  /*121220*/  LOP3.LUT R76, R76, 0xbfffffff, RZ, 0xc0, !PT ;  /* 0xbfffffff4c4c7812 */ /* 0x000fe200078ec0ff */
[----:B------:R-:W1:Y:S03]  /*121230*/  LDCU UR46, c[0x0][0x3b8] ;  /* 0x00007700ff2e77ac */ /* 0x000e660008000800 */
        /* <DEDUP_REMOVED lines=11> */
[----:B------:R-:W-:Y:S01]  /*1212f0*/  @P2 LOP3.LUT R76, R76, 0x40000000, RZ, 0xfc, !PT ;  /* 0x400000004c4c2812 */ /* 0x000fe200078efcff */
[----:B------:R-:W1:Y:S03]  /*121300*/  LDCU UR6, c[0x0][0x3b8] ;  /* 0x00007700ff0677ac */ /* 0x000e660008000800 */
[----:B------:R2:W-:Y:S04]  /*121310*/  STL [R1+0x5958], R102 ;  /* 0x0059586601007387 */ /* 0x0005e80000100800 */
[----:B------:R-:W4:Y:S01]  /*121320*/  LDL.LU R108, [R1+0x73a4] ;  /* 0x0073a400016c7983 */ /* 0x000f220000300800 */
        /* <DEDUP_REMOVED lines=9> */
[----:B-1----:R-:W-:-:S05]  /*1213c0*/  VIADD R102, R102, UR19 ;  /* 0x0000001366667c36 */ /* 0x002fca0008000000 */
[----:B------:R3:W-:Y:S02]  /*1213d0*/  STL [R1+0x5974], R102 ;  /* 0x0059746601007387 */ /* 0x0007e40000100800 */
[----:B---3--:R-:W-:Y:S01]  /*1213e0*/  VIADD R102, R102, UR40 ;  /* 0x0000002866667c36 */ /* 0x008fe20008000000 */
[----:B------:R-:W-:Y:S01]  /*1213f0*/  LOP3.LUT R76, R76, 0xdfffffff, RZ, 0xc0, !PT ;  /* 0xdfffffff4c4c7812 */ /* 0x000fe200078ec0ff */
[----:B------:R-:W1:Y:S03]  /*121400*/  LDCU UR40, c[0x0][0x3b8] ;  /* 0x00007700ff2877ac */ /* 0x000e660008000800 */
[----:B------:R3:W-:Y:S02]  /*121410*/  STL [R1+0x5970], R102 ;  /* 0x0059706601007387 */ /* 0x0007e40000100800 */
[----:B---3--:R-:W-:-:S05]  /*121420*/  VIADD R102, R102, UR51 ;  /* 0x0000003366667c36 */ /* 0x008fca0008000000 */
[----:B------:R3:W-:Y:S02]  /*121430*/  STL [R1+0x596c], R102 ;  /* 0x00596c6601007387 */ /* 0x0007e40000100800 */
[----:B---3--:R-:W-:-:S05]  /*121440*/  VIADD R102, R102, UR47 ;  /* 0x0000002f66667c36 */ /* 0x008fca0008000000 */
[----:B------:R3:W-:Y:S02]  /*121450*/  STL [R1+0x5968], R102 ;  /* 0x0059686601007387 */ /* 0x0007e40000100800 */
[----:B---3--:R-:W-:Y:S01]  /*121460*/  VIADD R102, R102, UR50 ;  /* 0x0000003266667c36 */ /* 0x008fe20008000000 */
[----:B------:R-:W-:Y:S01]  /*121470*/  @P1 LOP3.LUT R76, R76, 0x20000000, RZ, 0xfc, !PT ;  /* 0x200000004c4c1812 */ /* 0x000fe200078efcff */
[----:B------:R-:W3:Y:S03]  /*121480*/  LDCU.64 UR50, c[0x0][0x398] ;  /* 0x00007300ff3277ac */ /* 0x000ee60008000a00 */
[----:B------:R1:W-:Y:S02]  /*121490*/  STL [R1+0x5964], R102 ;  /* 0x0059646601007387 */ /* 0x0003e40000100800 */
[----:B-1----:R-:W-:-:S05]  /*1214a0*/  VIADD R102, R102, UR48 ;  /* 0x0000003066667c36 */ /* 0x002fca0008000000 */
[----:B------:R1:W-:Y:S02]  /*1214b0*/  STL [R1+0x5960], R102 ;  /* 0x0059606601007387 */ /* 0x0003e40000100800 */
[----:B-1----:R-:W-:Y:S01]  /*1214c0*/  VIADD R102, R102, UR52 ;  /* 0x0000003466667c36 */ /* 0x002fe20008000000 */
[----:B------:R-:W-:Y:S01]  /*1214d0*/  LOP3.LUT R76, R76, 0xefffffff, RZ, 0xc0, !PT ;  /* 0xefffffff4c4c7812 */ /* 0x000fe200078ec0ff */
[----:B------:R-:W1:Y:S03]  /*1214e0*/  LDCU.64 UR52, c[0x0][0x398] ;  /* 0x00007300ff3477ac */ /* 0x000e660008000a00 */
[----:B------:R2:W-:Y:S02]  /*1214f0*/  STL [R1+0x595c], R102 ;  /* 0x00595c6601007387 */ /* 0x0005e40000100800 */
[----:B--2---:R-:W-:-:S05]  /*121500*/  VIADD R102, R102, UR16 ;  /* 0x0000001066667c36 */ /* 0x004fca0008000000 */
[----:B------:R2:W-:Y:S02]  /*121510*/  STL [R1+0x5950], R102 ;  /* 0x0059506601007387 */ /* 0x0005e40000100800 */
[----:B--2---:R-:W-:Y:S01]  /*121520*/  VIADD R102, R102, UR17 ;  /* 0x0000001166667c36 */ /* 0x004fe20008000000 */
[----:B------:R-:W-:Y:S01]  /*121530*/  @P0 LOP3.LUT R76, R76, 0x10000000, RZ, 0xfc, !PT ;  /* 0x100000004c4c0812 */ /* 0x000fe200078efcff */
[----:B------:R-:W2:Y:S03]  /*121540*/  LDCU.64 UR16, c[0x0][0x398] ;  /* 0x00007300ff1077ac */ /* 0x000ea60008000a00 */
[----:B------:R1:W-:Y:S02]  /*121550*/  STL [R1+0x5948], R102 ;  /* 0x0059486601007387 */ /* 0x0003e40000100800 */
[----:B-1----:R-:W-:Y:S01]  /*121560*/  VIADD R102, R102, UR18 ;  /* 0x0000001266667c36 */ /* 0x002fe20008000000 */
[----:B----4-:R-:W-:-:S04]  /*121570*/  ISETP.GE.AND P0, PT, R108, UR49, PT ;  /* 0x000000316c007c0c */ /* 0x010fc8000bf06270 */
[----:B------:R1:W-:Y:S01]  /*121580*/  STL [R1+0x5944], R102 ;  /* 0x0059446601007387 */ /* 0x0003e20000100800 */
[----:B------:R-:W-:Y:S01]  /*121590*/  LOP3.LUT R77, R77, 0xfffffffe, RZ, 0xc0, !PT ;  /* 0xfffffffe4d4d7812 */ /* 0x000fe200078ec0ff */
[----:B------:R-:W4:Y:S02]  /*1215a0*/  LDCU.64 UR18, c[0x0][0x398] ;  /* 0x00007300ff1277ac */ /* 0x000f240008000a00 */
[----:B------:R-:W3:Y:S01]  /*1215b0*/  LDL.LU R108, [R1+0x73a8] ;  /* 0x0073a800016c7983 */ /* 0x000ee20000300800 */
[----:B--2---:R-:W-:Y:S01]  /*1215c0*/  ISETP.LT.AND P1, PT, R151, UR16, !P0 ;  /* 0x0000001097007c0c */ /* 0x004fe2000c721270 */
[----:B------:R-:W2:Y:S01]  /*1215d0*/  LDCU.64 UR48, c[0x0][0x398] ;  /* 0x00007300ff3077ac */ /* 0x000ea20008000a00 */
[----:B------:R-:W-:Y:S02]  /*1215e0*/  @P3 LOP3.LUT R77, R77, 0x1, RZ, 0xfc, !PT ;  /* 0x000000014d4d3812 */ /* 0x000fe400078efcff */
[----:B------:R-:W-:Y:S01]  /*1215f0*/  ISETP.LT.AND P3, PT, R154, UR55, !P0 ;  /* 0x000000379a007c0c */ /* 0x000fe2000c761270 */
[----:B------:R-:W2:Y:S01]  /*121600*/  LDCU UR55, c[0x0][0x398] ;  /* 0x00007300ff3777ac */ /* 0x000ea20008000800 */
[----:B------:R-:W-:-:S02]  /*121610*/  LOP3.LUT R76, R76, 0xfeffffff, RZ, 0xc0, !PT ;  /* 0xfeffffff4c4c7812 */ /* 0x000fc400078ec0ff */
[----:B------:R-:W-:Y:S01]  /*121620*/  ISETP.LT.AND P2, PT, R153, UR77, !P0 ;  /* 0x0000004d99007c0c */ /* 0x000fe2000c741270 */
[----:B------:R-:W2:Y:S04]  /*121630*/  LDCU UR77, c[0x0][0x398] ;  /* 0x00007300ff4d77ac */ /* 0x000ea80008000800 */
[----:B------:R-:W-:Y:S01]  /*121640*/  @P1 LOP3.LUT R76, R76, 0x1000000, RZ, 0xfc, !PT ;  /* 0x010000004c4c1812 */ /* 0x000fe200078efcff */
[----:B-1----:R-:W-:Y:S01]  /*121650*/  VIADD R102, R102, UR46 ;  /* 0x0000002e66667c36 */ /* 0x002fe20008000000 */
[----:B------:R-:W-:Y:S01]  /*121660*/  ISETP.LT.AND P1, PT, R152, UR57, !P0 ;  /* 0x0000003998007c0c */ /* 0x000fe2000c721270 */
[----:B------:R-:W1:Y:S01]  /*121670*/  LDCU UR57, c[0x0][0x398] ;  /* 0x00007300ff3977ac */ /* 0x000e620008000800 */
[----:B------:R-:W-:Y:S01]  /*121680*/  LOP3.LUT R76, R76, 0xf7ffffff, RZ, 0xc0, !PT ;  /* 0xf7ffffff4c4c7812 */ /* 0x000fe200078ec0ff */
[----:B------:R-:W1:Y:S03]  /*121690*/  LDCU.64 UR46, c[0x0][0x398] ;  /* 0x00007300ff2e77ac */ /* 0x000e660008000a00 */
[----:B------:R-:W-:Y:S01]  /*1216a0*/  @P3 LOP3.LUT R76, R76, 0x8000000, RZ, 0xfc, !PT ;  /* 0x080000004c4c3812 */ /* 0x000fe200078efcff */
[----:B------:R-:W1:Y:S03]  /*1216b0*/  LDCU UR16, c[0x0][0x398] ;  /* 0x00007300ff1077ac */ /* 0x000e660008000800 */
[----:B------:R-:W-:-:S04]  /*1216c0*/  LOP3.LUT R76, R76, 0xfbffffff, RZ, 0xc0, !PT ;  /* 0xfbffffff4c4c7812 */ /* 0x000fc800078ec0ff */
[----:B------:R-:W-:Y:S02]  /*1216d0*/  @P2 LOP3.LUT R76, R76, 0x4000000, RZ, 0xfc, !PT ;  /* 0x040000004c4c2812 */ /* 0x000fe400078efcff */
[----:B------:R-:W-:Y:S01]  /*1216e0*/  ISETP.LT.AND P3, PT, R150, UR54, !P0 ;  /* 0x0000003696007c0c */ /* 0x000fe2000c761270 */
[----:B------:R1:W-:Y:S01]  /*1216f0*/  STL [R1+0x5940], R102 ;  /* 0x0059406601007387 */ /* 0x0003e20000100800 */
[----:B------:R-:W-:Y:S01]  /*121700*/  LOP3.LUT R76, R76, 0xfdffffff, RZ, 0xc0, !PT ;  /* 0xfdffffff4c4c7812 */ /* 0x000fe200078ec0ff */
[----:B------:R-:W1:Y:S03]  /*121710*/  LDCU UR54, c[0x0][0x398] ;  /* 0x00007300ff3677ac */ /* 0x000e660008000800 */
[----:B------:R-:W-:Y:S02]  /*121720*/  @P1 LOP3.LUT R76, R76, 0x2000000, RZ, 0xfc, !PT ;  /* 0x020000004c4c1812 */ /* 0x000fe400078efcff */
[----:B--2---:R-:W-:Y:S01]  /*121730*/  ISETP.LT.AND P2, PT, R149, UR55, !P0 ;  /* 0x0000003795007c0c */ /* 0x004fe2000c741270 */
        /* <DEDUP_REMOVED lines=10> */
[----:B------:R-:W-:-:S04]  /*1217e0*/  @P1 LOP3.LUT R76, R76, 0x200000, RZ, 0xfc, !PT ;  /* 0x002000004c4c1812 */ /* 0x000fc800078efcff */
[----:B------:R-:W-:-:S04]  /*1217f0*/  LOP3.LUT R76, R76, 0xffefffff, RZ, 0xc0, !PT ;  /* 0xffefffff4c4c7812 */ /* 0x000fc800078ec0ff */
[----:B------:R-:W-:Y:S02]  /*121800*/  @P0 LOP3.LUT R76, R76, 0x100000, RZ, 0xfc, !PT ;  /* 0x001000004c4c0812 */ /* 0x000fe400078efcff */
[----:B---3--:R-:W-:Y:S02]  /*121810*/  ISETP.GE.AND P0, PT, R108, UR41, PT ;  /* 0x000000296c007c0c */ /* 0x008fe4000bf06270 */
[----:B------:R-:W3:Y:S02]  /*121820*/  LDL.LU R108, [R1+0x73ac] ;  /* 0x0073ac00016c7983 */ /* 0x000ee40000300800 */
[----:B----4-:R-:W-:Y:S01]  /*121830*/  ISETP.LT.AND P1, PT, R151, UR18, !P0 ;  /* 0x0000001297007c0c */ /* 0x010fe2000c721270 */
[----:B------:R-:W-:Y:S01]  /*121840*/  VIADD R102, R102, UR56 ;  /* 0x0000003866667c36 */ /* 0x000fe20008000000 */
[----:B--2---:R-:W-:Y:S01]  /*121850*/  ISETP.LT.AND P3, PT, R154, UR55, !P0 ;  /* 0x000000379a007c0c */ /* 0x004fe2000c761270 */
[----:B------:R-:W2:Y:S01]  /*121860*/  LDL.LU R109, [R1+0x73b0] ;  /* 0x0073b000016d7983 */ /* 0x000ea20000300800 */
[----:B------:R-:W-:Y:S01]  /*121870*/  LOP3.LUT R76, R76, 0xfffeffff, RZ, 0xc0, !PT ;  /* 0xfffeffff4c4c7812 */ /* 0x000fe200078ec0ff */
[----:B------:R-:W4:Y:S01]  /*121880*/  LDCU UR55, c[0x0][0x398] ;  /* 0x00007300ff3777ac */ /* 0x000f220008000800 */
[----:B------:R-:W-:Y:S01]  /*121890*/  ISETP.LT.AND P2, PT, R153, UR77, !P0 ;  /* 0x0000004d99007c0c */ /* 0x000fe2000c741270 */
[----:B------:R-:W4:Y:S06]  /*1218a0*/  LDCU UR77, c[0x0][0x398] ;  /* 0x00007300ff4d77ac */ /* 0x000f2c0008000800 */
[----:B------:R-:W-:Y:S01]  /*1218b0*/  @P1 LOP3.LUT R76, R76, 0x10000, RZ, 0xfc, !PT ;  /* 0x000100004c4c1812 */ /* 0x000fe200078efcff */
[----:B------:R-:W2:Y:S03]  /*1218c0*/  LDCU UR18, c[0x0][0x398] ;  /* 0x00007300ff1277ac */ /* 0x000ea60008000800 */
[----:B------:R-:W-:-:S04]  /*1218d0*/  LOP3.LUT R76, R76, 0xfff7ffff, RZ, 0xc0, !PT ;  /* 0xfff7ffff4c4c7812 */ /* 0x000fc800078ec0ff */
[----:B------:R-:W-:Y:S02]  /*1218e0*/  @P3 LOP3.LUT R76, R76, 0x80000, RZ, 0xfc, !PT ;  /* 0x000800004c4c3812 */ /* 0x000fe400078efcff */
[----:B-1----:R-:W-:Y:S01]  /*1218f0*/  ISETP.LT.AND P1, PT, R152, UR57, !P0 ;  /* 0x0000003998007c0c */ /* 0x002fe2000c721270 */
[----:B------:R-:W1:Y:S01]  /*121900*/  LDCU UR57, c[0x0][0x398] ;  /* 0x00007300ff3977ac */ /* 0x000e620008000800 */
[----:B------:R-:W-:-:S04]  /*121910*/  LOP3.LUT R76, R76, 0xfffbffff, RZ, 0xc0, !PT ;  /* 0xfffbffff4c4c7812 */ /* 0x000fc800078ec0ff */
[----:B------:R-:W-:Y:S02]  /*121920*/  @P2 LOP3.LUT R76, R76, 0x40000, RZ, 0xfc, !PT ;  /* 0x000400004c4c2812 */ /* 0x000fe400078efcff */
[----:B------:R-:W-:Y:S02]  /*121930*/  ISETP.LT.AND P3, PT, R150, UR54, !P0 ;  /* 0x0000003696007c0c */ /* 0x000fe4000c761270 */
[----:B------:R-:W-:-:S04]  /*121940*/  LOP3.LUT R76, R76, 0xfffdffff, RZ, 0xc0, !PT ;  /* 0xfffdffff4c4c7812 */ /* 0x000fc800078ec0ff */
[----:B------:R-:W-:Y:S02]  /*121950*/  @P1 LOP3.LUT R76, R76, 0x20000, RZ, 0xfc, !PT ;  /* 0x000200004c4c1812 */ /* 0x000fe400078efcff */
[----:B----4-:R-:W-:Y:S01]  /*121960*/  ISETP.LT.AND P2, PT, R149, UR55, !P0 ;  /* 0x0000003795007c0c */ /* 0x010fe2000c741270 */
[----:B------:R4:W-:Y:S01]  /*121970*/  STL [R1+0x593c], R102 ;  /* 0x00593c6601007387 */ /* 0x0009e20000100800 */
[----:B------:R-:W-:Y:S01]  /*121980*/  LOP3.LUT R76, R76, 0xffff7fff, RZ, 0xc0, !PT ;  /* 0xffff7fff4c4c7812 */ /* 0x000fe200078ec0ff */
[----:B------:R-:W2:Y:S03]  /*121990*/  LDCU.64 UR54, c[0x0][0x398] ;  /* 0x00007300ff3677ac */ /* 0x000ea60008000a00 */
[----:B------:R-:W-:Y:S02]  /*1219a0*/  @P3 LOP3.LUT R76, R76, 0x8000, RZ, 0xfc, !PT ;  /* 0x000080004c4c3812 */ /* 0x000fe400078efcff */
[----:B------:R-:W-:Y:S01]  /*1219b0*/  ISETP.LT.AND P1, PT, R156, UR77, !P0 ;  /* 0x0000004d9c007c0c */ /* 0x000fe2000c721270 */
[----:B------:R-:W2:Y:S01]  /*1219c0*/  LDCU UR77, c[0x0][0x398] ;  /* 0x00007300ff4d77ac */ /* 0x000ea20008000800 */
[----:B------:R-:W-:-:S04]  /*1219d0*/  LOP3.LUT R76, R76, 0xffffbfff, RZ, 0xc0, !PT ;  /* 0xffffbfff4c4c7812 */ /* 0x000fc800078ec0ff */
[----:B------:R-:W-:Y:S02]  /*1219e0*/  @P2 LOP3.LUT R76, R76, 0x4000, RZ, 0xfc, !PT ;  /* 0x000040004c4c2812 */ /* 0x000fe400078efcff */
[----:B-1----:R-:W-:Y:S01]  /*1219f0*/  ISETP.LT.AND P0, PT, R155, UR57, !P0 ;  /* 0x000000399b007c0c */ /* 0x002fe2000c701270 */
[----:B----4-:R-:W-:Y:S01]  /*121a00*/  VIADD R102, R102, UR40 ;  /* 0x0000002866667c36 */ /* 0x010fe20008000000 */
[----:B------:R-:W-:Y:S01]  /*121a10*/  LOP3.LUT R76, R76, 0xffffdfff, RZ, 0xc0, !PT ;  /* 0xffffdfff4c4c7812 */ /* 0x000fe200078ec0ff */
[----:B------:R-:W1:Y:S03]  /*121a20*/  LDCU.64 UR56, c[0x0][0x398] ;  /* 0x00007300ff3877ac */ /* 0x000e660008000a00 */
[----:B------:R-:W-:Y:S01]  /*121a30*/  @P1 LOP3.LUT R76, R76, 0x2000, RZ, 0xfc, !PT ;  /* 0x000020004c4c1812 */ /* 0x000fe200078efcff */
[----:B------:R-:W4:Y:S03]  /*121a40*/  LDCU.64 UR40, c[0x0][0x398] ;  /* 0x00007300ff2877ac */ /* 0x000f260008000a00 */
[----:B------:R-:W-:Y:S01]  /*121a50*/  LOP3.LUT R76, R76, 0xffffefff, RZ, 0xc0, !PT ;  /* 0xffffefff4c4c7812 */ /* 0x000fe200078ec0ff */
[----:B------:R1:W-:Y:S03]  /*121a60*/  STL [R1+0x5938], R102 ;  /* 0x0059386601007387 */ /* 0x0003e60000100800 */
[----:B------:R-:W-:-:S04]  /*121a70*/  @P0 LOP3.LUT R76, R76, 0x1000, RZ, 0xfc, !PT ;  /* 0x000010004c4c0812 */ /* 0x000fc800078efcff */
[----:B------:R-:W-:Y:S02]  /*121a80*/  LOP3.LUT R76, R76, 0xfffffeff, RZ, 0xc0, !PT ;  /* 0xfffffeff4c4c7812 */ /* 0x000fe400078ec0ff */
[----:B---3--:R-:W-:Y:S01]  /*121a90*/  ISETP.GE.AND P0, PT, R108, UR17, PT ;  /* 0x000000116c007c0c */ /* 0x008fe2000bf06270 */
[----:B-1----:R-:W-:Y:S01]  /*121aa0*/  VIADD R102, R102, UR6 ;  /* 0x0000000666667c36 */ /* 0x002fe20008000000 */
[----:B------:R-:W3:Y:S01]  /*121ab0*/  LDL.LU R108, [R1+0x73b4] ;  /* 0x0073b400016c7983 */ /* 0x000ee20000300800 */
[----:B------:R-:W1:Y:S01]  /*121ac0*/  LDCU UR17, c[0x0][0x39c] ;  /* 0x00007380ff1177ac */ /* 0x000e620008000800 */
[----:B------:R-:W-:Y:S02]  /*121ad0*/  ISETP.LT.AND P2, PT, R151, UR46, !P0 ;  /* 0x0000002e97007c0c */ /* 0x000fe4000c741270 */
[----:B--2---:R-:W-:Y:S02]  /*121ae0*/  ISETP.LT.AND P1, PT, R154, UR18, !P0 ;  /* 0x000000129a007c0c */ /* 0x004fe4000c721270 */
[----:B------:R-:W-:-:S09]  /*121af0*/  ISETP.LT.AND P3, PT, R153, UR77, !P0 ;  /* 0x0000004d99007c0c */ /* 0x000fd2000c761270 */
[----:B------:R-:W-:-:S04]  /*121b00*/  @P2 LOP3.LUT R76, R76, 0x100, RZ, 0xfc, !PT ;  /* 0x000001004c4c2812 */ /* 0x000fc800078efcff */
        /* <DEDUP_REMOVED lines=12> */
[----:B------:R-:W-:Y:S01]  /*121bd0*/  LOP3.LUT R76, R76, 0xffffffbf, RZ, 0xc0, !PT ;  /* 0xffffffbf4c4c7812 */ /* 0x000fe200078ec0ff */
[----:B------:R2:W-:Y:S01]  /*121be0*/  STL [R1+0x5934], R102 ;  /* 0x0059346601007387 */ /* 0x0005e20000100800 */
[----:B------:R-:W-:Y:S02]  /*121bf0*/  ISETP.LT.AND P1, PT, R155, UR12, !P0 ;  /* 0x0000000c9b007c0c */ /* 0x000fe4000c721270 */
[----:B------:R-:W-:Y:S02]  /*121c00*/  ISETP.GE.AND P0, PT, R109, UR19, PT ;  /* 0x000000136d007c0c */ /* 0x000fe4000bf06270 */
[----:B------:R-:W-:Y:S01]  /*121c10*/  @P3 LOP3.LUT R76, R76, 0x40, RZ, 0xfc, !PT ;  /* 0x000000404c4c3812 */ /* 0x000fe200078efcff */
[----:B------:R-:W4:Y:S03]  /*121c20*/  LDL.LU R109, [R1+0x73b8] ;  /* 0x0073b800016d7983 */ /* 0x000f260000300800 */
        /* <DEDUP_REMOVED lines=12> */
[----:B------:R-:W-:Y:S02]  /*121cf0*/  ISETP.LT.AND P1, PT, R150, UR27, !P0 ;  /* 0x0000001b96007c0c */ /* 0x000fe4000c721270 */
[----:B------:R-:W-:-:S04]  /*121d00*/  LOP3.LUT R76, R76, 0xfffffffb, RZ, 0xc0, !PT ;  /* 0xfffffffb4c4c7812 */ /* 0x000fc800078ec0ff */
[----:B------:R-:W-:Y:S01]  /*121d10*/  @P3 LOP3.LUT R76, R76, 0x4, RZ, 0xfc, !PT ;  /* 0x000000044c4c3812 */ /* 0x000fe200078efcff */
[----:B--2---:R-:W-:-:S03]  /*121d20*/  VIADD R102, R102, UR67 ;  /* 0x0000004366667c36 */ /* 0x004fc60008000000 */
[----:B------:R-:W-:Y:S02]  /*121d30*/  LOP3.LUT R76, R76, 0xfffffffd, RZ, 0xc0, !PT ;  /* 0xfffffffd4c4c7812 */ /* 0x000fe400078ec0ff */
[----:B------:R-:W-:Y:S02]  /*121d40*/  ISETP.LT.AND P3, PT, R149, UR26, !P0 ;  /* 0x0000001a95007c0c */ /* 0x000fe4000c761270 */
[----:B------:R-:W-:Y:S02]  /*121d50*/  @P2 LOP3.LUT R76, R76, 0x2, RZ, 0xfc, !PT ;  /* 0x000000024c4c2812 */ /* 0x000fe400078efcff */
[----:B------:R-:W-:Y:S01]  /*121d60*/  @P1 LOP3.LUT R75, R75, 0x80000000, RZ, 0xfc, !PT ;  /* 0x800000004b4b1812 */ /* 0x000fe200078efcff */
[----:B------:R2:W-:Y:S01]  /*121d70*/  STL [R1+0x5930], R102 ;  /* 0x0059306601007387 */ /* 0x0005e20000100800 */
[----:B------:R-:W-:Y:S02]  /*121d80*/  ISETP.LT.AND P2, PT, R156, UR25, !P0 ;  /* 0x000000199c007c0c */ /* 0x000fe4000c741270 */
[----:B------:R-:W-:-:S02]  /*121d90*/  ISETP.LT.AND P1, PT, R155, UR24, !P0 ;  /* 0x000000189b007c0c */ /* 0x000fc4000c721270 */
[----:B------:R-:W-:-:S04]  /*121da0*/  LOP3.LUT R75, R75, 0xbfffffff, RZ, 0xc0, !PT ;  /* 0xbfffffff4b4b7812 */ /* 0x000fc800078ec0ff */
[----:B------:R-:W-:Y:S02]  /*121db0*/  @P3 LOP3.LUT R75, R75, 0x40000000, RZ, 0xfc, !PT ;  /* 0x400000004b4b3812 */ /* 0x000fe400078efcff */
[----:B---3--:R-:W-:Y:S02]  /*121dc0*/  ISETP.GE.AND P0, PT, R108, UR47, PT ;  /* 0x0000002f6c007c0c */ /* 0x008fe4000bf06270 */
[----:B------:R-:W3:Y:S01]  /*121dd0*/  LDL.LU R108, [R1+0x73bc] ;  /* 0x0073bc00016c7983 */ /* 0x000ee20000300800 */
        /* <DEDUP_REMOVED lines=19> */
[----:B--2---:R-:W-:-:S03]  /*121f10*/  VIADD R102, R102, UR68 ;  /* 0x0000004466667c36 */ /* 0x004fc60008000000 */
[----:B------:R-:W-:Y:S02]  /*121f20*/  @P1 LOP3.LUT R75, R75, 0x200000, RZ, 0xfc, !PT ;  /* 0x002000004b4b1812 */ /* 0x000fe400078efcff */
[----:B------:R-:W-:Y:S02]  /*121f30*/  ISETP.LT.AND P2, PT, R156, UR35, !P0 ;  /* 0x000000239c007c0c */ /* 0x000fe4000c741270 */
[----:B------:R-:W-:Y:S01]  /*121f40*/  LOP3.LUT R75, R75, 0xffefffff, RZ, 0xc0, !PT ;  /* 0xffefffff4b4b7812 */ /* 0x000fe200078ec0ff */
[----:B------:R2:W-:Y:S03]  /*121f50*/  STL [R1+0x592c], R102 ;  /* 0x00592c6601007387 */ /* 0x0005e60000100800 */
[----:B------:R-:W-:Y:S01]  /*121f60*/  @P3 LOP3.LUT R75, R75, 0x100000, RZ, 0xfc, !PT ;  /* 0x001000004b4b3812 */ /* 0x000fe200078efcff */
[----:B------:R-:W3:Y:S01]  /*121f70*/  LDL.LU R110, [R1+0x73c0] ;  /* 0x0073c000016e7983 */ /* 0x000ee20000300800 */
[----:B------:R-:W-:-:S02]  /*121f80*/  ISETP.LT.AND P1, PT, R155, UR36, !P0 ;  /* 0x000000249b007c0c */ /* 0x000fc4000c721270 */
[----:B------:R-:W-:Y:S02]  /*121f90*/  LOP3.LUT R75, R75, 0xfff7ffff, RZ, 0xc0, !PT ;  /* 0xfff7ffff4b4b7812 */ /* 0x000fe400078ec0ff */
[----:B----4-:R-:W-:Y:S02]  /*121fa0*/  ISETP.GE.AND P0, PT, R109, UR53, PT ;  /* 0x000000356d007c0c */ /* 0x010fe4000bf06270 */
        /* <DEDUP_REMOVED lines=15> */
[----:B------:R-:W-:Y:S01]  /*1220a0*/  @P2 LOP3.LUT R75, R75, 0x8000, RZ, 0xfc, !PT ;  /* 0x000080004b4b2812 */ /* 0x000fe200078efcff */
[----:B--2---:R-:W-:-:S03]  /*1220b0*/  VIADD R102, R102, UR69 ;  /* 0x0000004566667c36 */ /* 0x004fc60008000000 */
[----:B------:R-:W-:Y:S02]  /*1220c0*/  LOP3.LUT R75, R75, 0xffffdfff, RZ, 0xc0, !PT ;  /* 0xffffdfff4b4b7812 */ /* 0x000fe400078ec0ff */
[----:B------:R-:W-:Y:S02]  /*1220d0*/  ISETP.LT.AND P3, PT, R149, UR39, !P0 ;  /* 0x0000002795007c0c */ /* 0x000fe4000c761270 */
[----:B------:R-:W-:Y:S01]  /*1220e0*/  @P1 LOP3.LUT R75, R75, 0x2000, RZ, 0xfc, !PT ;  /* 0x000020004b4b1812 */ /* 0x000fe200078efcff */
[----:B------:R2:W-:Y:S01]  /*1220f0*/  STL [R1+0x5924], R102 ;  /* 0x0059246601007387 */ /* 0x0005e20000100800 */
[----:B------:R-:W-:Y:S02]  /*122100*/  ISETP.LT.AND P2, PT, R156, UR32, !P0 ;  /* 0x000000209c007c0c */ /* 0x000fe4000c741270 */
[----:B------:R-:W-:Y:S01]  /*122110*/  ISETP.LT.AND P1, PT, R155, UR29, !P0 ;  /* 0x0000001d9b007c0c */ /* 0x000fe2000c721270 */
[----:B------:R-:W-:Y:S01]  /*122120*/  VIADD R109, R102, UR70 ;  /* 0x00000046666d7c36 */ /* 0x000fe20008000000 */
[----:B------:R-:W-:-:S05]  /*122130*/  LOP3.LUT R75, R75, 0xffffefff, RZ, 0xc0, !PT ;  /* 0xffffefff4b4b7812 */ /* 0x000fca00078ec0ff */
[----:B------:R-:W-:Y:S02]  /*122140*/  @P3 LOP3.LUT R75, R75, 0x1000, RZ, 0xfc, !PT ;  /* 0x000010004b4b3812 */ /* 0x000fe400078efcff */
[----:B---3--:R-:W-:Y:S02]  /*122150*/  ISETP.GE.AND P0, PT, R108, UR51, PT ;  /* 0x000000336c007c0c */ /* 0x008fe4000bf06270 */
[----:B------:R-:W1:Y:S04]  /*122160*/  LDL.LU R108, [R1+0x73a0] ;  /* 0x0073a000016c7983 */ /* 0x000e680000300800 */
[----:B--2---:R-:W2:Y:S01]  /*122170*/  LDL.LU R102, [R1+0x73c4] ;  /* 0x0073c40001667983 */ /* 0x004ea20000300800 */
        /* <DEDUP_REMOVED lines=24> */
[----:B------:R-:W-:Y:S02]  /*122300*/  LOP3.LUT R75, R75, 0xfffffff7, RZ, 0xc0, !PT ;  /* 0xfffffff74b4b7812 */ /* 0x000fe400078ec0ff */
[----:B------:R-:W-:Y:S02]  /*122310*/  ISETP.GE.AND P0, PT, R110, UR49, PT ;  /* 0x000000316e007c0c */ /* 0x000fe4000bf06270 */
[----:B------:R-:W-:Y:S02]  /*122320*/  @P2 LOP3.LUT R75, R75, 0x8, RZ, 0xfc, !PT ;  /* 0x000000084b4b2812 */ /* 0x000fe400078efcff */
[----:B------:R-:W-:-:S02]  /*122330*/  ISETP.LT.AND P3, PT, R154, UR34, !P0 ;  /* 0x000000229a007c0c */ /* 0x000fc4000c761270 */
[----:B------:R-:W-:-:S04]  /*122340*/  LOP3.LUT R75, R75, 0xfffffffb, RZ, 0xc0, !PT ;  /* 0xfffffffb4b4b7812 */ /* 0x000fc800078ec0ff */
[----:B------:R-:W-:Y:S02]  /*122350*/  @P1 LOP3.LUT R75, R75, 0x4, RZ, 0xfc, !PT ;  /* 0x000000044b4b1812 */ /* 0x000fe400078efcff */
[----:B------:R-:W-:Y:S02]  /*122360*/  ISETP.LT.AND P1, PT, R152, UR66, !P0 ;  /* 0x0000004298007c0c */ /* 0x000fe4000c721270 */
        /* <DEDUP_REMOVED lines=18> */
[----:B------:R-:W-:-:S04]  /*122490*/  @P2 LOP3.LUT R0, R0, 0x8000000, RZ, 0xfc, !PT ;  /* 0x0800000000002812 */ /* 0x000fc800078efcff */
[----:B------:R-:W-:-:S04]  /*1224a0*/  LOP3.LUT R0, R0, 0xfbffffff, RZ, 0xc0, !PT ;  /* 0xfbffffff00007812 */ /* 0x000fc800078ec0ff */
[----:B------:R-:W-:Y:S02]  /*1224b0*/  @P1 LOP3.LUT R0, R0, 0x4000000, RZ, 0xfc, !PT ;  /* 0x0400000000001812 */ /* 0x000fe400078efcff */
[----:B------:R-:W-:Y:S02]  /*1224c0*/  LOP3.LUT R75, R75, 0xfbffffff, RZ, 0xc0, !PT ;  /* 0xfbffffff4b4b7812 */ /* 0x000fe400078ec0ff */
[----:B------:R-:W-:Y:S01]  /*1224d0*/  LOP3.LUT R0, R0, 0xfdffffff, RZ, 0xc0, !PT ;  /* 0xfdffffff00007812 */ /* 0x000fe200078ec0ff */
[----:B------:R3:W-:Y:S02]  /*1224e0*/  STL [R1+0x5920], R109 ;  /* 0x0059206d01007387 */ /* 0x0007e40000100800 */
[----:B---3--:R-:W-:-:S05]  /*1224f0*/  VIADD R109, R109, UR71 ;  /* 0x000000476d6d7c36 */ /* 0x008fca0008000000 */
[----:B------:R3:W-:Y:S01]  /*122500*/  STL [R1+0x5984], R109 ;  /* 0x0059846d01007387 */ /* 0x0007e20000100800 */
[----:B------:R-:W-:Y:S02]  /*122510*/  ISETP.GE.AND P6, PT, R155, UR44, PT ;  /* 0x0000002c9b007c0c */ /* 0x000fe4000bfc6270 */
[----:B-1----:R-:W-:-:S04]  /*122520*/  ISETP.GE.AND P0, PT, R108, UR17, PT ;  /* 0x000000116c007c0c */ /* 0x002fc8000bf06270 */
[----:B------:R-:W-:Y:S02]  /*122530*/  ISETP.LT.AND P4, PT, R156, UR42, !P0 ;  /* 0x0000002a9c007c0c */ /* 0x000fe4000c781270 */
[----:B--2---:R-:W-:-:S04]  /*122540*/  ISETP.GE.AND P1, PT, R102, UR55, PT ;  /* 0x0000003766007c0c */ /* 0x004fc8000bf26270 */
[----:B------:R-:W-:Y:S02]  /*122550*/  ISETP.LT.AND P2, PT, R154, UR73, !P1 ;  /* 0x000000499a007c0c */ /* 0x000fe4000cf41270 */
[----:B------:R-:W-:-:S05]  /*122560*/  ISETP.LT.AND P3, PT, R155, UR72, !P0 ;  /* 0x000000489b007c0c */ /* 0x000fca000c761270 */
[----:B------:R-:W-:Y:S02]  /*122570*/  @P4 LOP3.LUT R75, R75, 0x4000000, RZ, 0xfc, !PT ;  /* 0x040000004b4b4812 */ /* 0x000fe400078efcff */
[----:B------:R-:W-:Y:S02]  /*122580*/  ISETP.LT.AND P4, PT, R153, UR74, !P1 ;  /* 0x0000004a99007c0c */ /* 0x000fe4000cf81270 */
[----:B------:R-:W-:Y:S02]  /*122590*/  LOP3.LUT R75, R75, 0xfdffffff, RZ, 0xc0, !PT ;  /* 0xfdffffff4b4b7812 */ /* 0x000fe400078ec0ff */
[----:B------:R-:W-:Y:S02]  /*1225a0*/  @P2 LOP3.LUT R0, R0, 0x2000000, RZ, 0xfc, !PT ;  /* 0x0200000000002812 */ /* 0x000fe400078efcff */
[----:B------:R-:W-:Y:S02]  /*1225b0*/  @P3 LOP3.LUT R75, R75, 0x2000000, RZ, 0xfc, !PT ;  /* 0x020000004b4b3812 */ /* 0x000fe400078efcff */
[----:B------:R-:W-:-:S02]  /*1225c0*/  LOP3.LUT R0, R0, 0xfeffffff, RZ, 0xc0, !PT ;  /* 0xfeffffff00007812 */ /* 0x000fc400078ec0ff */
[----:B------:R-:W-:-:S03]  /*1225d0*/  ISETP.LT.AND P3, PT, R152, UR75, !P1 ;  /* 0x0000004b98007c0c */ /* 0x000fc6000cf61270 */
[----:B------:R-:W-:Y:S02]  /*1225e0*/  @P4 LOP3.LUT R0, R0, 0x1000000, RZ, 0xfc, !PT ;  /* 0x0100000000004812 */ /* 0x000fe400078efcff */
[----:B------:R-:W-:Y:S02]  /*1225f0*/  ISETP.LT.AND P2, PT, R151, UR16, !P1 ;  /* 0x0000001097007c0c */ /* 0x000fe4000cf41270 */
[----:B------:R-:W-:-:S04]  /*122600*/  LOP3.LUT R0, R0, 0xffbfffff, RZ, 0xc0, !PT ;  /* 0xffbfffff00007812 */ /* 0x000fc800078ec0ff */
[----:B------:R-:W-:-:S04]  /*122610*/  LOP3.LUT R0, R0, 0xff7fffff, RZ, 0xc0, !PT ;  /* 0xff7fffff00007812 */ /* 0x000fc800078ec0ff */
[----:B------:R-:W-:-:S04]  /*122620*/  @P3 LOP3.LUT R0, R0, 0x800000, RZ, 0xfc, !PT ;  /* 0x0080000000003812 */ /* 0x000fc800078efcff */
[----:B------:R-:W-:Y:S01]  /*122630*/  @P2 LOP3.LUT R0, R0, 0x400000, RZ, 0xfc, !PT ;  /* 0x0040000000002812 */ /* 0x000fe200078efcff */
[----:B------:R-:W2:Y:S01]  /*122640*/  LDL.LU R102, [R1+0x73c8] ;  /* 0x0073c80001667983 */ /* 0x000ea20000300800 */
[----:B------:R-:W1:Y:S01]  /*122650*/  LDCU UR8, c[0x0][0x398] ;  /* 0x00007300ff0877ac */ /* 0x000e620008000800 */
[----:B------:R-:W-:Y:S02]  /*122660*/  ISETP.LT.AND P4, PT, R150, UR40, !P1 ;  /* 0x0000002896007c0c */ /* 0x000fe4000cf81270 */
[----:B------:R-:W-:Y:S01]  /*122670*/  LOP3.LUT R0, R0, 0xffdfffff, RZ, 0xc0, !PT ;  /* 0xffdfffff00007812 */ /* 0x000fe200078ec0ff */
[----:B------:R-:W4:Y:S01]  /*122680*/  LDCU UR34, c[0x0][0x398] ;  /* 0x00007300ff2277ac */ /* 0x000f220008000800 */
[----:B------:R-:W3:Y:S01]  /*122690*/  LDCU UR9, c[0x0][0x398] ;  /* 0x00007300ff0977ac */ /* 0x000ee20008000800 */
[----:B------:R-:W2:Y:S08]  /*1226a0*/  LDCU UR10, c[0x0][0x398] ;  /* 0x00007300ff0a77ac */ /* 0x000eb00008000800 */
[----:B------:R-:W-:Y:S01]  /*1226b0*/  @P4 LOP3.LUT R0, R0, 0x200000, RZ, 0xfc, !PT ;  /* 0x0020000000004812 */ /* 0x000fe200078efcff */
[----:B------:R-:W2:Y:S01]  /*1226c0*/  LDCU UR11, c[0x0][0x398] ;  /* 0x00007300ff0b77ac */ /* 0x000ea20008000800 */
[----:B-1----:R-:W-:-:S02]  /*1226d0*/  ISETP.LT.AND P3, PT, R149, UR8, !P1 ;  /* 0x0000000895007c0c */ /* 0x002fc4000cf61270 */
[----:B------:R-:W-:Y:S01]  /*1226e0*/  LOP3.LUT R0, R0, 0xffefffff, RZ, 0xc0, !PT ;  /* 0xffefffff00007812 */ /* 0x000fe200078ec0ff */
[----:B------:R-:W1:Y:S01]  /*1226f0*/  LDCU UR12, c[0x0][0x398] ;  /* 0x00007300ff0c77ac */ /* 0x000e620008000800 */
[----:B----4-:R-:W-:Y:S01]  /*122700*/  ISETP.LT.AND P2, PT, R156, UR34, !P1 ;  /* 0x000000229c007c0c */ /* 0x010fe2000cf41270 */
[----:B------:R-:W4:Y:S01]  /*122710*/  LDCU UR13, c[0x0][0x398] ;  /* 0x00007300ff0d77ac */ /* 0x000f220008000800 */
[----:B---3--:R-:W-:Y:S01]  /*122720*/  ISETP.LT.AND P1, PT, R155, UR9, !P1 ;  /* 0x000000099b007c0c */ /* 0x008fe2000cf21270 */
[----:B------:R-:W3:Y:S06]  /*122730*/  LDCU.64 UR8, c[0x0][0x398] ;  /* 0x00007300ff0877ac */ /* 0x000eec0008000a00 */
[----:B------:R-:W-:Y:S01]  /*122740*/  @P3 LOP3.LUT R0, R0, 0x100000, RZ, 0xfc, !PT ;  /* 0x0010000000003812 */ /* 0x000fe200078efcff */
[----:B------:R-:W1:Y:S03]  /*122750*/  LDCU UR24, c[0x0][0x398] ;  /* 0x00007300ff1877ac */ /* 0x000e660008000800 */
[----:B------:R-:W-:Y:S01]  /*122760*/  LOP3.LUT R0, R0, 0xfff7ffff, RZ, 0xc0, !PT ;  /* 0xfff7ffff00007812 */ /* 0x000fe200078ec0ff */
[----:B------:R-:W1:Y:S03]  /*122770*/  LDCU UR32, c[0x0][0x398] ;  /* 0x00007300ff2077ac */ /* 0x000e660008000800 */
[----:B------:R-:W-:Y:S01]  /*122780*/  @P2 LOP3.LUT R0, R0, 0x80000, RZ, 0xfc, !PT ;  /* 0x0008000000002812 */ /* 0x000fe200078efcff */
[----:B------:R-:W1:Y:S03]  /*122790*/  LDCU UR26, c[0x0][0x398] ;  /* 0x00007300ff1a77ac */ /* 0x000e660008000800 */
[----:B------:R-:W-:Y:S01]  /*1227a0*/  LOP3.LUT R0, R0, 0xfffbffff, RZ, 0xc0, !PT ;  /* 0xfffbffff00007812 */ /* 0x000fe200078ec0ff */
[----:B------:R-:W1:Y:S03]  /*1227b0*/  LDCU UR6, c[0x0][0x398] ;  /* 0x00007300ff0677ac */ /* 0x000e660008000800 */
[----:B------:R-:W-:Y:S01]  /*1227c0*/  @P1 LOP3.LUT R0, R0, 0x40000, RZ, 0xfc, !PT ;  /* 0x0004000000001812 */ /* 0x000fe200078efcff */
[----:B------:R-:W1:Y:S03]  /*1227d0*/  LDCU UR7, c[0x0][0x398] ;  /* 0x00007300ff0777ac */ /* 0x000e660008000800 */
[----:B------:R-:W-:Y:S01]  /*1227e0*/  LOP3.LUT R0, R0, 0xffffbfff, RZ, 0xc0, !PT ;  /* 0xffffbfff00007812 */ /* 0x000fe200078ec0ff */
        /* <DEDUP_REMOVED lines=61> */
[----:B--2---:R-:W-:Y:S01]  /*122bc0*/  ISETP.GE.AND P1, PT, R102, UR57, PT ;  /* 0x0000003966007c0c */ /* 0x004fe2000bf26270 */
[----:B------:R-:W2:Y:S01]  /*122bd0*/  LDCU UR57, c[0x0][0x398] ;  /* 0x00007300ff3977ac */ /* 0x000ea20008000800 */
[----:B------:R-:W2:Y:S02]  /*122be0*/  LDL.LU R102, [R1+0x73cc] ;  /* 0x0073cc0001667983 */ /* 0x000ea40000300800 */
[----:B---3--:R-:W-:-:S02]  /*122bf0*/  ISETP.LT.AND P2, PT, R151, UR8, !P1 ;  /* 0x0000000897007c0c */ /* 0x008fc4000cf41270 */
[----:B------:R-:W-:Y:S02]  /*122c00*/  ISETP.LT.AND P4, PT, R154, UR10, !P1 ;  /* 0x0000000a9a007c0c */ /* 0x000fe4000cf81270 */
[----:B------:R-:W-:Y:S01]  /*122c10*/  ISETP.LT.AND P3, PT, R153, UR11, !P1 ;  /* 0x0000000b99007c0c */ /* 0x000fe2000cf61270 */
[----:B------:R-:W3:Y:S08]  /*122c20*/  LDCU.64 UR10, c[0x0][0x398] ;  /* 0x00007300ff0a77ac */ /* 0x000ef00008000a00 */
[----:B------:R-:W-:-:S02]  /*122c30*/  @P2 LOP3.LUT R0, R0, 0x4000, RZ, 0xfc, !PT ;  /* 0x0000400000002812 */ /* 0x000fc400078efcff */
[----:B-1----:R-:W-:Y:S01]  /*122c40*/  ISETP.LT.AND P2, PT, R152, UR12, !P1 ;  /* 0x0000000c98007c0c */ /* 0x002fe2000cf41270 */
[----:B------:R-:W1:Y:S01]  /*122c50*/  LDCU UR12, c[0x0][0x398] ;  /* 0x00007300ff0c77ac */ /* 0x000e620008000800 */
        /* <DEDUP_REMOVED lines=13> */
[----:B------:R-:W-:Y:S01]  /*122d30*/  ISETP.LT.AND P1, PT, R155, UR26, !P1 ;  /* 0x0000001a9b007c0c */ /* 0x000fe2000cf21270 */
[----:B------:R-:W1:Y:S01]  /*122d40*/  LDCU UR26, c[0x0][0x398] ;  /* 0x00007300ff1a77ac */ /* 0x000e620008000800 */
[----:B------:R-:W-:-:S04]  /*122d50*/  @P4 LOP3.LUT R0, R0, 0x2000, RZ, 0xfc, !PT ;  /* 0x0000200000004812 */ /* 0x000fc800078efcff */
[----:B------:R-:W-:-:S04]  /*122d60*/  LOP3.LUT R0, R0, 0xffffefff, RZ, 0xc0, !PT ;  /* 0xffffefff00007812 */ /* 0x000fc800078ec0ff */
[----:B------:R-:W-:-:S04]  /*122d70*/  @P3 LOP3.LUT R0, R0, 0x1000, RZ, 0xfc, !PT ;  /* 0x0000100000003812 */ /* 0x000fc800078efcff */
[----:B------:R-:W-:-:S04]  /*122d80*/  LOP3.LUT R0, R0, 0xfffff7ff, RZ, 0xc0, !PT ;  /* 0xfffff7ff00007812 */ /* 0x000fc800078ec0ff */
[----:B------:R-:W-:-:S04]  /*122d90*/  @P2 LOP3.LUT R0, R0, 0x800, RZ, 0xfc, !PT ;  /* 0x0000080000002812 */ /* 0x000fc800078efcff */
[----:B------:R-:W-:-:S04]  /*122da0*/  LOP3.LUT R0, R0, 0xfffffbff, RZ, 0xc0, !PT ;  /* 0xfffffbff00007812 */ /* 0x000fc800078ec0ff */
[----:B------:R-:W-:Y:S02]  /*122db0*/  @P1 LOP3.LUT R0, R0, 0x400, RZ, 0xfc, !PT ;  /* 0x0000040000001812 */ /* 0x000fe400078efcff */
[----:B--2---:R-:W-:Y:S01]  /*122dc0*/  ISETP.GE.AND P1, PT, R102, UR41, PT ;  /* 0x0000002966007c0c */ /* 0x004fe2000bf26270 */
[----:B------:R-:W2:Y:S01]  /*122dd0*/  LDCU UR41, c[0x0][0x398] ;  /* 0x00007300ff2977ac */ /* 0x000ea20008000800 */
[----:B------:R-:W2:Y:S01]  /*122de0*/  LDL.LU R102, [R1+0x73d0] ;  /* 0x0073d00001667983 */ /* 0x000ea20000300800 */
[----:B------:R-:W-:Y:S02]  /*122df0*/  LOP3.LUT R0, R0, 0xffffffbf, RZ, 0xc0, !PT ;  /* 0xffffffbf00007812 */ /* 0x000fe400078ec0ff */
[----:B---3--:R-:W-:Y:S02]  /*122e00*/  ISETP.LT.AND P2, PT, R151, UR10, !P1 ;  /* 0x0000000a97007c0c */ /* 0x008fe4000cf41270 */
[----:B------:R-:W-:Y:S02]  /*122e10*/  ISETP.LT.AND P4, PT, R154, UR6, !P1 ;  /* 0x000000069a007c0c */ /* 0x000fe4000cf81270 */
[----:B------:R-:W-:Y:S01]  /*122e20*/  ISETP.LT.AND P3, PT, R153, UR7, !P1 ;  /* 0x0000000799007c0c */ /* 0x000fe2000cf61270 */
[----:B------:R-:W3:Y:S08]  /*122e30*/  LDCU.64 UR6, c[0x0][0x398] ;  /* 0x00007300ff0677ac */ /* 0x000ef00008000a00 */
[----:B------:R-:W-:-:S02]  /*122e40*/  @P2 LOP3.LUT R0, R0, 0x40, RZ, 0xfc, !PT ;  /* 0x0000004000002812 */ /* 0x000fc400078efcff */
        /* <DEDUP_REMOVED lines=25> */
[----:B------:R-:W2:Y:S01]  /*122fe0*/  LDCU.64 UR8, c[0x0][0x398] ;  /* 0x00007300ff0877ac */ /* 0x000ea20008000a00 */
[----:B------:R-:W2:Y:S01]  /*122ff0*/  LDL.LU R102, [R1+0x73d4] ;  /* 0x0073d40001667983 */ /* 0x000ea20000300800 */
[----:B------:R-:W-:Y:S02]  /*123000*/  LOP3.LUT R0, R0, 0xfffffffd, RZ, 0xc0, !PT ;  /* 0xfffffffd00007812 */ /* 0x000fe400078ec0ff */
[----:B---3--:R-:W-:Y:S02]  /*123010*/  ISETP.LT.AND P2, PT, R151, UR6, !P1 ;  /* 0x0000000697007c0c */ /* 0x008fe4000cf41270 */
[----:B------:R-:W-:Y:S01]  /*123020*/  ISETP.LT.AND P4, PT, R154, UR37, !P1 ;  /* 0x000000259a007c0c */ /* 0x000fe2000cf81270 */
[----:B------:R-:W3:Y:S01]  /*123030*/  LDCU UR37, c[0x0][0x398] ;  /* 0x00007300ff2577ac */ /* 0x000ee20008000800 */
[----:B------:R-:W-:Y:S01]  /*123040*/  ISETP.LT.AND P3, PT, R153, UR56, !P1 ;  /* 0x0000003899007c0c */ /* 0x000fe2000cf61270 */
[----:B------:R-:W1:Y:S08]  /*123050*/  LDCU UR56, c[0x0][0x398] ;  /* 0x00007300ff3877ac */ /* 0x000e700008000800 */
[----:B------:R-:W-:-:S02]  /*123060*/  @P2 LOP3.LUT R74, R74, 0x40000000, RZ, 0xfc, !PT ;  /* 0x400000004a4a2812 */ /* 0x000fc400078efcff */
[----:B------:R-:W-:Y:S01]  /*123070*/  ISETP.LT.AND P2, PT, R152, UR63, !P1 ;  /* 0x0000003f98007c0c */ /* 0x000fe2000cf41270 */
[----:B------:R-:W1:Y:S01]  /*123080*/  LDCU UR63, c[0x0][0x398] ;  /* 0x00007300ff3f77ac */ /* 0x000e620008000800 */
[----:B------:R-:W-:Y:S02]  /*123090*/  @P4 LOP3.LUT R0, R0, 0x2, RZ, 0xfc, !PT ;  /* 0x0000000200004812 */ /* 0x000fe400078efcff */
[----:B------:R-:W-:Y:S01]  /*1230a0*/  ISETP.LT.AND P4, PT, R150, UR77, !P1 ;  /* 0x0000004d96007c0c */ /* 0x000fe2000cf81270 */
[----:B------:R-:W1:Y:S01]  /*1230b0*/  LDCU UR77, c[0x0][0x398] ;  /* 0x00007300ff4d77ac */ /* 0x000e620008000800 */
[----:B------:R-:W-:Y:S02]  /*1230c0*/  LOP3.LUT R74, R74, 0x7fffffff, RZ, 0xc0, !PT ;  /* 0x7fffffff4a4a7812 */ /* 0x000fe400078ec0ff */
[----:B------:R-:W-:-:S04]  /*1230d0*/  LOP3.LUT R0, R0, 0xfffffffe, RZ, 0xc0, !PT ;  /* 0xfffffffe00007812 */ /* 0x000fc800078ec0ff */
[----:B------:R-:W-:Y:S02]  /*1230e0*/  @P3 LOP3.LUT R0, R0, 0x1, RZ, 0xfc, !PT ;  /* 0x0000000100003812 */ /* 0x000fe400078efcff */
[----:B------:R-:W-:Y:S02]  /*1230f0*/  @P2 LOP3.LUT R74, R74, 0x80000000, RZ, 0xfc, !PT ;  /* 0x800000004a4a2812 */ /* 0x000fe400078efcff */
[----:B------:R-:W-:Y:S01]  /*123100*/  ISETP.LT.AND P3, PT, R149, UR76, !P1 ;  /* 0x0000004c95007c0c */ /* 0x000fe2000cf61270 */
[----:B------:R-:W1:Y:S01]  /*123110*/  LDCU UR76, c[0x0][0x398] ;  /* 0x00007300ff4c77ac */ /* 0x000e620008000800 */
[----:B------:R-:W-:Y:S02]  /*123120*/  LOP3.LUT R74, R74, 0xdfffffff, RZ, 0xc0, !PT ;  /* 0xdfffffff4a4a7812 */ /* 0x000fe400078ec0ff */
[----:B------:R-:W-:Y:S01]  /*123130*/  ISETP.LT.AND P2, PT, R156, UR75, !P1 ;  /* 0x0000004b9c007c0c */ /* 0x000fe2000cf41270 */
[----:B------:R-:W1:Y:S01]  /*123140*/  LDCU UR75, c[0x0][0x398] ;  /* 0x00007300ff4b77ac */ /* 0x000e620008000800 */
[----:B------:R-:W-:-:S02]  /*123150*/  @P4 LOP3.LUT R74, R74, 0x20000000, RZ, 0xfc, !PT ;  /* 0x200000004a4a4812 */ /* 0x000fc400078efcff */
[----:B------:R-:W-:Y:S01]  /*123160*/  ISETP.LT.AND P1, PT, R155, UR64, !P1 ;  /* 0x000000409b007c0c */ /* 0x000fe2000cf21270 */
[----:B------:R-:W1:Y:S01]  /*123170*/  LDCU UR64, c[0x0][0x398] ;  /* 0x00007300ff4077ac */ /* 0x000e620008000800 */
        /* <DEDUP_REMOVED lines=10> */
[----:B------:R-:W-:Y:S02]  /*123220*/  ISETP.LT.AND P2, PT, R151, UR8, !P1 ;  /* 0x0000000897007c0c */ /* 0x000fe4000cf41270 */
[----:B------:R-:W-:Y:S01]  /*123230*/  ISETP.LT.AND P4, PT, R154, UR22, !P1 ;  /* 0x000000169a007c0c */ /* 0x000fe2000cf81270 */
[----:B------:R-:W1:Y:S01]  /*123240*/  LDCU UR22, c[0x0][0x398] ;  /* 0x00007300ff1677ac */ /* 0x000e620008000800 */
[----:B------:R-:W-:Y:S01]  /*123250*/  ISETP.LT.AND P3, PT, R153, UR23, !P1 ;  /* 0x0000001799007c0c */ /* 0x000fe2000cf61270 */
[----:B------:R-:W1:Y:S08]  /*123260*/  LDCU UR23, c[0x0][0x398] ;  /* 0x00007300ff1777ac */ /* 0x000e700008000800 */
        /* <DEDUP_REMOVED lines=32> */
[----:B------:R-:W-:-:S02]  /*123470*/  ISETP.LT.AND P3, PT, R153, UR46, !P1 ;  /* 0x0000002e99007c0c */ /* 0x000fc4000cf61270 */
[----:B------:R-:W-:Y:S01]  /*123480*/  LOP3.LUT R71, R71, 0xbfffffff, RZ, 0xc0, !PT ;  /* 0xbfffffff47477812 */ /* 0x000fe200078ec0ff */
[----:B------:R-:W1:Y:S06]  /*123490*/  LDCU UR46, c[0x0][0x398] ;  /* 0x00007300ff2e77ac */ /* 0x000e6c0008000800 */
        /* <DEDUP_REMOVED lines=96> */
[----:B------:R-:W-:Y:S01]  /*123aa0*/  ISETP.LT.AND P2, PT, R150, UR10, !P1 ;  /* 0x0000000a96007c0c */ /* 0x000fe2000cf41270 */
[----:B------:R-:W1:Y:S01]  /*123ab0*/  LDCU UR10, c[0x0][0x398] ;  /* 0x00007300ff0a77ac */ /* 0x000e620008000800 */
[----:B------:R-:W-:Y:S02]  /*123ac0*/  ISETP.LT.AND P4, PT, R154, UR18, !P1 ;  /* 0x000000129a007c0c */ /* 0x000fe4000cf81270 */
[----:B------:R-:W-:Y:S01]  /*123ad0*/  ISETP.LT.AND P3, PT, R153, UR19, !P1 ;  /* 0x0000001399007c0c */ /* 0x000fe2000cf61270 */
[----:B------:R-:W1:Y:S01]  /*123ae0*/  LDCU UR18, c[0x0][0x398] ;  /* 0x00007300ff1277ac */ /* 0x000e620008000800 */
[----:B------:R-:W1:Y:S07]  /*123af0*/  LDCU UR19, c[0x0][0x398] ;  /* 0x00007300ff1377ac */ /* 0x000e6e0008000800 */
        /* <DEDUP_REMOVED lines=34> */
[----:B------:R-:W-:Y:S01]  /*123d20*/  LOP3.LUT R70, R70, 0xbfffffff, RZ, 0xc0, !PT ;  /* 0xbfffffff46467812 */ /* 0x000fe200078ec0ff */
[----:B------:R-:W1:Y:S06]  /*123d30*/  LDCU UR44, c[0x0][0x398] ;  /* 0x00007300ff2c77ac */ /* 0x000e6c0008000800 */
        /* <DEDUP_REMOVED lines=25> */
[----:B--2---:R-:W-:Y:S02]  /*123ed0*/  ISETP.GE.AND P1, PT, R102, UR11, PT ;  /* 0x0000000b66007c0c */ /* 0x004fe4000bf26270 */
[----:B------:R-:W2:Y:S01]  /*123ee0*/  LDL.LU R102, [R1+0x73f0] ;  /* 0x0073f00001667983 */ /* 0x000ea20000300800 */
[----:B------:R-:W-:Y:S02]  /*123ef0*/  LOP3.LUT R73, R73, 0xffffffbf, RZ, 0xc0, !PT ;  /* 0xffffffbf49497812 */ /* 0x000fe400078ec0ff */
[----:B------:R-:W-:Y:S02]  /*123f00*/  ISETP.LT.AND P2, PT, R151, UR8, !P1 ;  /* 0x0000000897007c0c */ /* 0x000fe4000cf41270 */
[----:B-1----:R-:W-:Y:S01]  /*123f10*/  ISETP.LT.AND P4, PT, R154, UR10, !P1 ;  /* 0x0000000a9a007c0c */ /* 0x002fe2000cf81270 */
[----:B------:R-:W1:Y:S01]  /*123f20*/  LDCU.64 UR10, c[0x0][0x398] ;  /* 0x00007300ff0a77ac */ /* 0x000e620008000a00 */
        /* <DEDUP_REMOVED lines=30> */
[----:B-1----:R-:W-:Y:S01]  /*124110*/  ISETP.LT.AND P2, PT, R154, UR77, !P1 ;  /* 0x0000004d9a007c0c */ /* 0x002fe2000cf41270 */
[----:B------:R-:W3:Y:S01]  /*124120*/  LDL.LU R108, [R1+0x73f8] ;  /* 0x0073f800016c7983 */ /* 0x000ee20000300800 */
        /* <DEDUP_REMOVED lines=9> */
[----:B------:R-:W2:Y:S01]  /*1241c0*/  LDCU.64 UR6, c[0x0][0x398] ;  /* 0x00007300ff0677ac */ /* 0x000ea20008000a00 */
[----:B------:R-:W-:Y:S02]  /*1241d0*/  LOP3.LUT R72, R72, 0x7fffffff, RZ, 0xc0, !PT ;  /* 0x7fffffff48487812 */ /* 0x000fe400078ec0ff */
[----:B------:R-:W-:-:S05]  /*1241e0*/  LOP3.LUT R73, R73, 0xfffffffe, RZ, 0xc0, !PT ;  /* 0xfffffffe49497812 */ /* 0x000fca00078ec0ff */
[----:B------:R-:W-:Y:S02]  /*1241f0*/  @P2 LOP3.LUT R72, R72, 0x80000000, RZ, 0xfc, !PT ;  /* 0x8000000048482812 */ /* 0x000fe400078efcff */
[----:B------:R-:W-:Y:S01]  /*124200*/  ISETP.LT.AND P2, PT, R156, UR26, !P1 ;  /* 0x0000001a9c007c0c */ /* 0x000fe2000cf41270 */
[----:B------:R-:W2:Y:S01]  /*124210*/  LDCU UR26, c[0x0][0x398] ;  /* 0x00007300ff1a77ac */ /* 0x000ea20008000800 */
[----:B------:R-:W-:Y:S02]  /*124220*/  @P3 LOP3.LUT R73, R73, 0x1, RZ, 0xfc, !PT ;  /* 0x0000000149493812 */ /* 0x000fe400078efcff */
[----:B-1----:R-:W-:Y:S01]  /*124230*/  ISETP.LT.AND P3, PT, R149, UR77, !P1 ;  /* 0x0000004d95007c0c */ /* 0x002fe2000cf61270 */
        /* <DEDUP_REMOVED lines=10> */
[----:B------:R-:W-:-:S04]  /*1242e0*/  @P1 LOP3.LUT R72, R72, 0x4000000, RZ, 0xfc, !PT ;  /* 0x0400000048481812 */ /* 0x000fc800078efcff */
[----:B------:R-:W-:Y:S02]  /*1242f0*/  LOP3.LUT R72, R72, 0xffbfffff, RZ, 0xc0, !PT ;  /* 0xffbfffff48487812 */ /* 0x000fe400078ec0ff */
[----:B--2---:R-:W-:Y:S01]  /*124300*/  ISETP.GE.AND P1, PT, R102, UR9, PT ;  /* 0x0000000966007c0c */ /* 0x004fe2000bf26270 */
[----:B------:R-:W2:Y:S01]  /*124310*/  LDCU.64 UR8, c[0x0][0x398] ;  /* 0x00007300ff0877ac */ /* 0x000ea20008000a00 */
[----:B------:R-:W2:Y:S02]  /*124320*/  LDL.LU R102, [R1+0x73fc] ;  /* 0x0073fc0001667983 */ /* 0x000ea40000300800 */
[----:B------:R-:W-:Y:S02]  /*124330*/  ISETP.LT.AND P2, PT, R151, UR6, !P1 ;  /* 0x0000000697007c0c */ /* 0x000fe4000cf41270 */
[----:B------:R-:W-:Y:S01]  /*124340*/  ISETP.LT.AND P4, PT, R154, UR67, !P1 ;  /* 0x000000439a007c0c */ /* 0x000fe2000cf81270 */
[----:B------:R-:W2:Y:S01]  /*124350*/  LDCU UR67, c[0x0][0x398] ;  /* 0x00007300ff4377ac */ /* 0x000ea20008000800 */
[----:B-1----:R-:W-:Y:S01]  /*124360*/  ISETP.LT.AND P3, PT, R153, UR77, !P1 ;  /* 0x0000004d99007c0c */ /* 0x002fe2000cf61270 */
        /* <DEDUP_REMOVED lines=27> */
[----:B------:R-:W3:Y:S03]  /*124520*/  LDCU.64 UR10, c[0x0][0x398] ;  /* 0x00007300ff0a77ac */ /* 0x000ee60008000a00 */
[----:B--2---:R-:W-:Y:S02]  /*124530*/  ISETP.LT.AND P2, PT, R151, UR8, !P1 ;  /* 0x0000000897007c0c */ /* 0x004fe4000cf41270 */
[----:B------:R-:W-:Y:S01]  /*124540*/  ISETP.LT.AND P4, PT, R154, UR65, !P1 ;  /* 0x000000419a007c0c */ /* 0x000fe2000cf81270 */
[----:B------:R-:W2:Y:S01]  /*124550*/  LDCU UR65, c[0x0][0x398] ;  /* 0x00007300ff4177ac */ /* 0x000ea20008000800 */
        /* <DEDUP_REMOVED lines=28> */
[----:B------:R-:W-:Y:S01]  /*124720*/  ISETP.GE.AND P1, PT, R102, UR7, PT ;  /* 0x0000000766007c0c */ /* 0x000fe2000bf26270 */
[----:B------:R-:W1:Y:S01]  /*124730*/  LDCU.64 UR6, c[0x0][0x398] ;  /* 0x00007300ff0677ac */ /* 0x000e620008000a00 */
[----:B------:R-:W2:Y:S02]  /*124740*/  LDL.LU R102, [R1+0x7400] ;  /* 0x0074000001667983 */ /* 0x000ea40000300800 */
[----:B---3--:R-:W-:Y:S02]  /*124750*/  ISETP.LT.AND P2, PT, R151, UR10, !P1 ;  /* 0x0000000a97007c0c */ /* 0x008fe4000cf41270 */
[----:B------:R-:W-:Y:S01]  /*124760*/  ISETP.LT.AND P4, PT, R154, UR76, !P1 ;  /* 0x0000004c9a007c0c */ /* 0x000fe2000cf81270 */
[----:B------:R-:W3:Y:S01]  /*124770*/  LDCU UR76, c[0x0][0x398] ;  /* 0x00007300ff4c77ac */ /* 0x000ee20008000800 */
        /* <DEDUP_REMOVED lines=40> */
[----:B------:R-:W-:-:S02]  /*124a00*/  @P4 LOP3.LUT R72, R72, 0x2, RZ, 0xfc, !PT ;  /* 0x0000000248484812 */ /* 0x000fc400078efcff */
[----:B------:R-:W-:Y:S01]  /*124a10*/  ISETP.LT.AND P4, PT, R150, UR23, !P1 ;  /* 0x0000001796007c0c */ /* 0x000fe2000cf81270 */
[----:B------:R-:W1:Y:S01]  /*124a20*/  LDCU UR23, c[0x0][0x398] ;  /* 0x00007300ff1777ac */ /* 0x000e620008000800 */
[----:B------:R-:W-:Y:S02]  /*124a30*/  LOP3.LUT R71, R71, 0x7fffffff, RZ, 0xc0, !PT ;  /* 0x7fffffff47477812 */ /* 0x000fe400078ec0ff */
[----:B------:R-:W-:-:S05]  /*124a40*/  LOP3.LUT R72, R72, 0xfffffffe, RZ, 0xc0, !PT ;  /* 0xfffffffe48487812 */ /* 0x000fca00078ec0ff */
        /* <DEDUP_REMOVED lines=156> */
[----:B------:R-:W3:Y:S01]  /*125410*/  LDL.LU R108, [R1+0x741c] ;  /* 0x00741c00016c7983 */ /* 0x000ee20000300800 */
[----:B------:R-:W-:Y:S01]  /*125420*/  LOP3.LUT R70, R70, 0xffbfffff, RZ, 0xc0, !PT ;  /* 0xffbfffff46467812 */ /* 0x000fe200078ec0ff */
[----:B------:R-:W1:Y:S01]  /*125430*/  LDCU UR5, c[0x0][0x398] ;  /* 0x00007300ff0577ac */ /* 0x000e620008000800 */
[----:B------:R-:W-:-:S02]  /*125440*/  ISETP.LT.AND P3, PT, R153, UR14, !P1 ;  /* 0x0000000e99007c0c */ /* 0x000fc4000cf61270 */
[----:B------:R-:W-:Y:S01]  /*125450*/  LOP3.LUT R69, R69, 0xbfffffff, RZ, 0xc0, !PT ;  /* 0xbfffffff45457812 */ /* 0x000fe200078ec0ff */
[----:B------:R-:W1:Y:S04]  /*125460*/  LDCU UR14, c[0x0][0x398] ;  /* 0x00007300ff0e77ac */ /* 0x000e680008000800 */
        /* <DEDUP_REMOVED lines=27> */
[----:B------:R-:W2:Y:S01]  /*125620*/  LDCU.64 UR8, c[0x0][0x398] ;  /* 0x00007300ff0877ac */ /* 0x000ea20008000a00 */
[----:B------:R-:W4:Y:S02]  /*125630*/  LDL.LU R102, [R1+0x7420] ;  /* 0x0074200001667983 */ /* 0x000f240000300800 */
[----:B------:R-:W-:Y:S02]  /*125640*/  ISETP.LT.AND P3, PT, R151, UR6, !P1 ;  /* 0x0000000697007c0c */ /* 0x000fe4000cf61270 */
[----:B---3--:R-:W-:Y:S01]  /*125650*/  ISETP.LT.AND P2, PT, R154, UR76, !P1 ;  /* 0x0000004c9a007c0c */ /* 0x008fe2000cf41270 */
[----:B------:R-:W3:Y:S10]  /*125660*/  LDCU UR76, c[0x0][0x398] ;  /* 0x00007300ff4c77ac */ /* 0x000ef40008000800 */
[----:B------:R-:W-:-:S02]  /*125670*/  @P3 LOP3.LUT R70, R70, 0x4000, RZ, 0xfc, !PT ;  /* 0x0000400046463812 */ /* 0x000fc400078efcff */
        /* <DEDUP_REMOVED lines=27> */
[----:B------:R-:W4:Y:S03]  /*125830*/  LDCU.64 UR10, c[0x0][0x398] ;  /* 0x00007300ff0a77ac */ /* 0x000f260008000a00 */
[----:B--2---:R-:W-:Y:S02]  /*125840*/  ISETP.LT.AND P3, PT, R151, UR8, !P1 ;  /* 0x0000000897007c0c */ /* 0x004fe4000cf61270 */
[----:B---3--:R-:W-:Y:S01]  /*125850*/  ISETP.LT.AND P2, PT, R154, UR76, !P1 ;  /* 0x0000004c9a007c0c */ /* 0x008fe2000cf41270 */
        /* <DEDUP_REMOVED lines=12> */
[----:B------:R-:W1:Y:S01]  /*125920*/  LDCU UR75, c[0x0][0x398] ;  /* 0x00007300ff4b77ac */ /* 0x000e620008000800 */
[----:B------:R-:W-:-:S04]  /*125930*/  LOP3.LUT R70, R70, 0xffffff7f, RZ, 0xc0, !PT ;  /* 0xffffff7f46467812 */ /* 0x000fc800078ec0ff */
[----:B------:R-:W-:-:S04]  /*125940*/  @P3 LOP3.LUT R70, R70, 0x80, RZ, 0xfc, !PT ;  /* 0x0000008046463812 */ /* 0x000fc800078efcff */
[----:B------:R-:W-:Y:S02]  /*125950*/  LOP3.LUT R70, R70, 0xffffffdf, RZ, 0xc0, !PT ;  /* 0xffffffdf46467812 */ /* 0x000fe400078ec0ff */
[----:B--2---:R-:W-:Y:S01]  /*125960*/  ISETP.LT.AND P4, PT, R149, UR76, !P1 ;  /* 0x0000004c95007c0c */ /* 0x004fe2000cf81270 */
[----:B------:R-:W2:Y:S01]  /*125970*/  LDCU UR76, c[0x0][0x398] ;  /* 0x00007300ff4c77ac */ /* 0x000ea20008000800 */
[----:B------:R-:W-:Y:S02]  /*125980*/  @P2 LOP3.LUT R70, R70, 0x20, RZ, 0xfc, !PT ;  /* 0x0000002046462812 */ /* 0x000fe400078efcff */
[----:B------:R-:W-:Y:S01]  /*125990*/  ISETP.LT.AND P3, PT, R156, UR66, !P1 ;  /* 0x000000429c007c0c */ /* 0x000fe2000cf61270 */
[----:B------:R-:W1:Y:S01]  /*1259a0*/  LDCU UR66, c[0x0][0x398] ;  /* 0x00007300ff4277ac */ /* 0x000e620008000800 */
[----:B------:R-:W-:Y:S02]  /*1259b0*/  ISETP.LT.AND P2, PT, R155, UR67, !P1 ;  /* 0x000000439b007c0c */ /* 0x000fe4000cf41270 */
[----:B------:R-:W-:Y:S01]  /*1259c0*/  LOP3.LUT R70, R70, 0xffffffef, RZ, 0xc0, !PT ;  /* 0xffffffef46467812 */ /* 0x000fe200078ec0ff */
[----:B------:R-:W1:Y:S01]  /*1259d0*/  LDCU UR67, c[0x0][0x398] ;  /* 0x00007300ff4377ac */ /* 0x000e620008000800 */
[----:B----4-:R-:W-:Y:S01]  /*1259e0*/  ISETP.GE.AND P1, PT, R102, UR7, PT ;  /* 0x0000000766007c0c */ /* 0x010fe2000bf26270 */
[----:B------:R-:W4:Y:S01]  /*1259f0*/  LDCU.64 UR6, c[0x0][0x398] ;  /* 0x00007300ff0677ac */ /* 0x000f220008000a00 */
[----:B------:R-:W2:Y:S01]  /*125a00*/  LDL.LU R102, [R1+0x7424] ;  /* 0x0074240001667983 */ /* 0x000ea20000300800 */
[----:B------:R-:W-:-:S04]  /*125a10*/  @P4 LOP3.LUT R70, R70, 0x10, RZ, 0xfc, !PT ;  /* 0x0000001046464812 */ /* 0x000fc800078efcff */
[----:B------:R-:W-:-:S04]  /*125a20*/  LOP3.LUT R70, R70, 0xfffffff7, RZ, 0xc0, !PT ;  /* 0xfffffff746467812 */ /* 0x000fc800078ec0ff */
[----:B------:R-:W-:-:S04]  /*125a30*/  @P3 LOP3.LUT R70, R70, 0x8, RZ, 0xfc, !PT ;  /* 0x0000000846463812 */ /* 0x000fc800078efcff */
[----:B------:R-:W-:-:S04]  /*125a40*/  LOP3.LUT R70, R70, 0xfffffffb, RZ, 0xc0, !PT ;  /* 0xfffffffb46467812 */ /* 0x000fc800078ec0ff */
[----:B------:R-:W-:Y:S02]  /*125a50*/  @P2 LOP3.LUT R70, R70, 0x4, RZ, 0xfc, !PT ;  /* 0x0000000446462812 */ /* 0x000fe400078efcff */
[----:B------:R-:W-:Y:S02]  /*125a60*/  ISETP.LT.AND P2, PT, R151, UR10, !P1 ;  /* 0x0000000a97007c0c */ /* 0x000fe4000cf41270 */
[----:B------:R-:W-:Y:S01]  /*125a70*/  ISETP.LT.AND P4, PT, R154, UR12, !P1 ;  /* 0x0000000c9a007c0c */ /* 0x000fe2000cf81270 */
[----:B------:R-:W1:Y:S01]  /*125a80*/  LDCU UR12, c[0x0][0x398] ;  /* 0x00007300ff0c77ac */ /* 0x000e620008000800 */
[----:B------:R-:W-:Y:S02]  /*125a90*/  ISETP.LT.AND P3, PT, R153, UR13, !P1 ;  /* 0x0000000d99007c0c */ /* 0x000fe4000cf61270 */
[----:B------:R-:W-:Y:S01]  /*125aa0*/  LOP3.LUT R70, R70, 0xfffffffd, RZ, 0xc0, !PT ;  /* 0xfffffffd46467812 */ /* 0x000fe200078ec0ff */
[----:B------:R-:W1:Y:S06]  /*125ab0*/  LDCU UR13, c[0x0][0x398] ;  /* 0x00007300ff0d77ac */ /* 0x000e6c0008000800 */
[----:B------:R-:W-:-:S02]  /*125ac0*/  @P2 LOP3.LUT R69, R69, 0x40000000, RZ, 0xfc, !PT ;  /* 0x4000000045452812 */ /* 0x000fc400078efcff */
[----:B------:R-:W-:Y:S01]  /*125ad0*/  ISETP.LT.AND P2, PT, R152, UR24, !P1 ;  /* 0x0000001898007c0c */ /* 0x000fe2000cf41270 */
[----:B------:R-:W1:Y:S01]  /*125ae0*/  LDCU UR24, c[0x0][0x398] ;  /* 0x00007300ff1877ac */ /* 0x000e620008000800 */
[----:B------:R-:W-:Y:S02]  /*125af0*/  @P4 LOP3.LUT R70, R70, 0x2, RZ, 0xfc, !PT ;  /* 0x0000000246464812 */ /* 0x000fe400078efcff */
        /* <DEDUP_REMOVED lines=23> */
[----:B----4-:R-:W-:Y:S02]  /*125c70*/  ISETP.LT.AND P2, PT, R151, UR6, !P1 ;  /* 0x0000000697007c0c */ /* 0x010fe4000cf41270 */
[----:B-1----:R-:W-:Y:S01]  /*125c80*/  ISETP.LT.AND P4, PT, R154, UR69, !P1 ;  /* 0x000000459a007c0c */ /* 0x002fe2000cf81270 */
        /* <DEDUP_REMOVED lines=105> */
[----:B------:R-:W1:Y:S01]  /*126320*/  LDCU UR73, c[0x0][0x398] ;  /* 0x00007300ff4977ac */ /* 0x000e620008000800 */
[----:B------:R-:W-:-:S05]  /*126330*/  LOP3.LUT R69, R69, 0xfffffffd, RZ, 0xc0, !PT ;  /* 0xfffffffd45457812 */ /* 0x000fca00078ec0ff */
[----:B------:R-:W-:Y:S02]  /*126340*/  @P2 LOP3.LUT R68, R68, 0x20000000, RZ, 0xfc, !PT ;  /* 0x2000000044442812 */ /* 0x000fe400078efcff */
        /* <DEDUP_REMOVED lines=132> */
[----:B------:R-:W-:Y:S01]  /*126b90*/  ISETP.LT.AND P4, PT, R154, UR5, !P1 ;  /* 0x000000059a007c0c */ /* 0x000fe2000cf81270 */
[----:B------:R-:W3:Y:S01]  /*126ba0*/  LDL.LU R108, [R1+0x7448] ;  /* 0x00744800016c7983 */ /* 0x000ee20000300800 */
[----:B------:R-:W-:Y:S01]  /*126bb0*/  ISETP.LT.AND P3, PT, R153, UR14, !P1 ;  /* 0x0000000e99007c0c */ /* 0x000fe2000cf61270 */
[----:B------:R-:W1:Y:S01]  /*126bc0*/  LDCU UR5, c[0x0][0x398] ;  /* 0x00007300ff0577ac */ /* 0x000e620008000800 */
[----:B------:R-:W-:-:S02]  /*126bd0*/  LOP3.LUT R68, R68, 0xfffffffd, RZ, 0xc0, !PT ;  /* 0xfffffffd44447812 */ /* 0x000fc400078ec0ff */
[----:B------:R-:W-:Y:S01]  /*126be0*/  LOP3.LUT R66, R66, 0xdfffffff, RZ, 0xc0, !PT ;  /* 0xdfffffff42427812 */ /* 0x000fe200078ec0ff */
[----:B------:R-:W1:Y:S04]  /*126bf0*/  LDCU UR14, c[0x0][0x398] ;  /* 0x00007300ff0e77ac */ /* 0x000e680008000800 */
[----:B------:R-:W-:Y:S02]  /*126c00*/  @P2 LOP3.LUT R67, R67, 0x40000000, RZ, 0xfc, !PT ;  /* 0x4000000043432812 */ /* 0x000fe400078efcff */
[----:B------:R-:W-:Y:S01]  /*126c10*/  ISETP.LT.AND P2, PT, R152, UR15, !P1 ;  /* 0x0000000f98007c0c */ /* 0x000fe2000cf41270 */
[----:B------:R-:W1:Y:S01]  /*126c20*/  LDCU UR15, c[0x0][0x398] ;  /* 0x00007300ff0f77ac */ /* 0x000e620008000800 */
[----:B------:R-:W-:Y:S02]  /*126c30*/  @P4 LOP3.LUT R68, R68, 0x2, RZ, 0xfc, !PT ;  /* 0x0000000244444812 */ /* 0x000fe400078efcff */
[----:B------:R-:W-:Y:S01]  /*126c40*/  ISETP.LT.AND P4, PT, R150, UR16, !P1 ;  /* 0x0000001096007c0c */ /* 0x000fe2000cf81270 */
[----:B------:R-:W1:Y:S01]  /*126c50*/  LDCU UR16, c[0x0][0x398] ;  /* 0x00007300ff1077ac */ /* 0x000e620008000800 */
[----:B------:R-:W-:-:S02]  /*126c60*/  LOP3.LUT R67, R67, 0x7fffffff, RZ, 0xc0, !PT ;  /* 0x7fffffff43437812 */ /* 0x000fc400078ec0ff */
        /* <DEDUP_REMOVED lines=18> */
[----:B--2---:R-:W-:Y:S02]  /*126d90*/  ISETP.GE.AND P1, PT, R102, UR7, PT ;  /* 0x0000000766007c0c */ /* 0x004fe4000bf26270 */
[----:B------:R-:W2:Y:S02]  /*126da0*/  LDL.LU R102, [R1+0x744c] ;  /* 0x00744c0001667983 */ /* 0x000ea40000300800 */
[----:B------:R-:W-:Y:S01]  /*126db0*/  ISETP.LT.AND P2, PT, R151, UR10, !P1 ;  /* 0x0000000a97007c0c */ /* 0x000fe2000cf41270 */
[----:B------:R-:W3:Y:S01]  /*126dc0*/  LDCU UR10, c[0x0][0x398] ;  /* 0x00007300ff0a77ac */ /* 0x000ee20008000800 */
        /* <DEDUP_REMOVED lines=12> */
[----:B------:R-:W3:Y:S01]  /*126e90*/  LDCU UR8, c[0x0][0x398] ;  /* 0x00007300ff0877ac */ /* 0x000ee20008000800 */
[----:B------:R-:W-:-:S04]  /*126ea0*/  LOP3.LUT R67, R67, 0xff7fffff, RZ, 0xc0, !PT ;  /* 0xff7fffff43437812 */ /* 0x000fc800078ec0ff */
[----:B------:R-:W-:Y:S02]  /*126eb0*/  @P2 LOP3.LUT R67, R67, 0x800000, RZ, 0xfc, !PT ;  /* 0x0080000043432812 */ /* 0x000fe400078efcff */
[----:B-1----:R-:W-:Y:S01]  /*126ec0*/  ISETP.LT.AND P3, PT, R149, UR6, !P1 ;  /* 0x0000000695007c0c */ /* 0x002fe2000cf61270 */
[----:B------:R-:W1:Y:S01]  /*126ed0*/  LDCU.64 UR6, c[0x0][0x398] ;  /* 0x00007300ff0677ac */ /* 0x000e620008000a00 */
        /* <DEDUP_REMOVED lines=12> */
[----:B------:R-:W-:-:S04]  /*126fa0*/  ISETP.GE.AND P1, PT, R108, UR9, PT ;  /* 0x000000096c007c0c */ /* 0x000fc8000bf26270 */
[----:B-1----:R-:W-:Y:S02]  /*126fb0*/  ISETP.LT.AND P3, PT, R151, UR6, !P1 ;  /* 0x0000000697007c0c */ /* 0x002fe4000cf61270 */
[----:B---3--:R-:W-:Y:S01]  /*126fc0*/  ISETP.LT.AND P2, PT, R154, UR74, !P1 ;  /* 0x0000004a9a007c0c */ /* 0x008fe2000cf41270 */
[----:B------:R-:W1:Y:S01]  /*126fd0*/  LDCU UR74, c[0x0][0x398] ;  /* 0x00007300ff4a77ac */ /* 0x000e620008000800 */
[----:B------:R-:W-:Y:S02]  /*126fe0*/  LOP3.LUT R67, R67, 0xffffbfff, RZ, 0xc0, !PT ;  /* 0xffffbfff43437812 */ /* 0x000fe400078ec0ff */
[----:B------:R-:W-:-:S07]  /*126ff0*/  ISETP.LT.AND P4, PT, R153, UR10, !P1 ;  /* 0x0000000a99007c0c */ /* 0x000fce000cf81270 */
[----:B------:R-:W-:-:S04]  /*127000*/  @P3 LOP3.LUT R67, R67, 0x4000, RZ, 0xfc, !PT ;  /* 0x0000400043433812 */ /* 0x000fc800078efcff */
[----:B------:R-:W-:-:S04]  /*127010*/  LOP3.LUT R67, R67, 0xfffdffff, RZ, 0xc0, !PT ;  /* 0xfffdffff43437812 */ /* 0x000fc800078ec0ff */
[----:B------:R-:W-:Y:S02]  /*127020*/  @P2 LOP3.LUT R67, R67, 0x20000, RZ, 0xfc, !PT ;  /* 0x0002000043432812 */ /* 0x000fe400078efcff */
[----:B------:R-:W-:Y:S01]  /*127030*/  ISETP.LT.AND P3, PT, R152, UR8, !P1 ;  /* 0x0000000898007c0c */ /* 0x000fe2000cf61270 */
[----:B------:R-:W3:Y:S01]  /*127040*/  LDCU.64 UR8, c[0x0][0x398] ;  /* 0x00007300ff0877ac */ /* 0x000ee20008000a00 */
[----:B------:R-:W-:-:S04]  /*127050*/  LOP3.LUT R67, R67, 0xfffeffff, RZ, 0xc0, !PT ;  /* 0xfffeffff43437812 */ /* 0x000fc800078ec0ff */
[----:B------:R-:W-:Y:S02]  /*127060*/  @P4 LOP3.LUT R67, R67, 0x10000, RZ, 0xfc, !PT ;  /* 0x0001000043434812 */ /* 0x000fe400078efcff */
[----:B------:R-:W-:Y:S01]  /*127070*/  ISETP.LT.AND P2, PT, R150, UR73, !P1 ;  /* 0x0000004996007c0c */ /* 0x000fe2000cf41270 */
[----:B------:R-:W2:Y:S01]  /*127080*/  LDCU UR73, c[0x0][0x398] ;  /* 0x00007300ff4977ac */ /* 0x000ea20008000800 */
[----:B------:R-:W-:-:S04]  /*127090*/  LOP3.LUT R67, R67, 0xffff7fff, RZ, 0xc0, !PT ;  /* 0xffff7fff43437812 */ /* 0x000fc800078ec0ff */
[----:B------:R-:W-:-:S04]  /*1270a0*/  @P3 LOP3.LUT R67, R67, 0x8000, RZ, 0xfc, !PT ;  /* 0x0000800043433812 */ /* 0x000fc800078efcff */
[----:B------:R-:W-:Y:S02]  /*1270b0*/  LOP3.LUT R67, R67, 0xffffdfff, RZ, 0xc0, !PT ;  /* 0xffffdfff43437812 */ /* 0x000fe400078ec0ff */
[----:B-1----:R-:W-:Y:S01]  /*1270c0*/  ISETP.LT.AND P4, PT, R149, UR74, !P1 ;  /* 0x0000004a95007c0c */ /* 0x002fe2000cf81270 */
[----:B------:R-:W1:Y:S01]  /*1270d0*/  LDCU UR74, c[0x0][0x398] ;  /* 0x00007300ff4a77ac */ /* 0x000e620008000800 */
[----:B------:R-:W-:Y:S02]  /*1270e0*/  @P2 LOP3.LUT R67, R67, 0x2000, RZ, 0xfc, !PT ;  /* 0x0000200043432812 */ /* 0x000fe400078efcff */
[----:B------:R-:W-:Y:S01]  /*1270f0*/  ISETP.LT.AND P3, PT, R156, UR66, !P1 ;  /* 0x000000429c007c0c */ /* 0x000fe2000cf61270 */
[----:B------:R-:W1:Y:S01]  /*127100*/  LDCU UR66, c[0x0][0x398] ;  /* 0x00007300ff4277ac */ /* 0x000e620008000800 */
[----:B------:R-:W-:Y:S02]  /*127110*/  ISETP.LT.AND P2, PT, R155, UR67, !P1 ;  /* 0x000000439b007c0c */ /* 0x000fe4000cf41270 */
        /* <DEDUP_REMOVED lines=10> */
[----:B---3--:R-:W-:Y:S02]  /*1271c0*/  ISETP.LT.AND P2, PT, R151, UR8, !P1 ;  /* 0x0000000897007c0c */ /* 0x008fe4000cf41270 */
[----:B------:R-:W-:Y:S01]  /*1271d0*/  ISETP.LT.AND P4, PT, R154, UR12, !P1 ;  /* 0x0000000c9a007c0c */ /* 0x000fe2000cf81270 */
[----:B------:R-:W3:Y:S01]  /*1271e0*/  LDCU UR12, c[0x0][0x398] ;  /* 0x00007300ff0c77ac */ /* 0x000ee20008000800 */
[----:B------:R-:W-:Y:S02]  /*1271f0*/  LOP3.LUT R67, R67, 0xffffffbf, RZ, 0xc0, !PT ;  /* 0xffffffbf43437812 */ /* 0x000fe400078ec0ff */
        /* <DEDUP_REMOVED lines=32> */
[----:B------:R-:W2:Y:S01]  /*127400*/  LDCU UR73, c[0x0][0x398] ;  /* 0x00007300ff4977ac */ /* 0x000ea20008000800 */
[----:B-1----:R-:W-:-:S02]  /*127410*/  ISETP.LT.AND P3, PT, R153, UR74, !P1 ;  /* 0x0000004a99007c0c */ /* 0x002fc4000cf61270 */
        /* <DEDUP_REMOVED lines=274> */
[----:B-1----:R-:W-:Y:S01]  /*128540*/  ISETP.LT.AND P4, PT, R154, UR26, !P1 ;  /* 0x0000001a9a007c0c */ /* 0x002fe2000cf81270 */
[----:B------:R-:W1:Y:S01]  /*128550*/  LDCU UR26, c[0x0][0x398] ;  /* 0x00007300ff1a77ac */ /* 0x000e620008000800 */
[----:B------:R-:W-:Y:S01]  /*128560*/  ISETP.LT.AND P3, PT, R153, UR6, !P1 ;  /* 0x0000000699007c0c */ /* 0x000fe2000cf61270 */
[----:B------:R-:W1:Y:S08]  /*128570*/  LDCU UR6, c[0x0][0x398] ;  /* 0x00007300ff0677ac */ /* 0x000e700008000800 */
[----:B------:R-:W-:-:S02]  /*128580*/  @P2 LOP3.LUT R64, R64, 0x40000000, RZ, 0xfc, !PT ;  /* 0x4000000040402812 */ /* 0x000fc400078efcff */
[----:B------:R-:W-:Y:S01]  /*128590*/  ISETP.LT.AND P2, PT, R152, UR10, !P1 ;  /* 0x0000000a98007c0c */ /* 0x000fe2000cf41270 */
[----:B------:R-:W3:Y:S01]  /*1285a0*/  LDCU UR10, c[0x0][0x398] ;  /* 0x00007300ff0a77ac */ /* 0x000ee20008000800 */
[----:B------:R-:W-:Y:S02]  /*1285b0*/  @P4 LOP3.LUT R65, R65, 0x2, RZ, 0xfc, !PT ;  /* 0x0000000241414812 */ /* 0x000fe400078efcff */
[----:B------:R-:W-:Y:S01]  /*1285c0*/  ISETP.LT.AND P4, PT, R150, UR32, !P1 ;  /* 0x0000002096007c0c */ /* 0x000fe2000cf81270 */
[----:B------:R-:W2:Y:S01]  /*1285d0*/  LDCU UR32, c[0x0][0x398] ;  /* 0x00007300ff2077ac */ /* 0x000ea20008000800 */
[----:B------:R-:W-:Y:S02]  /*1285e0*/  LOP3.LUT R64, R64, 0x7fffffff, RZ, 0xc0, !PT ;  /* 0x7fffffff40407812 */ /* 0x000fe400078ec0ff */
[----:B------:R-:W-:-:S05]  /*1285f0*/  LOP3.LUT R65, R65, 0xfffffffe, RZ, 0xc0, !PT ;  /* 0xfffffffe41417812 */ /* 0x000fca00078ec0ff */
[----:B------:R-:W-:Y:S02]  /*128600*/  @P2 LOP3.LUT R64, R64, 0x80000000, RZ, 0xfc, !PT ;  /* 0x8000000040402812 */ /* 0x000fe400078efcff */
[----:B------:R-:W-:Y:S02]  /*128610*/  @P3 LOP3.LUT R65, R65, 0x1, RZ, 0xfc, !PT ;  /* 0x0000000141413812 */ /* 0x000fe400078efcff */
[----:B-1----:R-:W-:Y:S01]  /*128620*/  ISETP.LT.AND P3, PT, R149, UR26, !P1 ;  /* 0x0000001a95007c0c */ /* 0x002fe2000cf61270 */
[----:B------:R-:W1:Y:S01]  /*128630*/  LDCU UR26, c[0x0][0x398] ;  /* 0x00007300ff1a77ac */ /* 0x000e620008000800 */
[----:B------:R-:W-:-:S04]  /*128640*/  LOP3.LUT R64, R64, 0xdfffffff, RZ, 0xc0, !PT ;  /* 0xdfffffff40407812 */ /* 0x000fc800078ec0ff */
[----:B------:R-:W-:Y:S02]  /*128650*/  @P4 LOP3.LUT R64, R64, 0x20000000, RZ, 0xfc, !PT ;  /* 0x2000000040404812 */ /* 0x000fe400078efcff */
[----:B------:R-:W-:Y:S01]  /*128660*/  ISETP.LT.AND P2, PT, R156, UR6, !P1 ;  /* 0x000000069c007c0c */ /* 0x000fe2000cf41270 */
[----:B------:R-:W1:Y:S01]  /*128670*/  LDCU UR6, c[0x0][0x398] ;  /* 0x00007300ff0677ac */ /* 0x000e620008000800 */
[----:B------:R-:W-:Y:S02]  /*128680*/  LOP3.LUT R64, R64, 0xefffffff, RZ, 0xc0, !PT ;  /* 0xefffffff40407812 */ /* 0x000fe400078ec0ff */
[----:B---3--:R-:W-:Y:S01]  /*128690*/  ISETP.LT.AND P1, PT, R155, UR10, !P1 ;  /* 0x0000000a9b007c0c */ /* 0x008fe2000cf21270 */
[----:B------:R-:W3:Y:S01]  /*1286a0*/  LDCU.64 UR10, c[0x0][0x398] ;  /* 0x00007300ff0a77ac */ /* 0x000ee20008000a00 */
[----:B------:R-:W-:-:S04]  /*1286b0*/  @P3 LOP3.LUT R64, R64, 0x10000000, RZ, 0xfc, !PT ;  /* 0x1000000040403812 */ /* 0x000fc800078efcff */
[----:B------:R-:W-:-:S04]  /*1286c0*/  LOP3.LUT R64, R64, 0xf7ffffff, RZ, 0xc0, !PT ;  /* 0xf7ffffff40407812 */ /* 0x000fc800078ec0ff */
[----:B------:R-:W-:-:S04]  /*1286d0*/  @P2 LOP3.LUT R64, R64, 0x8000000, RZ, 0xfc, !PT ;  /* 0x0800000040402812 */ /* 0x000fc800078efcff */
[----:B------:R-:W-:-:S04]  /*1286e0*/  LOP3.LUT R64, R64, 0xfbffffff, RZ, 0xc0, !PT ;  /* 0xfbffffff40407812 */ /* 0x000fc800078ec0ff */
[----:B------:R-:W-:Y:S02]  /*1286f0*/  @P1 LOP3.LUT R64, R64, 0x4000000, RZ, 0xfc, !PT ;  /* 0x0400000040401812 */ /* 0x000fe400078efcff */
[----:B------:R-:W-:Y:S01]  /*128700*/  ISETP.GE.AND P1, PT, R108, UR7, PT ;  /* 0x000000076c007c0c */ /* 0x000fe2000bf26270 */
[----:B------:R-:W4:Y:S03]  /*128710*/  LDCU UR7, c[0x0][0x398] ;  /* 0x00007300ff0777ac */ /* 0x000f260008000800 */
[----:B---3--:R-:W-:Y:S01]  /*128720*/  ISETP.LT.AND P3, PT, R151, UR10, !P1 ;  /* 0x0000000a97007c0c */ /* 0x008fe2000cf61270 */
[----:B------:R-:W3:Y:S01]  /*128730*/  LDCU UR10, c[0x0][0x398] ;  /* 0x00007300ff0a77ac */ /* 0x000ee20008000800 */
[----:B-1----:R-:W-:Y:S02]  /*128740*/  ISETP.LT.AND P2, PT, R154, UR6, !P1 ;  /* 0x000000069a007c0c */ /* 0x002fe4000cf41270 */
[----:B------:R-:W-:Y:S01]  /*128750*/  LOP3.LUT R64, R64, 0xffbfffff, RZ, 0xc0, !PT ;  /* 0xffbfffff40407812 */ /* 0x000fe200078ec0ff */
[----:B------:R-:W1:Y:S08]  /*128760*/  LDCU UR6, c[0x0][0x398] ;  /* 0x00007300ff0677ac */ /* 0x000e700008000800 */
[----:B------:R-:W-:-:S04]  /*128770*/  @P3 LOP3.LUT R64, R64, 0x400000, RZ, 0xfc, !PT ;  /* 0x0040000040403812 */ /* 0x000fc800078efcff */
[----:B------:R-:W-:Y:S02]  /*128780*/  LOP3.LUT R64, R64, 0xfdffffff, RZ, 0xc0, !PT ;  /* 0xfdffffff40407812 */ /* 0x000fe400078ec0ff */
[----:B---3--:R-:W-:Y:S02]  /*128790*/  ISETP.LT.AND P4, PT, R153, UR10, !P1 ;  /* 0x0000000a99007c0c */ /* 0x008fe4000cf81270 */
[----:B------:R-:W-:Y:S02]  /*1287a0*/  @P2 LOP3.LUT R64, R64, 0x2000000, RZ, 0xfc, !PT ;  /* 0x0200000040402812 */ /* 0x000fe400078efcff */
[----:B----4-:R-:W-:Y:S02]  /*1287b0*/  ISETP.LT.AND P3, PT, R152, UR7, !P1 ;  /* 0x0000000798007c0c */ /* 0x010fe4000cf61270 */
[----:B------:R-:W-:Y:S02]  /*1287c0*/  LOP3.LUT R64, R64, 0xfeffffff, RZ, 0xc0, !PT ;  /* 0xfeffffff40407812 */ /* 0x000fe400078ec0ff */
[----:B------:R-:W-:-:S05]  /*1287d0*/  ISETP.LT.AND P2, PT, R150, UR8, !P1 ;  /* 0x0000000896007c0c */ /* 0x000fca000cf41270 */
[----:B------:R-:W-:-:S04]  /*1287e0*/  @P4 LOP3.LUT R64, R64, 0x1000000, RZ, 0xfc, !PT ;  /* 0x0100000040404812 */ /* 0x000fc800078efcff */
[----:B------:R-:W-:-:S04]  /*1287f0*/  LOP3.LUT R64, R64, 0xff7fffff, RZ, 0xc0, !PT ;  /* 0xff7fffff40407812 */ /* 0x000fc800078ec0ff */
[----:B------:R-:W-:-:S04]  /*128800*/  @P3 LOP3.LUT R64, R64, 0x800000, RZ, 0xfc, !PT ;  /* 0x0080000040403812 */ /* 0x000fc800078efcff */
[----:B------:R-:W-:Y:S02]  /*128810*/  LOP3.LUT R64, R64, 0xffdfffff, RZ, 0xc0, !PT ;  /* 0xffdfffff40407812 */ /* 0x000fe400078ec0ff */
[----:B-1----:R-:W-:Y:S01]  /*128820*/  ISETP.LT.AND P4, PT, R149, UR6, !P1 ;  /* 0x0000000695007c0c */ /* 0x002fe2000cf81270 */
[----:B------:R-:W1:Y:S01]  /*128830*/  LDCU.64 UR6, c[0x0][0x398] ;  /* 0x00007300ff0677ac */ /* 0x000e620008000a00 */
[----:B------:R-:W-:Y:S02]  /*128840*/  @P2 LOP3.LUT R64, R64, 0x200000, RZ, 0xfc, !PT ;  /* 0x0020000040402812 */ /* 0x000fe400078efcff */
[----:B------:R-:W-:Y:S01]  /*128850*/  ISETP.LT.AND P3, PT, R156, UR66, !P1 ;  /* 0x000000429c007c0c */ /* 0x000fe2000cf61270 */
[----:B------:R-:W3:Y:S01]  /*128860*/  LDCU UR66, c[0x0][0x398] ;  /* 0x00007300ff4277ac */ /* 0x000ee20008000800 */
[----:B------:R-:W-:Y:S02]  /*128870*/  ISETP.LT.AND P2, PT, R155, UR67, !P1 ;  /* 0x000000439b007c0c */ /* 0x000fe4000cf41270 */
[----:B------:R-:W-:Y:S01]  /*128880*/  LOP3.LUT R64, R64, 0xffefffff, RZ, 0xc0, !PT ;  /* 0xffefffff40407812 */ /* 0x000fe200078ec0ff */
[----:B------:R-:W4:Y:S01]  /*128890*/  LDCU UR67, c[0x0][0x398] ;  /* 0x00007300ff4377ac */ /* 0x000f220008000800 */
        /* <DEDUP_REMOVED lines=8> */
[----:B-1----:R-:W-:Y:S02]  /*128920*/  ISETP.LT.AND P2, PT, R151, UR6, !P1 ;  /* 0x0000000697007c0c */ /* 0x002fe4000cf41270 */
[----:B------:R-:W-:Y:S01]  /*128930*/  ISETP.LT.AND P4, PT, R154, UR12, !P1 ;  /* 0x0000000c9a007c0c */ /* 0x000fe2000cf81270 */
[----:B------:R-:W1:Y:S01]  /*128940*/  LDCU UR12, c[0x0][0x398] ;  /* 0x00007300ff0c77ac */ /* 0x000e620008000800 */
        /* <DEDUP_REMOVED lines=333> */
[----:B------:R-:W3:Y:S01]  /*129e20*/  LDCU.64 UR8, c[0x0][0x398] ;  /* 0x00007300ff0877ac */ /* 0x000ee20008000a00 */
        /* <DEDUP_REMOVED lines=11> */
[----:B------:R-:W-:-:S02]  /*129ee0*/  @P3 LOP3.LUT R61, R61, 0x40000000, RZ, 0xfc, !PT ;  /* 0x400000003d3d3812 */ /* 0x000fc400078efcff */
[----:B----4-:R-:W-:Y:S02]  /*129ef0*/  ISETP.LT.AND P3, PT, R152, UR11, !P1 ;  /* 0x0000000b98007c0c */ /* 0x010fe4000cf61270 */
[----:B------:R-:W-:Y:S02]  /*129f00*/  @P2 LOP3.LUT R62, R62, 0x2, RZ, 0xfc, !PT ;  /* 0x000000023e3e2812 */ /* 0x000fe400078efcff */
[----:B---3--:R-:W-:Y:S02]  /*129f10*/  ISETP.LT.AND P4, PT, R153, UR8, !P1 ;  /* 0x0000000899007c0c */ /* 0x008fe4000cf81270 */
[----:B------:R-:W-:Y:S02]  /*129f20*/  ISETP.LT.AND P2, PT, R150, UR6, !P1 ;  /* 0x0000000696007c0c */ /* 0x000fe4000cf41270 */
[----:B------:R-:W-:-:S05]  /*129f30*/  LOP3.LUT R61, R61, 0x7fffffff, RZ, 0xc0, !PT ;  /* 0x7fffffff3d3d7812 */ /* 0x000fca00078ec0ff */
[----:B------:R-:W-:Y:S02]  /*129f40*/  @P3 LOP3.LUT R61, R61, 0x80000000, RZ, 0xfc, !PT ;  /* 0x800000003d3d3812 */ /* 0x000fe400078efcff */
[----:B------:R-:W-:Y:S02]  /*129f50*/  LOP3.LUT R62, R62, 0xfffffffe, RZ, 0xc0, !PT ;  /* 0xfffffffe3e3e7812 */ /* 0x000fe400078ec0ff */
[----:B------:R-:W-:Y:S02]  /*129f60*/  LOP3.LUT R61, R61, 0xdfffffff, RZ, 0xc0, !PT ;  /* 0xdfffffff3d3d7812 */ /* 0x000fe400078ec0ff */
[----:B------:R-:W-:Y:S02]  /*129f70*/  @P4 LOP3.LUT R62, R62, 0x1, RZ, 0xfc, !PT ;  /* 0x000000013e3e4812 */ /* 0x000fe400078efcff */
[----:B------:R-:W-:Y:S02]  /*129f80*/  @P2 LOP3.LUT R61, R61, 0x20000000, RZ, 0xfc, !PT ;  /* 0x200000003d3d2812 */ /* 0x000fe400078efcff */
[----:B-1----:R-:W-:Y:S01]  /*129f90*/  ISETP.LT.AND P4, PT, R149, UR10, !P1 ;  /* 0x0000000a95007c0c */ /* 0x002fe2000cf81270 */
[----:B------:R-:W1:Y:S01]  /*129fa0*/  LDCU.64 UR10, c[0x0][0x398] ;  /* 0x00007300ff0a77ac */ /* 0x000e620008000a00 */
[----:B------:R-:W-:-:S02]  /*129fb0*/  ISETP.LT.AND P3, PT, R156, UR66, !P1 ;  /* 0x000000429c007c0c */ /* 0x000fc4000cf61270 */
[----:B------:R-:W-:Y:S01]  /*129fc0*/  ISETP.LT.AND P2, PT, R155, UR67, !P1 ;  /* 0x000000439b007c0c */ /* 0x000fe2000cf41270 */
[----:B------:R-:W3:Y:S01]  /*129fd0*/  LDCU UR66, c[0x0][0x398] ;  /* 0x00007300ff4277ac */ /* 0x000ee20008000800 */
[----:B------:R-:W-:Y:S02]  /*129fe0*/  LOP3.LUT R61, R61, 0xefffffff, RZ, 0xc0, !PT ;  /* 0xefffffff3d3d7812 */ /* 0x000fe400078ec0ff */
        /* <DEDUP_REMOVED lines=658> */
[----:B------:R-:W3:Y:S01]  /*12c910*/  LDL.LU R108, [R1+0x74f8] ;  /* 0x0074f800016c7983 */ /* 0x000ee20000300800 */
[----:B------:R-:W-:Y:S02]  /*12c920*/  ISETP.LT.AND P4, PT, R154, UR5, !P1 ;  /* 0x000000059a007c0c */ /* 0x000fe4000cf81270 */
[----:B------:R-:W-:Y:S01]  /*12c930*/  ISETP.LT.AND P3, PT, R153, UR14, !P1 ;  /* 0x0000000e99007c0c */ /* 0x000fe2000cf61270 */
[----:B------:R-:W1:Y:S01]  /*12c940*/  LDCU UR5, c[0x0][0x398] ;  /* 0x00007300ff0577ac */ /* 0x000e620008000800 */
[----:B------:R-:W-:-:S02]  /*12c950*/  LOP3.LUT R41, R41, 0xfffffffd, RZ, 0xc0, !PT ;  /* 0xfffffffd29297812 */ /* 0x000fc400078ec0ff */
[----:B------:R-:W-:Y:S01]  /*12c960*/  LOP3.LUT R39, R39, 0xbfffffff, RZ, 0xc0, !PT ;  /* 0xbfffffff27277812 */ /* 0x000fe200078ec0ff */
[----:B------:R-:W1:Y:S03]  /*12c970*/  LDCU UR14, c[0x0][0x398] ;  /* 0x00007300ff0e77ac */ /* 0x000e660008000800 */
        /* <DEDUP_REMOVED lines=2615> */
[----:B------:R-:W-:Y:S02]  /*136cf0*/  ISETP.LT.AND P3, PT, R153, UR14, !P1 ;  /* 0x0000000e99007c0c */ /* 0x000fe4000cf61270 */
        /* <DEDUP_REMOVED lines=61> */
[----:B------:R-:W-:Y:S02]  /*1370d0*/  ISETP.GE.AND P1, PT, R108, UR11, PT ;  /* 0x0000000b6c007c0c */ /* 0x000fe4000bf26270 */
[----:B------:R-:W4:Y:S02]  /*1370e0*/  LDL.LU R108, [R1+0x7634] ;  /* 0x00763400016c7983 */ /* 0x000f240000300800 */
[----:B-1----:R-:W-:Y:S01]  /*1370f0*/  ISETP.LT.AND P3, PT, R151, UR8, !P1 ;  /* 0x0000000897007c0c */ /* 0x002fe2000cf61270 */
[----:B------:R-:W1:Y:S01]  /*137100*/  LDCU UR8, c[0x0][0x398] ;  /* 0x00007300ff0877ac */ /* 0x000e620008000800 */
[----:B---3--:R-:W-:Y:S02]  /*137110*/  ISETP.LT.AND P2, PT, R154, UR69, !P1 ;  /* 0x000000459a007c0c */ /* 0x008fe4000cf41270 */
[----:B------:R-:W-:Y:S01]  /*137120*/  LOP3.LUT R21, R21, 0xffffffbf, RZ, 0xc0, !PT ;  /* 0xffffffbf15157812 */ /* 0x000fe200078ec0ff */
[----:B------:R-:W3:Y:S01]  /*137130*/  LDCU UR69, c[0x0][0x398] ;  /* 0x00007300ff4577ac */ /* 0x000ee20008000800 */
[----:B------:R-:W-:-:S07]  /*137140*/  ISETP.LT.AND P4, PT, R153, UR6, !P1 ;  /* 0x0000000699007c0c */ /* 0x000fce000cf81270 */
        /* <DEDUP_REMOVED lines=11> */
[----:B------:R-:W-:Y:S02]  /*137200*/  LOP3.LUT R21, R21, 0xffffffdf, RZ, 0xc0, !PT ;  /* 0xffffffdf15157812 */ /* 0x000fe400078ec0ff */
[----:B---3--:R-:W-:Y:S01]  /*137210*/  ISETP.LT.AND P4, PT, R149, UR69, !P1 ;  /* 0x0000004595007c0c */ /* 0x008fe2000cf81270 */
[----:B------:R-:W3:Y:S01]  /*137220*/  LDCU UR69, c[0x0][0x398] ;  /* 0x00007300ff4577ac */ /* 0x000ee20008000800 */
[----:B------:R-:W-:Y:S02]  /*137230*/  @P2 LOP3.LUT R21, R21, 0x20, RZ, 0xfc, !PT ;  /* 0x0000002015152812 */ /* 0x000fe400078efcff */
[----:B------:R-:W-:Y:S01]  /*137240*/  ISETP.LT.AND P3, PT, R156, UR65, !P1 ;  /* 0x000000419c007c0c */ /* 0x000fe2000cf61270 */
[----:B------:R-:W1:Y:S01]  /*137250*/  LDCU UR65, c[0x0][0x398] ;  /* 0x00007300ff4177ac */ /* 0x000e620008000800 */
[----:B------:R-:W-:Y:S02]  /*137260*/  ISETP.LT.AND P2, PT, R155, UR66, !P1 ;  /* 0x000000429b007c0c */ /* 0x000fe4000cf41270 */
[----:B------:R-:W-:Y:S01]  /*137270*/  LOP3.LUT R21, R21, 0xffffffef, RZ, 0xc0, !PT ;  /* 0xffffffef15157812 */ /* 0x000fe200078ec0ff */
[----:B------:R-:W1:Y:S04]  /*137280*/  LDCU UR66, c[0x0][0x398] ;  /* 0x00007300ff4277ac */ /* 0x000e680008000800 */
[----:B------:R-:W-:-:S04]  /*137290*/  @P4 LOP3.LUT R21, R21, 0x10, RZ, 0xfc, !PT ;  /* 0x0000001015154812 */ /* 0x000fc800078efcff */
[----:B------:R-:W-:-:S04]  /*1372a0*/  LOP3.LUT R21, R21, 0xfffffff7, RZ, 0xc0, !PT ;  /* 0xfffffff715157812 */ /* 0x000fc800078ec0ff */
[----:B------:R-:W-:Y:S02]  /*1372b0*/  @P3 LOP3.LUT R21, R21, 0x8, RZ, 0xfc, !PT ;  /* 0x0000000815153812 */ /* 0x000fe400078efcff */
[----:B--2---:R-:W-:Y:S01]  /*1372c0*/  ISETP.GE.AND P1, PT, R102, UR7, PT ;  /* 0x0000000766007c0c */ /* 0x004fe2000bf26270 */
[----:B------:R-:W2:Y:S01]  /*1372d0*/  LDCU.64 UR6, c[0x0][0x398] ;  /* 0x00007300ff0677ac */ /* 0x000ea20008000a00 */
[----:B------:R-:W3:Y:S01]  /*1372e0*/  LDL.LU R102, [R1+0x7638] ;  /* 0x0076380001667983 */ /* 0x000ee20000300800 */
        /* <DEDUP_REMOVED lines=32> */
[----:B----4-:R-:W-:-:S04]  /*1374f0*/  ISETP.GE.AND P1, PT, R108, UR9, PT ;  /* 0x000000096c007c0c */ /* 0x010fc8000bf26270 */
[----:B--2---:R-:W-:Y:S02]  /*137500*/  ISETP.LT.AND P2, PT, R151, UR6, !P1 ;  /* 0x0000000697007c0c */ /* 0x004fe4000cf41270 */
[----:B------:R-:W-:Y:S01]  /*137510*/  ISETP.LT.AND P4, PT, R154, UR65, !P1 ;  /* 0x000000419a007c0c */ /* 0x000fe2000cf81270 */
[----:B------:R-:W2:Y:S01]  /*137520*/  LDCU UR65, c[0x0][0x398] ;  /* 0x00007300ff4177ac */ /* 0x000ea20008000800 */
[----:B------:R-:W-:Y:S02]  /*137530*/  LOP3.LUT R20, R20, 0xffbfffff, RZ, 0xc0, !PT ;  /* 0xffbfffff14147812 */ /* 0x000fe400078ec0ff */
[----:B------:R-:W-:Y:S01]  /*137540*/  ISETP.LT.AND P3, PT, R153, UR8, !P1 ;  /* 0x0000000899007c0c */ /* 0x000fe2000cf61270 */
[----:B------:R-:W4:Y:S06]  /*137550*/  LDCU.64 UR8, c[0x0][0x398] ;  /* 0x00007300ff0877ac */ /* 0x000f2c0008000a00 */
        /* <DEDUP_REMOVED lines=26> */
[----:B------:R-:W3:Y:S01]  /*137700*/  LDCU.64 UR10, c[0x0][0x398] ;  /* 0x00007300ff0a77ac */ /* 0x000ee20008000a00 */
[----:B------:R-:W2:Y:S02]  /*137710*/  LDL.LU R102, [R1+0x763c] ;  /* 0x00763c0001667983 */ /* 0x000ea40000300800 */
[----:B----4-:R-:W-:Y:S02]  /*137720*/  ISETP.LT.AND P2, PT, R151, UR8, !P1 ;  /* 0x0000000897007c0c */ /* 0x010fe4000cf41270 */
[----:B------:R-:W-:Y:S01]  /*137730*/  ISETP.LT.AND P4, PT, R154, UR37, !P1 ;  /* 0x000000259a007c0c */ /* 0x000fe2000cf81270 */
[----:B------:R-:W4:Y:S01]  /*137740*/  LDCU UR37, c[0x0][0x398] ;  /* 0x00007300ff2577ac */ /* 0x000f220008000800 */
        /* <DEDUP_REMOVED lines=238> */
[----:B------:R-:W-:Y:S02]  /*138630*/  ISETP.LT.AND P2, PT, R151, UR10, !P1 ;  /* 0x0000000a97007c0c */ /* 0x000fe4000cf41270 */
[----:B-1----:R-:W-:Y:S01]  /*138640*/  ISETP.LT.AND P4, PT, R154, UR73, !P1 ;  /* 0x000000499a007c0c */ /* 0x002fe2000cf81270 */
[----:B------:R-:W1:Y:S01]  /*138650*/  LDCU UR73, c[0x0][0x398] ;  /* 0x00007300ff4977ac */ /* 0x000e620008000800 */
[----:B------:R-:W-:Y:S01]  /*138660*/  ISETP.LT.AND P3, PT, R153, UR74, !P1 ;  /* 0x0000004a99007c0c */ /* 0x000fe2000cf61270 */
[----:B------:R-:W1:Y:S08]  /*138670*/  LDCU UR74, c[0x0][0x398] ;  /* 0x00007300ff4a77ac */ /* 0x000e700008000800 */
        /* <DEDUP_REMOVED lines=8> */
[----:B------:R-:W3:Y:S01]  /*138700*/  LDCU.64 UR6, c[0x0][0x398] ;  /* 0x00007300ff0677ac */ /* 0x000ee20008000a00 */
        /* <DEDUP_REMOVED lines=17> */
[----:B------:R-:W-:Y:S02]  /*138820*/  ISETP.LT.AND P3, PT, R151, UR6, !P1 ;  /* 0x0000000697007c0c */ /* 0x000fe4000cf61270 */
[----:B---3--:R-:W-:Y:S01]  /*138830*/  ISETP.LT.AND P2, PT, R154, UR75, !P1 ;  /* 0x0000004b9a007c0c */ /* 0x008fe2000cf41270 */
[----:B------:R-:W3:Y:S01]  /*138840*/  LDCU UR75, c[0x0][0x398] ;  /* 0x00007300ff4b77ac */ /* 0x000ee20008000800 */
[----:B------:R-:W-:Y:S02]  /*138850*/  LOP3.LUT R18, R18, 0xffffbfff, RZ, 0xc0, !PT ;  /* 0xffffbfff12127812 */ /* 0x000fe400078ec0ff */
[----:B------:R-:W-:Y:S01]  /*138860*/  ISETP.LT.AND P4, PT, R153, UR8, !P1 ;  /* 0x0000000899007c0c */ /* 0x000fe2000cf81270 */
[----:B------:R-:W2:Y:S06]  /*138870*/  LDCU.64 UR8, c[0x0][0x398] ;  /* 0x00007300ff0877ac */ /* 0x000eac0008000a00 */
[----:B------:R-:W-:-:S04]  /*138880*/  @P3 LOP3.LUT R18, R18, 0x4000, RZ, 0xfc, !PT ;  /* 0x0000400012123812 */ /* 0x000fc800078efcff */
        /* <DEDUP_REMOVED lines=64> */
[----:B------:R-:W-:-:S02]  /*138c90*/  ISETP.LT.AND P3, PT, R153, UR74, !P1 ;  /* 0x0000004a99007c0c */ /* 0x000fc4000cf61270 */
[----:B------:R-:W-:Y:S01]  /*138ca0*/  LOP3.LUT R18, R18, 0xfffffffd, RZ, 0xc0, !PT ;  /* 0xfffffffd12127812 */ /* 0x000fe200078ec0ff */
[----:B------:R-:W1:Y:S06]  /*138cb0*/  LDCU UR74, c[0x0][0x398] ;  /* 0x00007300ff4a77ac */ /* 0x000e6c0008000800 */
[----:B------:R-:W-:Y:S02]  /*138cc0*/  @P2 LOP3.LUT R17, R17, 0x20000000, RZ, 0xfc, !PT ;  /* 0x2000000011112812 */ /* 0x000fe400078efcff */
[----:B---3--:R-:W-:Y:S01]  /*138cd0*/  ISETP.LT.AND P2, PT, R152, UR75, !P1 ;  /* 0x0000004b98007c0c */ /* 0x008fe2000cf41270 */
[----:B------:R-:W3:Y:S01]  /*138ce0*/  LDCU UR75, c[0x0][0x398] ;  /* 0x00007300ff4b77ac */ /* 0x000ee20008000800 */
        /* <DEDUP_REMOVED lines=267> */
[----:B------:R-:W2:Y:S01]  /*139da0*/  LDCU UR8, c[0x0][0x398] ;  /* 0x00007300ff0877ac */ /* 0x000ea20008000800 */
        /* <DEDUP_REMOVED lines=19> */
[----:B------:R-:W1:Y:S01]  /*139ee0*/  LDCU.64 UR10, c[0x0][0x398] ;  /* 0x00007300ff0a77ac */ /* 0x000e620008000a00 */
        /* <DEDUP_REMOVED lines=13> */
[----:B------:R-:W-:Y:S01]  /*139fc0*/  ISETP.LT.AND P4, PT, R153, UR70, !P1 ;  /* 0x0000004699007c0c */ /* 0x000fe2000cf81270 */
        /* <DEDUP_REMOVED lines=9> */
[----:B------:R-:W2:Y:S01]  /*13a060*/  LDCU.64 UR6, c[0x0][0x398] ;  /* 0x00007300ff0677ac */ /* 0x000ea20008000a00 */
        /* <DEDUP_REMOVED lines=12> */
[----:B------:R-:W2:Y:S01]  /*13a130*/  LDCU UR9, c[0x0][0x398] ;  /* 0x00007300ff0977ac */ /* 0x000ea20008000800 */
[----:B------:R-:W2:Y:S01]  /*13a140*/  LDL.LU R102, [R1+0x768c] ;  /* 0x00768c0001667983 */ /* 0x000ea20000300800 */
[----:B------:R-:W-:-:S03]  /*13a150*/  @P4 LOP3.LUT R15, R15, 0x100000, RZ, 0xfc, !PT ;  /* 0x001000000f0f4812 */ /* 0x000fc600078efcff */
[----:B------:R-:W3:Y:S01]  /*13a160*/  LDL.LU R108, [R1+0x7690] ;  /* 0x00769000016c7983 */ /* 0x000ee20000300800 */
[----:B------:R-:W-:-:S04]  /*13a170*/  LOP3.LUT R15, R15, 0xfff7ffff, RZ, 0xc0, !PT ;  /* 0xfff7ffff0f0f7812 */ /* 0x000fc800078ec0ff */
[----:B------:R-:W-:-:S04]  /*13a180*/  @P3 LOP3.LUT R15, R15, 0x80000, RZ, 0xfc, !PT ;  /* 0x000800000f0f3812 */ /* 0x000fc800078efcff */
[----:B------:R-:W-:-:S04]  /*13a190*/  LOP3.LUT R15, R15, 0xfffbffff, RZ, 0xc0, !PT ;  /* 0xfffbffff0f0f7812 */ /* 0x000fc800078ec0ff */
[----:B------:R-:W-:Y:S02]  /*13a1a0*/  @P2 LOP3.LUT R15, R15, 0x40000, RZ, 0xfc, !PT ;  /* 0x000400000f0f2812 */ /* 0x000fe400078efcff */
[----:B------:R-:W-:Y:S01]  /*13a1b0*/  ISETP.LT.AND P2, PT, R151, UR6, !P1 ;  /* 0x0000000697007c0c */ /* 0x000fe2000cf41270 */
[----:B------:R-:W1:Y:S01]  /*13a1c0*/  LDCU UR6, c[0x0][0x398] ;  /* 0x00007300ff0677ac */ /* 0x000e620008000800 */
[----:B------:R-:W-:Y:S02]  /*13a1d0*/  ISETP.LT.AND P4, PT, R154, UR12, !P1 ;  /* 0x0000000c9a007c0c */ /* 0x000fe4000cf81270 */
[----:B------:R-:W-:Y:S02]  /*13a1e0*/  LOP3.LUT R15, R15, 0xffffbfff, RZ, 0xc0, !PT ;  /* 0xffffbfff0f0f7812 */ /* 0x000fe400078ec0ff */
        /* <DEDUP_REMOVED lines=31> */
[----:B-1----:R-:W-:Y:S01]  /*13a3e0*/  ISETP.LT.AND P2, PT, R151, UR12, !P1 ;  /* 0x0000000c97007c0c */ /* 0x002fe2000cf41270 */
[----:B------:R-:W1:Y:S01]  /*13a3f0*/  LDCU UR12, c[0x0][0x398] ;  /* 0x00007300ff0c77ac */ /* 0x000e620008000800 */
[----:B---3--:R-:W-:Y:S02]  /*13a400*/  ISETP.LT.AND P4, PT, R154, UR70, !P1 ;  /* 0x000000469a007c0c */ /* 0x008fe4000cf81270 */
[----:B------:R-:W-:Y:S01]  /*13a410*/  ISETP.LT.AND P3, PT, R153, UR71, !P1 ;  /* 0x0000004799007c0c */ /* 0x000fe2000cf61270 */
[----:B------:R-:W3:Y:S01]  /*13a420*/  LDCU UR70, c[0x0][0x398] ;  /* 0x00007300ff4677ac */ /* 0x000ee20008000800 */
[----:B------:R-:W-:-:S02]  /*13a430*/  LOP3.LUT R14, R14, 0xbfffffff, RZ, 0xc0, !PT ;  /* 0xbfffffff0e0e7812 */ /* 0x000fc400078ec0ff */
        /* <DEDUP_REMOVED lines=28> */
[----:B------:R-:W1:Y:S01]  /*13a600*/  LDCU UR7, c[0x0][0x398] ;  /* 0x00007300ff0777ac */ /* 0x000e620008000800 */
[----:B------:R-:W3:Y:S02]  /*13a610*/  LDL.LU R108, [R1+0x7698] ;  /* 0x00769800016c7983 */ /* 0x000ee40000300800 */
[----:B--2---:R-:W-:Y:S01]  /*13a620*/  ISETP.LT.AND P2, PT, R151, UR10, !P1 ;  /* 0x0000000a97007c0c */ /* 0x004fe2000cf41270 */
[----:B------:R-:W2:Y:S01]  /*13a630*/  LDCU UR10, c[0x0][0x398] ;  /* 0x00007300ff0a77ac */ /* 0x000ea20008000800 */
        /* <DEDUP_REMOVED lines=29> */
[----:B----4-:R-:W-:Y:S01]  /*13a810*/  ISETP.GE.AND P1, PT, R102, UR13, PT ;  /* 0x0000000d66007c0c */ /* 0x010fe2000bf26270 */
[----:B------:R-:W4:Y:S01]  /*13a820*/  LDCU UR13, c[0x0][0x398] ;  /* 0x00007300ff0d77ac */ /* 0x000f220008000800 */
[----:B------:R-:W2:Y:S02]  /*13a830*/  LDL.LU R102, [R1+0x769c] ;  /* 0x00769c0001667983 */ /* 0x000ea40000300800 */
[----:B-1----:R-:W-:Y:S01]  /*13a840*/  ISETP.LT.AND P2, PT, R151, UR22, !P1 ;  /* 0x0000001697007c0c */ /* 0x002fe2000cf41270 */
        /* <DEDUP_REMOVED lines=23> */
[----:B------:R-:W-:Y:S02]  /*13a9c0*/  LOP3.LUT R14, R14, 0xffefffff, RZ, 0xc0, !PT ;  /* 0xffefffff0e0e7812 */ /* 0x000fe400078ec0ff */
[----:B------:R-:W-:Y:S01]  /*13a9d0*/  ISETP.LT.AND P1, PT, R155, UR46, !P1 ;  /* 0x0000002e9b007c0c */ /* 0x000fe2000cf21270 */
[----:B------:R-:W1:Y:S01]  /*13a9e0*/  LDCU.64 UR46, c[0x0][0x398] ;  /* 0x00007300ff2e77ac */ /* 0x000e620008000a00 */
[----:B------:R-:W-:-:S04]  /*13a9f0*/  @P3 LOP3.LUT R14, R14, 0x100000, RZ, 0xfc, !PT ;  /* 0x001000000e0e3812 */ /* 0x000fc800078efcff */
        /* <DEDUP_REMOVED lines=77> */
[----:B------:R-:W-:Y:S01]  /*13aed0*/  ISETP.LT.AND P3, PT, R153, UR21, !P1 ;  /* 0x0000001599007c0c */ /* 0x000fe2000cf61270 */
[----:B------:R-:W1:Y:S01]  /*13aee0*/  LDCU.64 UR20, c[0x0][0x398] ;  /* 0x00007300ff1477ac */ /* 0x000e620008000a00 */
[----:B------:R-:W-:-:S07]  /*13aef0*/  LOP3.LUT R14, R14, 0xfffffffd, RZ, 0xc0, !PT ;  /* 0xfffffffd0e0e7812 */ /* 0x000fce00078ec0ff */
        /* <DEDUP_REMOVED lines=130> */
[----:B------:R-:W-:Y:S01]  /*13b720*/  ISETP.LT.AND P3, PT, R151, UR20, !P1 ;  /* 0x0000001497007c0c */ /* 0x000fe2000cf61270 */
[----:B------:R-:W2:Y:S01]  /*13b730*/  LDCU UR20, c[0x0][0x398] ;  /* 0x00007300ff1477ac */ /* 0x000ea20008000800 */
[----:B----4-:R-:W-:Y:S01]  /*13b740*/  ISETP.LT.AND P2, PT, R154, UR46, !P1 ;  /* 0x0000002e9a007c0c */ /* 0x010fe2000cf41270 */
[----:B------:R-:W4:Y:S01]  /*13b750*/  LDCU UR46, c[0x0][0x398] ;  /* 0x00007300ff2e77ac */ /* 0x000f220008000800 */
[----:B------:R-:W-:-:S02]  /*13b760*/  ISETP.LT.AND P4, PT, R153, UR53, !P1 ;  /* 0x0000003599007c0c */ /* 0x000fc4000cf81270 */
[----:B------:R-:W-:Y:S01]  /*13b770*/  LOP3.LUT R10, R10, 0xbfffffff, RZ, 0xc0, !PT ;  /* 0xbfffffff0a0a7812 */ /* 0x000fe200078ec0ff */
[----:B------:R-:W2:Y:S06]  /*13b780*/  LDCU UR53, c[0x0][0x398] ;  /* 0x00007300ff3577ac */ /* 0x000eac0008000800 */
[----:B------:R-:W-:Y:S02]  /*13b790*/  @P3 LOP3.LUT R12, R12, 0x40000000, RZ, 0xfc, !PT ;  /* 0x400000000c0c3812 */ /* 0x000fe400078efcff */
[----:B-1----:R-:W-:Y:S01]  /*13b7a0*/  ISETP.LT.AND P3, PT, R152, UR52, !P1 ;  /* 0x0000003498007c0c */ /* 0x002fe2000cf61270 */
        /* <DEDUP_REMOVED lines=20> */
[----:B---3--:R-:W-:Y:S01]  /*13b8f0*/  ISETP.GE.AND P1, PT, R108, UR35, PT ;  /* 0x000000236c007c0c */ /* 0x008fe2000bf26270 */
[----:B------:R-:W3:Y:S01]  /*13b900*/  LDCU UR35, c[0x0][0x398] ;  /* 0x00007300ff2377ac */ /* 0x000ee20008000800 */
[----:B------:R-:W-:-:S04]  /*13b910*/  LOP3.LUT R12, R12, 0xfbffffff, RZ, 0xc0, !PT ;  /* 0xfbffffff0c0c7812 */ /* 0x000fc800078ec0ff */
[----:B------:R-:W-:Y:S02]  /*13b920*/  @P2 LOP3.LUT R12, R12, 0x4000000, RZ, 0xfc, !PT ;  /* 0x040000000c0c2812 */ /* 0x000fe400078efcff */
[----:B--2---:R-:W-:Y:S01]  /*13b930*/  ISETP.LT.AND P2, PT, R151, UR16, !P1 ;  /* 0x0000001097007c0c */ /* 0x004fe2000cf41270 */
[----:B------:R-:W2:Y:S01]  /*13b940*/  LDCU UR16, c[0x0][0x398] ;  /* 0x00007300ff1077ac */ /* 0x000ea20008000800 */
        /* <DEDUP_REMOVED lines=30> */
[----:B------:R-:W2:Y:S01]  /*13bb30*/  LDCU UR21, c[0x0][0x398] ;  /* 0x00007300ff1577ac */ /* 0x000ea20008000800 */
        /* <DEDUP_REMOVED lines=39> */
[----:B------:R-:W-:-:S09]  /*13bdb0*/  LOP3.LUT R12, R12, 0xffffffbf, RZ, 0xc0, !PT ;  /* 0xffffffbf0c0c7812 */ /* 0x000fd200078ec0ff */
[----:B------:R-:W-:Y:S02]  /*13bdc0*/  @P3 LOP3.LUT R12, R12, 0x40, RZ, 0xfc, !PT ;  /* 0x000000400c0c3812 */ /* 0x000fe400078efcff */
[----:B------:R-:W-:Y:S01]  /*13bdd0*/  ISETP.LT.AND P3, PT, R153, UR42, !P1 ;  /* 0x0000002a99007c0c */ /* 0x000fe2000cf61270 */
[----:B------:R-:W1:Y:S01]  /*13bde0*/  LDCU UR42, c[0x0][0x398] ;  /* 0x00007300ff2a77ac */ /* 0x000e620008000800 */
        /* <DEDUP_REMOVED lines=25> */
[----:B------:R-:W2:Y:S04]  /*13bf80*/  LDL.LU R102, [R1+0x76c4] ;  /* 0x0076c40001667983 */ /* 0x000ea80000300800 */
[----:B------:R-:W4:Y:S01]  /*13bf90*/  LDL.LU R108, [R1+0x76c8] ;  /* 0x0076c800016c7983 */ /* 0x000f220000300800 */
[----:B------:R-:W-:Y:S01]  /*13bfa0*/  ISETP.LT.AND P2, PT, R154, UR41, !P1 ;  /* 0x000000299a007c0c */ /* 0x000fe2000cf41270 */
[----:B------:R-:W3:Y:S01]  /*13bfb0*/  LDCU UR41, c[0x0][0x398] ;  /* 0x00007300ff2977ac */ /* 0x000ee20008000800 */
[----:B-1----:R-:W-:-:S02]  /*13bfc0*/  ISETP.LT.AND P3, PT, R151, UR12, !P1 ;  /* 0x0000000c97007c0c */ /* 0x002fc4000cf61270 */
[----:B------:R-:W-:-:S09]  /*13bfd0*/  LOP3.LUT R12, R12, 0xfffffffd, RZ, 0xc0, !PT ;  /* 0xfffffffd0c0c7812 */ /* 0x000fd200078ec0ff */
[----:B------:R-:W-:Y:S02]  /*13bfe0*/  @P2 LOP3.LUT R12, R12, 0x2, RZ, 0xfc, !PT ;  /* 0x000000020c0c2812 */ /* 0x000fe400078efcff */
[----:B------:R-:W-:Y:S01]  /*13bff0*/  ISETP.LT.AND P2, PT, R152, UR34, !P1 ;  /* 0x0000002298007c0c */ /* 0x000fe2000cf41270 */
[----:B------:R-:W1:Y:S01]  /*13c000*/  LDCU UR34, c[0x0][0x398] ;  /* 0x00007300ff2277ac */ /* 0x000e620008000800 */
[----:B------:R-:W-:Y:S02]  /*13c010*/  @P3 LOP3.LUT R11, R11, 0x40000000, RZ, 0xfc, !PT ;  /* 0x400000000b0b3812 */ /* 0x000fe400078efcff */
[----:B---3--:R-:W-:Y:S01]  /*13c020*/  ISETP.LT.AND P3, PT, R153, UR35, !P1 ;  /* 0x0000002399007c0c */ /* 0x008fe2000cf61270 */
[----:B------:R-:W3:Y:S01]  /*13c030*/  LDCU UR35, c[0x0][0x398] ;  /* 0x00007300ff2377ac */ /* 0x000ee20008000800 */
[----:B------:R-:W-:Y:S02]  /*13c040*/  ISETP.LT.AND P4, PT, R150, UR42, !P1 ;  /* 0x0000002a96007c0c */ /* 0x000fe4000cf81270 */
[----:B------:R-:W-:Y:S01]  /*13c050*/  LOP3.LUT R11, R11, 0x7fffffff, RZ, 0xc0, !PT ;  /* 0x7fffffff0b0b7812 */ /* 0x000fe200078ec0ff */
[----:B------:R-:W1:Y:S01]  /*13c060*/  LDCU UR42, c[0x0][0x398] ;  /* 0x00007300ff2a77ac */ /* 0x000e620008000800 */
[----:B------:R-:W-:-:S03]  /*13c070*/  LOP3.LUT R12, R12, 0xfffffffe, RZ, 0xc0, !PT ;  /* 0xfffffffe0c0c7812 */ /* 0x000fc600078ec0ff */
[----:B------:R-:W-:-:S04]  /*13c080*/  @P2 LOP3.LUT R11, R11, 0x80000000, RZ, 0xfc, !PT ;  /* 0x800000000b0b2812 */ /* 0x000fc800078efcff */
        /* <DEDUP_REMOVED lines=18> */
[----:B-1----:R-:W-:Y:S01]  /*13c1b0*/  ISETP.LT.AND P2, PT, R151, UR10, !P1 ;  /* 0x0000000a97007c0c */ /* 0x002fe2000cf41270 */
[----:B------:R-:W1:Y:S01]  /*13c1c0*/  LDCU UR10, c[0x0][0x398] ;  /* 0x00007300ff0a77ac */ /* 0x000e620008000800 */
[----:B------:R-:W-:Y:S02]  /*13c1d0*/  ISETP.LT.AND P4, PT, R154, UR36, !P1 ;  /* 0x000000249a007c0c */ /* 0x000fe4000cf81270 */
[----:B------:R-:W-:Y:S01]  /*13c1e0*/  ISETP.LT.AND P3, PT, R153, UR24, !P1 ;  /* 0x0000001899007c0c */ /* 0x000fe2000cf61270 */
[----:B------:R-:W1:Y:S01]  /*13c1f0*/  LDCU UR36, c[0x0][0x398] ;  /* 0x00007300ff2477ac */ /* 0x000e620008000800 */
[----:B------:R-:W-:Y:S01]  /*13c200*/  LOP3.LUT R8, R8, 0xdfffffff, RZ, 0xc0, !PT ;  /* 0xdfffffff08087812 */ /* 0x000fe200078ec0ff */
[----:B------:R-:W1:Y:S06]  /*13c210*/  LDCU UR24, c[0x0][0x398] ;  /* 0x00007300ff1877ac */ /* 0x000e6c0008000800 */
[----:B------:R-:W-:-:S04]  /*13c220*/  @P2 LOP3.LUT R11, R11, 0x400000, RZ, 0xfc, !PT ;  /* 0x004000000b0b2812 */ /* 0x000fc800078efcff */
        /* <DEDUP_REMOVED lines=24> */
[----:B----4-:R-:W-:Y:S01]  /*13c3b0*/  ISETP.GE.AND P1, PT, R108, UR13, PT ;  /* 0x0000000d6c007c0c */ /* 0x010fe2000bf26270 */
[----:B------:R-:W4:Y:S03]  /*13c3c0*/  LDCU.64 UR12, c[0x0][0x398] ;  /* 0x00007300ff0c77ac */ /* 0x000f260008000a00 */
[----:B--2---:R-:W-:Y:S01]  /*13c3d0*/  ISETP.LT.AND P2, PT, R150, UR6, !P1 ;  /* 0x0000000696007c0c */ /* 0x004fe2000cf41270 */
[----:B------:R-:W2:Y:S01]  /*13c3e0*/  LDCU UR6, c[0x0][0x398] ;  /* 0x00007300ff0677ac */ /* 0x000ea20008000800 */
        /* <DEDUP_REMOVED lines=32> */
[----:B------:R-:W2:Y:S02]  /*13c5f0*/  LDL.LU R102, [R1+0x76d0] ;  /* 0x0076d00001667983 */ /* 0x000ea40000300800 */
[----:B----4-:R-:W-:Y:S01]  /*13c600*/  ISETP.LT.AND P2, PT, R150, UR12, !P1 ;  /* 0x0000000c96007c0c */ /* 0x010fe2000cf41270 */
[----:B------:R-:W4:Y:S01]  /*13c610*/  LDCU UR12, c[0x0][0x398] ;  /* 0x00007300ff0c77ac */ /* 0x000f220008000800 */
        /* <DEDUP_REMOVED lines=36> */
[----:B------:R-:W1:Y:S01]  /*13c860*/  LDCU UR56, c[0x0][0x398] ;  /* 0x00007300ff3877ac */ /* 0x000e620008000800 */
[----:B------:R-:W-:-:S07]  /*13c870*/  LOP3.LUT R11, R11, 0xfffffffd, RZ, 0xc0, !PT ;  /* 0xfffffffd0b0b7812 */ /* 0x000fce00078ec0ff */
[----:B------:R-:W-:Y:S02]  /*13c880*/  @P2 LOP3.LUT R10, R10, 0x40000000, RZ, 0xfc, !PT ;  /* 0x400000000a0a2812 */ /* 0x000fe400078efcff */
[----:B------:R-:W-:Y:S01]  /*13c890*/  ISETP.LT.AND P2, PT, R152, UR44, !P1 ;  /* 0x0000002c98007c0c */ /* 0x000fe2000cf41270 */
[----:B------:R-:W1:Y:S01]  /*13c8a0*/  LDCU.64 UR44, c[0x0][0x398] ;  /* 0x00007300ff2c77ac */ /* 0x000e620008000a00 */
        /* <DEDUP_REMOVED lines=93> */
[----:B----4-:R-:W-:Y:S01]  /*13ce80*/  ISETP.LT.AND P2, PT, R154, UR67, !P1 ;  /* 0x000000439a007c0c */ /* 0x010fe2000cf41270 */
[----:B------:R-:W4:Y:S10]  /*13ce90*/  LDCU UR67, c[0x0][0x398] ;  /* 0x00007300ff4377ac */ /* 0x000f340008000800 */
[----:B------:R-:W-:-:S02]  /*13cea0*/  @P3 LOP3.LUT R10, R10, 0x40, RZ, 0xfc, !PT ;  /* 0x000000400a0a3812 */ /* 0x000fc400078efcff */
        /* <DEDUP_REMOVED lines=28> */
[----:B------:R-:W3:Y:S02]  /*13d070*/  LDL.LU R108, [R1+0x76e8] ;  /* 0x0076e800016c7983 */ /* 0x000ee40000300800 */
[----:B--2---:R-:W-:Y:S01]  /*13d080*/  ISETP.LT.AND P3, PT, R151, UR44, !P1 ;  /* 0x0000002c97007c0c */ /* 0x004fe2000cf61270 */
[----:B------:R-:W2:Y:S01]  /*13d090*/  LDCU UR44, c[0x0][0x398] ;  /* 0x00007300ff2c77ac */ /* 0x000ea20008000800 */
[----:B----4-:R-:W-:Y:S02]  /*13d0a0*/  ISETP.LT.AND P2, PT, R154, UR67, !P1 ;  /* 0x000000439a007c0c */ /* 0x010fe4000cf41270 */
[----:B------:R-:W-:Y:S01]  /*13d0b0*/  LOP3.LUT R10, R10, 0xfffffffd, RZ, 0xc0, !PT ;  /* 0xfffffffd0a0a7812 */ /* 0x000fe200078ec0ff */
[----:B------:R-:W4:Y:S08]  /*13d0c0*/  LDCU UR67, c[0x0][0x398] ;  /* 0x00007300ff4377ac */ /* 0x000f300008000800 */
[----:B------:R-:W-:-:S02]  /*13d0d0*/  @P3 LOP3.LUT R9, R9, 0x40000000, RZ, 0xfc, !PT ;  /* 0x4000000009093812 */ /* 0x000fc400078efcff */
[----:B-1----:R-:W-:Y:S01]  /*13d0e0*/  ISETP.LT.AND P3, PT, R152, UR65, !P1 ;  /* 0x0000004198007c0c */ /* 0x002fe2000cf61270 */
[----:B------:R-:W1:Y:S01]  /*13d0f0*/  LDCU UR65, c[0x0][0x398] ;  /* 0x00007300ff4177ac */ /* 0x000e620008000800 */
[----:B------:R-:W-:Y:S02]  /*13d100*/  @P2 LOP3.LUT R10, R10, 0x2, RZ, 0xfc, !PT ;  /* 0x000000020a0a2812 */ /* 0x000fe400078efcff */
[----:B------:R-:W-:Y:S01]  /*13d110*/  ISETP.LT.AND P4, PT, R153, UR64, !P1 ;  /* 0x0000004099007c0c */ /* 0x000fe2000cf81270 */
[----:B------:R-:W1:Y:S01]  /*13d120*/  LDCU UR64, c[0x0][0x398] ;  /* 0x00007300ff4077ac */ /* 0x000e620008000800 */
[----:B------:R-:W-:Y:S02]  /*13d130*/  ISETP.LT.AND P2, PT, R150, UR66, !P1 ;  /* 0x0000004296007c0c */ /* 0x000fe4000cf41270 */
[----:B------:R-:W-:Y:S01]  /*13d140*/  LOP3.LUT R9, R9, 0x7fffffff, RZ, 0xc0, !PT ;  /* 0x7fffffff09097812 */ /* 0x000fe200078ec0ff */
[----:B------:R-:W1:Y:S04]  /*13d150*/  LDCU UR66, c[0x0][0x398] ;  /* 0x00007300ff4277ac */ /* 0x000e680008000800 */
[----:B------:R-:W-:-:S02]  /*13d160*/  @P3 LOP3.LUT R9, R9, 0x80000000, RZ, 0xfc, !PT ;  /* 0x8000000009093812 */ /* 0x000fc400078efcff */
[----:B------:R-:W-:Y:S02]  /*13d170*/  LOP3.LUT R10, R10, 0xfffffffe, RZ, 0xc0, !PT ;  /* 0xfffffffe0a0a7812 */ /* 0x000fe400078ec0ff */
[----:B------:R-:W-:Y:S02]  /*13d180*/  LOP3.LUT R9, R9, 0xdfffffff, RZ, 0xc0, !PT ;  /* 0xdfffffff09097812 */ /* 0x000fe400078ec0ff */
[----:B------:R-:W-:Y:S02]  /*13d190*/  @P4 LOP3.LUT R10, R10, 0x1, RZ, 0xfc, !PT ;  /* 0x000000010a0a4812 */ /* 0x000fe400078efcff */
[----:B------:R-:W-:Y:S02]  /*13d1a0*/  @P2 LOP3.LUT R9, R9, 0x20000000, RZ, 0xfc, !PT ;  /* 0x2000000009092812 */ /* 0x000fe400078efcff */
[----:B----4-:R-:W-:Y:S01]  /*13d1b0*/  ISETP.LT.AND P4, PT, R149, UR67, !P1 ;  /* 0x0000004395007c0c */ /* 0x010fe2000cf81270 */
[----:B------:R-:W4:Y:S01]  /*13d1c0*/  LDCU UR67, c[0x0][0x398] ;  /* 0x00007300ff4377ac */ /* 0x000f220008000800 */
[----:B------:R-:W-:-:S02]  /*13d1d0*/  ISETP.LT.AND P3, PT, R156, UR53, !P1 ;  /* 0x000000359c007c0c */ /* 0x000fc4000cf61270 */
[----:B------:R-:W-:Y:S01]  /*13d1e0*/  ISETP.LT.AND P2, PT, R155, UR52, !P1 ;  /* 0x000000349b007c0c */ /* 0x000fe2000cf41270 */
[----:B------:R-:W1:Y:S01]  /*13d1f0*/  LDCU UR53, c[0x0][0x398] ;  /* 0x00007300ff3577ac */ /* 0x000e620008000800 */
[----:B------:R-:W-:Y:S02]  /*13d200*/  LOP3.LUT R9, R9, 0xefffffff, RZ, 0xc0, !PT ;  /* 0xefffffff09097812 */ /* 0x000fe400078ec0ff */
[----:B------:R-:W-:Y:S01]  /*13d210*/  LOP3.LUT R7, R7, 0xbfffffff, RZ, 0xc0, !PT ;  /* 0xbfffffff07077812 */ /* 0x000fe200078ec0ff */
[----:B------:R-:W1:Y:S04]  /*13d220*/  LDCU UR52, c[0x0][0x398] ;  /* 0x00007300ff3477ac */ /* 0x000e680008000800 */
[----:B------:R-:W-:-:S04]  /*13d230*/  @P4 LOP3.LUT R9, R9, 0x10000000, RZ, 0xfc, !PT ;  /* 0x1000000009094812 */ /* 0x000fc800078efcff */
[----:B------:R-:W-:-:S04]  /*13d240*/  LOP3.LUT R9, R9, 0xf7ffffff, RZ, 0xc0, !PT ;  /* 0xf7ffffff09097812 */ /* 0x000fc800078ec0ff */
[----:B------:R-:W-:Y:S02]  /*13d250*/  @P3 LOP3.LUT R9, R9, 0x8000000, RZ, 0xfc, !PT ;  /* 0x0800000009093812 */ /* 0x000fe400078efcff */
[----:B------:R-:W-:Y:S01]  /*13d260*/  ISETP.GE.AND P1, PT, R102, UR33, PT ;  /* 0x0000002166007c0c */ /* 0x000fe2000bf26270 */
[----:B------:R-:W1:Y:S01]  /*13d270*/  LDCU.64 UR32, c[0x0][0x398] ;  /* 0x00007300ff2077ac */ /* 0x000e620008000a00 */
[----:B------:R-:W2:Y:S01]  /*13d280*/  LDL.LU R102, [R1+0x76ec] ;  /* 0x0076ec0001667983 */ /* 0x000ea20000300800 */
[----:B------:R-:W-:Y:S02]  /*13d290*/  LOP3.LUT R9, R9, 0xfbffffff, RZ, 0xc0, !PT ;  /* 0xfbffffff09097812 */ /* 0x000fe400078ec0ff */
[----:B---3--:R-:W-:Y:S01]  /*13d2a0*/  ISETP.LT.AND P3, PT, R151, UR38, !P1 ;  /* 0x0000002697007c0c */ /* 0x008fe2000cf61270 */
[----:B------:R-:W3:Y:S01]  /*13d2b0*/  LDCU UR38, c[0x0][0x398] ;  /* 0x00007300ff2677ac */ /* 0x000ee20008000800 */
[----:B------:R-:W-:Y:S02]  /*13d2c0*/  @P2 LOP3.LUT R9, R9, 0x4000000, RZ, 0xfc, !PT ;  /* 0x0400000009092812 */ /* 0x000fe400078efcff */
[----:B------:R-:W-:Y:S01]  /*13d2d0*/  ISETP.LT.AND P2, PT, R154, UR43, !P1 ;  /* 0x0000002b9a007c0c */ /* 0x000fe2000cf41270 */
[----:B------:R-:W1:Y:S01]  /*13d2e0*/  LDCU UR43, c[0x0][0x398] ;  /* 0x00007300ff2b77ac */ /* 0x000e620008000800 */
[----:B------:R-:W-:-:S02]  /*13d2f0*/  LOP3.LUT R9, R9, 0xffbfffff, RZ, 0xc0, !PT ;  /* 0xffbfffff09097812 */ /* 0x000fc400078ec0ff */
[----:B------:R-:W-:Y:S01]  /*13d300*/  ISETP.LT.AND P4, PT, R153, UR46, !P1 ;  /* 0x0000002e99007c0c */ /* 0x000fe2000cf81270 */
        /* <DEDUP_REMOVED lines=25> */
[----:B------:R-:W-:Y:S02]  /*13d4a0*/  ISETP.GE.AND P1, PT, R108, UR45, PT ;  /* 0x0000002d6c007c0c */ /* 0x000fe4000bf26270 */
[----:B------:R-:W-:Y:S02]  /*13d4b0*/  @P2 LOP3.LUT R9, R9, 0x40000, RZ, 0xfc, !PT ;  /* 0x0004000009092812 */ /* 0x000fe400078efcff */
        /* <DEDUP_REMOVED lines=105> */
[----:B------:R-:W1:Y:S08]  /*13db50*/  LDCU UR57, c[0x0][0x398] ;  /* 0x00007300ff3977ac */ /* 0x000e700008000800 */
[----:B------:R-:W-:-:S02]  /*13db60*/  @P3 LOP3.LUT R8, R8, 0x400000, RZ, 0xfc, !PT ;  /* 0x0040000008083812 */ /* 0x000fc400078efcff */
[----:B---3--:R-:W-:Y:S01]  /*13db70*/  ISETP.LT.AND P3, PT, R153, UR38, !P1 ;  /* 0x0000002699007c0c */ /* 0x008fe2000cf61270 */
[----:B------:R-:W3:Y:S01]  /*13db80*/  LDCU UR38, c[0x0][0x398] ;  /* 0x00007300ff2677ac */ /* 0x000ee20008000800 */
        /* <DEDUP_REMOVED lines=28> */
[----:B---3--:R-:W-:Y:S02]  /*13dd50*/  ISETP.LT.AND P4, PT, R154, UR38, !P1 ;  /* 0x000000269a007c0c */ /* 0x008fe4000cf81270 */
[----:B------:R-:W-:Y:S01]  /*13dd60*/  LOP3.LUT R8, R8, 0xffffbfff, RZ, 0xc0, !PT ;  /* 0xffffbfff08087812 */ /* 0x000fe200078ec0ff */
[----:B------:R-:W3:Y:S01]  /*13dd70*/  LDCU UR38, c[0x0][0x398] ;  /* 0x00007300ff2677ac */ /* 0x000ee20008000800 */
        /* <DEDUP_REMOVED lines=129> */
[----:B--2---:R-:W-:Y:S01]  /*13e590*/  ISETP.GE.AND P1, PT, R102, UR15, PT ;  /* 0x0000000f66007c0c */ /* 0x004fe2000bf26270 */
[----:B------:R-:W2:Y:S01]  /*13e5a0*/  LDCU UR15, c[0x0][0x398] ;  /* 0x00007300ff0f77ac */ /* 0x000ea20008000800 */
[----:B------:R-:W2:Y:S02]  /*13e5b0*/  LDL.LU R102, [R1+0x770c] ;  /* 0x00770c0001667983 */ /* 0x000ea40000300800 */
[----:B---3--:R-:W-:Y:S02]  /*13e5c0*/  ISETP.LT.AND P2, PT, R151, UR42, !P1 ;  /* 0x0000002a97007c0c */ /* 0x008fe4000cf41270 */
[----:B------:R-:W-:Y:S01]  /*13e5d0*/  ISETP.LT.AND P4, PT, R154, UR77, !P1 ;  /* 0x0000004d9a007c0c */ /* 0x000fe2000cf81270 */
[----:B------:R-:W3:Y:S01]  /*13e5e0*/  LDCU UR77, c[0x0][0x398] ;  /* 0x00007300ff4d77ac */ /* 0x000ee20008000800 */
[----:B------:R-:W-:-:S02]  /*13e5f0*/  LOP3.LUT R7, R7, 0xffffbfff, RZ, 0xc0, !PT ;  /* 0xffffbfff07077812 */ /* 0x000fc400078ec0ff */
[----:B------:R-:W-:Y:S01]  /*13e600*/  ISETP.LT.AND P3, PT, R153, UR35, !P1 ;  /* 0x0000002399007c0c */ /* 0x000fe2000cf61270 */
[----:B------:R-:W3:Y:S06]  /*13e610*/  LDCU UR35, c[0x0][0x398] ;  /* 0x00007300ff2377ac */ /* 0x000eec0008000800 */
        /* <DEDUP_REMOVED lines=15> */
[----:B------:R-:W-:Y:S02]  /*13e710*/  ISETP.LT.AND P2, PT, R156, UR35, !P1 ;  /* 0x000000239c007c0c */ /* 0x000fe4000cf41270 */
[----:B------:R-:W-:-:S04]  /*13e720*/  LOP3.LUT R7, R7, 0xffffefff, RZ, 0xc0, !PT ;  /* 0xffffefff07077812 */ /* 0x000fc800078ec0ff */
[----:B------:R-:W-:Y:S02]  /*13e730*/  @P3 LOP3.LUT R7, R7, 0x1000, RZ, 0xfc, !PT ;  /* 0x0000100007073812 */ /* 0x000fe400078efcff */
[----:B-1----:R-:W-:Y:S01]  /*13e740*/  ISETP.LT.AND P1, PT, R155, UR34, !P1 ;  /* 0x000000229b007c0c */ /* 0x002fe2000cf21270 */
[----:B------:R-:W1:Y:S01]  /*13e750*/  LDCU.64 UR34, c[0x0][0x398] ;  /* 0x00007300ff2277ac */ /* 0x000e620008000a00 */
        /* <DEDUP_REMOVED lines=41> */
[----:B---3--:R-:W-:Y:S01]  /*13e9f0*/  ISETP.LT.AND P2, PT, R154, UR77, !P1 ;  /* 0x0000004d9a007c0c */ /* 0x008fe2000cf41270 */
[----:B------:R-:W3:Y:S01]  /*13ea00*/  LDCU UR77, c[0x0][0x398] ;  /* 0x00007300ff4d77ac */ /* 0x000ee20008000800 */
[----:B------:R-:W-:Y:S02]  /*13ea10*/  ISETP.LT.AND P3, PT, R150, UR44, !P1 ;  /* 0x0000002c96007c0c */ /* 0x000fe4000cf61270 */
[----:B------:R-:W-:-:S09]  /*13ea20*/  LOP3.LUT R7, R7, 0xfffffffd, RZ, 0xc0, !PT ;  /* 0xfffffffd07077812 */ /* 0x000fd200078ec0ff */
[----:B------:R-:W-:Y:S02]  /*13ea30*/  @P2 LOP3.LUT R7, R7, 0x2, RZ, 0xfc, !PT ;  /* 0x0000000207072812 */ /* 0x000fe400078efcff */
        /* <DEDUP_REMOVED lines=8> */
[----:B------:R-:W-:-:S03]  /*13eac0*/  LOP3.LUT R7, R7, 0xfffffffe, RZ, 0xc0, !PT ;  /* 0xfffffffe07077812 */ /* 0x000fc600078ec0ff */
[----:B------:R-:W-:-:S04]  /*13ead0*/  @P2 LOP3.LUT R6, R6, 0x80000000, RZ, 0xfc, !PT ;  /* 0x8000000006062812 */ /* 0x000fc800078efcff */
        /* <DEDUP_REMOVED lines=18> */
[----:B------:R-:W2:Y:S01]  /*13ec00*/  LDL.LU R108, [R1+0x771c] ;  /* 0x00771c00016c7983 */ /* 0x000ea20000300800 */
[----:B------:R-:W-:Y:S02]  /*13ec10*/  ISETP.LT.AND P3, PT, R150, UR42, !P1 ;  /* 0x0000002a96007c0c */ /* 0x000fe4000cf61270 */
[----:B---3--:R-:W-:Y:S01]  /*13ec20*/  ISETP.LT.AND P2, PT, R154, UR77, !P1 ;  /* 0x0000004d9a007c0c */ /* 0x008fe2000cf41270 */
[----:B------:R-:W3:Y:S01]  /*13ec30*/  LDCU UR77, c[0x0][0x398] ;  /* 0x00007300ff4d77ac */ /* 0x000ee20008000800 */
[----:B------:R-:W-:-:S09]  /*13ec40*/  LOP3.LUT R6, R6, 0xffdfffff, RZ, 0xc0, !PT ;  /* 0xffdfffff06067812 */ /* 0x000fd200078ec0ff */
        /* <DEDUP_REMOVED lines=30> */
[----:B------:R-:W3:Y:S02]  /*13ee30*/  LDL.LU R102, [R1+0x7720] ;  /* 0x0077200001667983 */ /* 0x000ee40000300800 */
[----:B------:R-:W-:Y:S02]  /*13ee40*/  ISETP.LT.AND P2, PT, R151, UR34, !P1 ;  /* 0x0000002297007c0c */ /* 0x000fe4000cf41270 */
[----:B------:R-:W-:Y:S01]  /*13ee50*/  ISETP.LT.AND P4, PT, R154, UR59, !P1 ;  /* 0x0000003b9a007c0c */ /* 0x000fe2000cf81270 */
[----:B------:R-:W1:Y:S01]  /*13ee60*/  LDCU UR59, c[0x0][0x398] ;  /* 0x00007300ff3b77ac */ /* 0x000e620008000800 */
[----:B------:R-:W-:-:S02]  /*13ee70*/  ISETP.LT.AND P3, PT, R153, UR60, !P1 ;  /* 0x0000003c99007c0c */ /* 0x000fc4000cf61270 */
[----:B------:R-:W-:Y:S01]  /*13ee80*/  LOP3.LUT R4, R4, 0xbfffffff, RZ, 0xc0, !PT ;  /* 0xbfffffff04047812 */ /* 0x000fe200078ec0ff */
        /* <DEDUP_REMOVED lines=28> */
[----:B------:R-:W4:Y:S02]  /*13f050*/  LDL.LU R108, [R1+0x7724] ;  /* 0x00772400016c7983 */ /* 0x000f240000300800 */
[----:B--2---:R-:W-:Y:S01]  /*13f060*/  ISETP.LT.AND P2, PT, R151, UR44, !P1 ;  /* 0x0000002c97007c0c */ /* 0x004fe2000cf41270 */
[----:B------:R-:W2:Y:S01]  /*13f070*/  LDCU UR44, c[0x0][0x398] ;  /* 0x00007300ff2c77ac */ /* 0x000ea20008000800 */
        /* <DEDUP_REMOVED lines=66> */
[----:B------:R-:W4:Y:S03]  /*13f4a0*/  LDCU UR45, c[0x0][0x398] ;  /* 0x00007300ff2d77ac */ /* 0x000f260008000800 */
[----:B---3--:R-:W-:Y:S02]  /*13f4b0*/  ISETP.LT.AND P2, PT, R151, UR34, !P1 ;  /* 0x0000002297007c0c */ /* 0x008fe4000cf41270 */
[----:B------:R-:W-:Y:S02]  /*13f4c0*/  ISETP.LT.AND P4, PT, R154, UR16, !P1 ;  /* 0x000000109a007c0c */ /* 0x000fe4000cf81270 */
[----:B------:R-:W-:-:S02]  /*13f4d0*/  LOP3.LUT R5, R5, 0xffbfffff, RZ, 0xc0, !PT ;  /* 0xffbfffff05057812 */ /* 0x000fc400078ec0ff */
[----:B------:R-:W-:Y:S01]  /*13f4e0*/  ISETP.LT.AND P3, PT, R153, UR17, !P1 ;  /* 0x0000001199007c0c */ /* 0x000fe2000cf61270 */
[----:B------:R-:W3:Y:S06]  /*13f4f0*/  LDCU.64 UR16, c[0x0][0x398] ;  /* 0x00007300ff1077ac */ /* 0x000eec0008000a00 */
        /* <DEDUP_REMOVED lines=26> */
[----:B---3--:R-:W-:Y:S01]  /*13f6a0*/  ISETP.LT.AND P2, PT, R151, UR16, !P1 ;  /* 0x0000001097007c0c */ /* 0x008fe2000cf41270 */
[----:B------:R-:W3:Y:S01]  /*13f6b0*/  LDCU UR16, c[0x0][0x398] ;  /* 0x00007300ff1077ac */ /* 0x000ee20008000800 */
        /* <DEDUP_REMOVED lines=29> */
[----:B------:R-:W2:Y:S01]  /*13f890*/  LDCU.64 UR34, c[0x0][0x398] ;  /* 0x00007300ff2277ac */ /* 0x000ea20008000a00 */
        /* <DEDUP_REMOVED lines=106> */
[----:B-1----:R-:W-:Y:S01]  /*13ff40*/  ISETP.LT.AND P2, PT, R154, UR59, !P1 ;  /* 0x0000003b9a007c0c */ /* 0x002fe2000cf41270 */
        /* <DEDUP_REMOVED lines=67> */
[----:B----4-:R-:W-:Y:S02]  /*140380*/  ISETP.LT.AND P4, PT, R154, UR45, !P1 ;  /* 0x0000002d9a007c0c */ /* 0x010fe4000cf81270 */
[----:B------:R-:W-:Y:S01]  /*140390*/  ISETP.LT.AND P3, PT, R153, UR44, !P1 ;  /* 0x0000002c99007c0c */ /* 0x000fe2000cf61270 */
[----:B------:R-:W4:Y:S01]  /*1403a0*/  LDCU.64 UR44, c[0x0][0x398] ;  /* 0x00007300ff2c77ac */ /* 0x000f220008000a00 */
        /* <DEDUP_REMOVED lines=28> */
[----:B----4-:R-:W-:Y:S01]  /*140570*/  ISETP.LT.AND P2, PT, R151, UR44, !P1 ;  /* 0x0000002c97007c0c */ /* 0x010fe2000cf41270 */
[----:B------:R-:W4:Y:S01]  /*140580*/  LDCU UR44, c[0x0][0x398] ;  /* 0x00007300ff2c77ac */ /* 0x000f220008000800 */
        /* <DEDUP_REMOVED lines=36> */
[----:B-1----:R-:W-:Y:S02]  /*1407d0*/  ISETP.LT.AND P2, PT, R154, UR40, !P1 ;  /* 0x000000289a007c0c */ /* 0x002fe4000cf41270 */
[----:B------:R-:W-:Y:S01]  /*1407e0*/  LOP3.LUT R3, R3, 0xffffbfff, RZ, 0xc0, !PT ;  /* 0xffffbfff03037812 */ /* 0x000fe200078ec0ff */
[----:B------:R-:W1:Y:S08]  /*1407f0*/  LDCU UR40, c[0x0][0x398] ;  /* 0x00007300ff2877ac */ /* 0x000e700008000800 */
[----:B------:R-:W-:-:S02]  /*140800*/  @P3 LOP3.LUT R3, R3, 0x4000, RZ, 0xfc, !PT ;  /* 0x0000400003033812 */ /* 0x000fc400078efcff */
[----:B------:R-:W-:Y:S02]  /*140810*/  ISETP.LT.AND P3, PT, R153, UR39, !P1 ;  /* 0x0000002799007c0c */ /* 0x000fe4000cf61270 */
[----:B------:R-:W-:-:S04]  /*140820*/  LOP3.LUT R3, R3, 0xfffdffff, RZ, 0xc0, !PT ;  /* 0xfffdffff03037812 */ /* 0x000fc800078ec0ff */
[----:B------:R-:W-:Y:S02]  /*140830*/  @P2 LOP3.LUT R3, R3, 0x20000, RZ, 0xfc, !PT ;  /* 0x0002000003032812 */ /* 0x000fe400078efcff */
[----:B------:R-:W-:Y:S01]  /*140840*/  ISETP.LT.AND P2, PT, R152, UR38, !P1 ;  /* 0x0000002698007c0c */ /* 0x000fe2000cf41270 */
[----:B------:R-:W2:Y:S01]  /*140850*/  LDCU.64 UR38, c[0x0][0x398] ;  /* 0x00007300ff2677ac */ /* 0x000ea20008000a00 */
[----:B------:R-:W-:-:S04]  /*140860*/  LOP3.LUT R3, R3, 0xfffeffff, RZ, 0xc0, !PT ;  /* 0xfffeffff03037812 */ /* 0x000fc800078ec0ff */
[----:B------:R-:W-:Y:S02]  /*140870*/  @P3 LOP3.LUT R3, R3, 0x10000, RZ, 0xfc, !PT ;  /* 0x0001000003033812 */ /* 0x000fe400078efcff */
[----:B------:R-:W-:Y:S02]  /*140880*/  ISETP.LT.AND P4, PT, R150, UR43, !P1 ;  /* 0x0000002b96007c0c */ /* 0x000fe4000cf81270 */
        /* <DEDUP_REMOVED lines=19> */
[----:B------:R-:W3:Y:S04]  /*1409c0*/  LDL.LU R109, [R1+0x408] ;  /* 0x00040800016d7983 */ /* 0x000ee80000300800 */
[----:B------:R-:W3:Y:S04]  /*1409d0*/  LDL.LU R110, [R1+0xfe0] ;  /* 0x000fe000016e7983 */ /* 0x000ee80000300800 */
[----:B------:R-:W3:Y:S04]  /*1409e0*/  LDL.LU R111, [R1+0xfe8] ;  /* 0x000fe800016f7983 */ /* 0x000ee80000300800 */
[----:B------:R-:W3:Y:S01]  /*1409f0*/  LDL.LU R132, [R1+0x7754] ;  /* 0x0077540001847983 */ /* 0x000ee20000300800 */
[----:B----4-:R-:W-:Y:S01]  /*140a00*/  ISETP.LT.AND P4, PT, R154, UR44, !P1 ;  /* 0x0000002c9a007c0c */ /* 0x010fe2000cf81270 */
[----:B------:R-:W4:Y:S01]  /*140a10*/  LDCU.64 UR44, c[0x0][0x398] ;  /* 0x00007300ff2c77ac */ /* 0x000f220008000a00 */
        /* <DEDUP_REMOVED lines=27> */
[----:B------:R-:W4:Y:S02]  /*140bd0*/  LDL.LU R102, [R1+0x7758] ;  /* 0x0077580001667983 */ /* 0x000f240000300800 */
[----:B------:R-:W-:Y:S01]  /*140be0*/  ISETP.LT.AND P2, PT, R151, UR36, !P1 ;  /* 0x0000002497007c0c */ /* 0x000fe2000cf41270 */
[----:B------:R-:W3:Y:S01]  /*140bf0*/  LDCU UR36, c[0x0][0x398] ;  /* 0x00007300ff2477ac */ /* 0x000ee20008000800 */
[----:B-1----:R-:W-:Y:S01]  /*140c00*/  ISETP.LT.AND P3, PT, R153, UR34, !P1 ;  /* 0x0000002299007c0c */ /* 0x002fe2000cf61270 */
[----:B------:R-:W1:Y:S10]  /*140c10*/  LDCU UR34, c[0x0][0x398] ;  /* 0x00007300ff2277ac */ /* 0x000e740008000800 */
[----:B------:R-:W-:-:S02]  /*140c20*/  @P2 LOP3.LUT R104, R104, 0x40000000, RZ, 0xfc, !PT ;  /* 0x4000000068682812 */ /* 0x000fc400078efcff */
[----:B------:R-:W-:Y:S01]  /*140c30*/  ISETP.LT.AND P2, PT, R152, UR32, !P1 ;  /* 0x0000002098007c0c */ /* 0x000fe2000cf41270 */
[----:B------:R-:W1:Y:S01]  /*140c40*/  LDCU UR32, c[0x0][0x398] ;  /* 0x00007300ff2077ac */ /* 0x000e620008000800 */
[----:B--2---:R-:W-:Y:S02]  /*140c50*/  ISETP.LT.AND P4, PT, R154, UR33, !P1 ;  /* 0x000000219a007c0c */ /* 0x004fe4000cf81270 */
[----:B------:R-:W-:Y:S01]  /*140c60*/  LOP3.LUT R104, R104, 0x7fffffff, RZ, 0xc0, !PT ;  /* 0x7fffffff68687812 */ /* 0x000fe200078ec0ff */
[----:B------:R-:W2:Y:S01]  /*140c70*/  LDCU UR33, c[0x0][0x398] ;  /* 0x00007300ff2177ac */ /* 0x000ea20008000800 */
[----:B------:R-:W-:-:S07]  /*140c80*/  LOP3.LUT R3, R3, 0xfffffffd, RZ, 0xc0, !PT ;  /* 0xfffffffd03037812 */ /* 0x000fce00078ec0ff */
[----:B------:R-:W-:Y:S02]  /*140c90*/  @P2 LOP3.LUT R104, R104, 0x80000000, RZ, 0xfc, !PT ;  /* 0x8000000068682812 */ /* 0x000fe400078efcff */
[----:B---3--:R-:W-:Y:S02]  /*140ca0*/  ISETP.LT.AND P2, PT, R150, UR36, !P1 ;  /* 0x0000002496007c0c */ /* 0x008fe4000cf41270 */
[----:B------:R-:W-:Y:S02]  /*140cb0*/  @P4 LOP3.LUT R3, R3, 0x2, RZ, 0xfc, !PT ;  /* 0x0000000203034812 */ /* 0x000fe400078efcff */
[----:B------:R-:W-:Y:S02]  /*140cc0*/  LOP3.LUT R104, R104, 0xdfffffff, RZ, 0xc0, !PT ;  /* 0xdfffffff68687812 */ /* 0x000fe400078ec0ff */
[----:B------:R-:W-:Y:S02]  /*140cd0*/  LOP3.LUT R3, R3, 0xfffffffe, RZ, 0xc0, !PT ;  /* 0xfffffffe03037812 */ /* 0x000fe400078ec0ff */
[----:B--2---:R-:W-:-:S02]  /*140ce0*/  ISETP.LT.AND P4, PT, R149, UR33, !P1 ;  /* 0x0000002195007c0c */ /* 0x004fc4000cf81270 */
[----:B------:R-:W-:Y:S02]  /*140cf0*/  @P3 LOP3.LUT R3, R3, 0x1, RZ, 0xfc, !PT ;  /* 0x0000000103033812 */ /* 0x000fe400078efcff */
[----:B-1----:R-:W-:Y:S02]  /*140d00*/  ISETP.LT.AND P3, PT, R156, UR34, !P1 ;  /* 0x000000229c007c0c */ /* 0x002fe4000cf61270 */
[----:B------:R-:W-:Y:S02]  /*140d10*/  @P2 LOP3.LUT R104, R104, 0x20000000, RZ, 0xfc, !PT ;  /* 0x2000000068682812 */ /* 0x000fe400078efcff */
[----:B------:R-:W-:Y:S02]  /*140d20*/  ISETP.LT.AND P2, PT, R155, UR32, !P1 ;  /* 0x000000209b007c0c */ /* 0x000fe4000cf41270 */
[----:B------:R-:W-:Y:S02]  /*140d30*/  ISETP.GE.AND P1, PT, R132, UR35, PT ;  /* 0x0000002384007c0c */ /* 0x000fe4000bf26270 */
[----:B------:R-:W2:Y:S01]  /*140d40*/  LDL.LU R132, [R1+0x775c] ;  /* 0x00775c0001847983 */ /* 0x000ea20000300800 */
[----:B------:R-:W-:-:S04]  /*140d50*/  LOP3.LUT R104, R104, 0xefffffff, RZ, 0xc0, !PT ;  /* 0xefffffff68687812 */ /* 0x000fc800078ec0ff */
        /* <DEDUP_REMOVED lines=18> */
[----:B------:R-:W-:Y:S02]  /*140e80*/  LOP3.LUT R104, R104, 0xffdfffff, RZ, 0xc0, !PT ;  /* 0xffdfffff68687812 */ /* 0x000fe400078ec0ff */
[----:B------:R-:W-:Y:S02]  /*140e90*/  ISETP.LT.AND P4, PT, R149, UR26, !P1 ;  /* 0x0000001a95007c0c */ /* 0x000fe4000cf81270 */
[----:B------:R-:W-:Y:S02]  /*140ea0*/  @P2 LOP3.LUT R104, R104, 0x200000, RZ, 0xfc, !PT ;  /* 0x0020000068682812 */ /* 0x000fe400078efcff */
[----:B------:R-:W-:Y:S02]  /*140eb0*/  ISETP.LT.AND P3, PT, R156, UR25, !P1 ;  /* 0x000000199c007c0c */ /* 0x000fe4000cf61270 */
[----:B------:R-:W-:Y:S02]  /*140ec0*/  ISETP.LT.AND P2, PT, R155, UR24, !P1 ;  /* 0x000000189b007c0c */ /* 0x000fe4000cf41270 */
[----:B------:R-:W-:-:S05]  /*140ed0*/  LOP3.LUT R104, R104, 0xffefffff, RZ, 0xc0, !PT ;  /* 0xffefffff68687812 */ /* 0x000fca00078ec0ff */
[----:B------:R-:W-:Y:S02]  /*140ee0*/  @P4 LOP3.LUT R104, R104, 0x100000, RZ, 0xfc, !PT ;  /* 0x0010000068684812 */ /* 0x000fe400078efcff */
[----:B----4-:R-:W-:Y:S02]  /*140ef0*/  ISETP.GE.AND P1, PT, R102, UR37, PT ;  /* 0x0000002566007c0c */ /* 0x010fe4000bf26270 */
        /* <DEDUP_REMOVED lines=23> */
[----:B--2---:R-:W-:-:S02]  /*141070*/  ISETP.GE.AND P1, PT, R132, UR39, PT ;  /* 0x0000002784007c0c */ /* 0x004fc4000bf26270 */
        /* <DEDUP_REMOVED lines=25> */
[----:B---3--:R-:W-:-:S02]  /*141210*/  ISETP.GE.AND P1, PT, R102, UR41, PT ;  /* 0x0000002966007c0c */ /* 0x008fc4000bf26270 */
[----:B------:R-:W3:Y:S01]  /*141220*/  LDL.LU R102, [R1+0x7768] ;  /* 0x0077680001667983 */ /* 0x000ee20000300800 */
[----:B------:R-:W-:-:S04]  /*141230*/  LOP3.LUT R104, R104, 0xffffffef, RZ, 0xc0, !PT ;  /* 0xffffffef68687812 */ /* 0x000fc800078ec0ff */
[----:B------:R-:W-:-:S04]  /*141240*/  @P4 LOP3.LUT R104, R104, 0x10, RZ, 0xfc, !PT ;  /* 0x0000001068684812 */ /* 0x000fc800078efcff */
[----:B------:R-:W-:-:S04]  /*141250*/  LOP3.LUT R104, R104, 0xfffffff7, RZ, 0xc0, !PT ;  /* 0xfffffff768687812 */ /* 0x000fc800078ec0ff */
[----:B------:R-:W-:Y:S02]  /*141260*/  @P3 LOP3.LUT R104, R104, 0x8, RZ, 0xfc, !PT ;  /* 0x0000000868683812 */ /* 0x000fe400078efcff */
[----:B------:R-:W-:Y:S02]  /*141270*/  ISETP.LT.AND P3, PT, R151, UR44, !P1 ;  /* 0x0000002c97007c0c */ /* 0x000fe4000cf61270 */
[----:B------:R-:W-:Y:S02]  /*141280*/  LOP3.LUT R104, R104, 0xfffffffb, RZ, 0xc0, !PT ;  /* 0xfffffffb68687812 */ /* 0x000fe400078ec0ff */
[----:B------:R-:W-:Y:S02]  /*141290*/  LOP3.LUT R103, R103, 0xbfffffff, RZ, 0xc0, !PT ;  /* 0xbfffffff67677812 */ /* 0x000fe400078ec0ff */
[----:B------:R-:W-:Y:S02]  /*1412a0*/  @P2 LOP3.LUT R104, R104, 0x4, RZ, 0xfc, !PT ;  /* 0x0000000468682812 */ /* 0x000fe400078efcff */
[----:B------:R-:W-:-:S05]  /*1412b0*/  ISETP.LT.AND P2, PT, R154, UR9, !P1 ;  /* 0x000000099a007c0c */ /* 0x000fca000cf41270 */
[----:B------:R-:W-:Y:S02]  /*1412c0*/  @P3 LOP3.LUT R103, R103, 0x40000000, RZ, 0xfc, !PT ;  /* 0x4000000067673812 */ /* 0x000fe400078efcff */
[----:B------:R-:W-:Y:S02]  /*1412d0*/  ISETP.LT.AND P3, PT, R152, UR7, !P1 ;  /* 0x0000000798007c0c */ /* 0x000fe4000cf61270 */
[----:B------:R-:W-:Y:S02]  /*1412e0*/  LOP3.LUT R104, R104, 0xfffffffd, RZ, 0xc0, !PT ;  /* 0xfffffffd68687812 */ /* 0x000fe400078ec0ff */
[----:B------:R-:W-:Y:S02]  /*1412f0*/  ISETP.LT.AND P4, PT, R153, UR8, !P1 ;  /* 0x0000000899007c0c */ /* 0x000fe4000cf81270 */
[----:B------:R-:W-:Y:S02]  /*141300*/  @P2 LOP3.LUT R104, R104, 0x2, RZ, 0xfc, !PT ;  /* 0x0000000268682812 */ /* 0x000fe400078efcff */
[----:B------:R-:W-:-:S02]  /*141310*/  ISETP.LT.AND P2, PT, R150, UR6, !P1 ;  /* 0x0000000696007c0c */ /* 0x000fc4000cf41270 */
[----:B------:R-:W-:Y:S02]  /*141320*/  LOP3.LUT R103, R103, 0x7fffffff, RZ, 0xc0, !PT ;  /* 0x7fffffff67677812 */ /* 0x000fe400078ec0ff */
[----:B------:R-:W-:Y:S02]  /*141330*/  LOP3.LUT R104, R104, 0xfffffffe, RZ, 0xc0, !PT ;  /* 0xfffffffe68687812 */ /* 0x000fe400078ec0ff */
[----:B------:R-:W-:-:S04]  /*141340*/  @P3 LOP3.LUT R103, R103, 0x80000000, RZ, 0xfc, !PT ;  /* 0x8000000067673812 */ /* 0x000fc800078efcff */
[----:B------:R-:W-:Y:S02]  /*141350*/  LOP3.LUT R103, R103, 0xdfffffff, RZ, 0xc0, !PT ;  /* 0xdfffffff67677812 */ /* 0x000fe400078ec0ff */
[----:B------:R-:W-:Y:S02]  /*141360*/  @P4 LOP3.LUT R104, R104, 0x1, RZ, 0xfc, !PT ;  /* 0x0000000168684812 */ /* 0x000fe400078efcff */
[----:B------:R-:W-:Y:S02]  /*141370*/  ISETP.LT.AND P4, PT, R149, UR5, !P1 ;  /* 0x0000000595007c0c */ /* 0x000fe4000cf81270 */
[----:B------:R-:W-:Y:S02]  /*141380*/  @P2 LOP3.LUT R103, R103, 0x20000000, RZ, 0xfc, !PT ;  /* 0x2000000067672812 */ /* 0x000fe400078efcff */
[----:B------:R-:W-:Y:S02]  /*141390*/  ISETP.LT.AND P3, PT, R156, UR57, !P1 ;  /* 0x000000399c007c0c */ /* 0x000fe4000cf61270 */
[----:B------:R-:W-:-:S02]  /*1413a0*/  ISETP.LT.AND P2, PT, R155, UR56, !P1 ;  /* 0x000000389b007c0c */ /* 0x000fc4000cf41270 */
[----:B--2---:R-:W-:Y:S02]  /*1413b0*/  ISETP.GE.AND P1, PT, R132, UR43, PT ;  /* 0x0000002b84007c0c */ /* 0x004fe4000bf26270 */
        /* <DEDUP_REMOVED lines=54> */
[----:B--2---:R-:W-:Y:S02]  /*141720*/  ISETP.GE.AND P1, PT, R132, UR47, PT ;  /* 0x0000002f84007c0c */ /* 0x004fe4000bf26270 */
        /* <DEDUP_REMOVED lines=26> */
[----:B------:R-:W-:-:S04]  /*1418d0*/  @P2 LOP3.LUT R103, R103, 0x4, RZ, 0xfc, !PT ;  /* 0x0000000467672812 */ /* 0x000fc800078efcff */
[----:B------:R-:W-:-:S04]  /*1418e0*/  LOP3.LUT R103, R103, 0xfffffffe, RZ, 0xc0, !PT ;  /* 0xfffffffe67677812 */ /* 0x000fc800078ec0ff */
[----:B------:R-:W-:Y:S02]  /*1418f0*/  LOP3.LUT R103, R103, 0xfffffffd, RZ, 0xc0, !PT ;  /* 0xfffffffd67677812 */ /* 0x000fe400078ec0ff */
[----:B---3--:R-:W-:-:S04]  /*141900*/  ISETP.GE.AND P1, PT, R102, UR49, PT ;  /* 0x0000003166007c0c */ /* 0x008fc8000bf26270 */
[----:B------:R-:W-:Y:S02]  /*141910*/  ISETP.LT.AND P3, PT, R154, UR74, !P1 ;  /* 0x0000004a9a007c0c */ /* 0x000fe4000cf61270 */
[----:B------:R-:W-:-:S11]  /*141920*/  ISETP.LT.AND P2, PT, R153, UR75, !P1 ;  /* 0x0000004b99007c0c */ /* 0x000fd6000cf41270 */
[----:B------:R-:W-:-:S04]  /*141930*/  @P3 LOP3.LUT R103, R103, 0x2, RZ, 0xfc, !PT ;  /* 0x0000000267673812 */ /* 0x000fc800078efcff */
[----:B------:R-:W-:Y:S01]  /*141940*/  @P2 LOP3.LUT R103, R103, 0x1, RZ, 0xfc, !PT ;  /* 0x0000000167672812 */ /* 0x000fe200078efcff */
[----:B------:R-:W2:Y:S01]  /*141950*/  LDL.LU R136, [R1+0xef0] ;  /* 0x000ef00001887983 */ /* 0x000ea20000300800 */
[----:B------:R-:W1:Y:S03]  /*141960*/  LDCU UR5, c[0x0][0x398] ;  /* 0x00007300ff0577ac */ /* 0x000e660008000800 */
[----:B------:R-:W2:Y:S01]  /*141970*/  LDL.LU R137, [R1+0xef8] ;  /* 0x000ef80001897983 */ /* 0x000ea20000300800 */
[----:B------:R-:W3:Y:S03]  /*141980*/  LDCU.64 UR8, c[0x0][0x398] ;  /* 0x00007300ff0877ac */ /* 0x000ee60008000a00 */
[----:B------:R-:W2:Y:S01]  /*141990*/  LDL.LU R138, [R1+0xd40] ;  /* 0x000d4000018a7983 */ /* 0x000ea20000300800 */
[----:B------:R-:W4:Y:S03]  /*1419a0*/  LDCU UR68, c[0x0][0x398] ;  /* 0x00007300ff4477ac */ /* 0x000f260008000800 */
[----:B------:R-:W2:Y:S01]  /*1419b0*/  LDL.LU R139, [R1+0xd48] ;  /* 0x000d4800018b7983 */ /* 0x000ea20000300800 */
[----:B------:R-:W1:Y:S01]  /*1419c0*/  LDCU UR66, c[0x0][0x398] ;  /* 0x00007300ff4277ac */ /* 0x000e620008000800 */
[----:B------:R-:W1:Y:S01]  /*1419d0*/  S2R R102, SR_TID.X ;  /* 0x0000000000667919 */ /* 0x000e620000002100 */
[----:B------:R-:W1:Y:S01]  /*1419e0*/  LDCU UR6, c[0x0][0x398] ;  /* 0x00007300ff0677ac */ /* 0x000e620008000800 */
[----:B------:R-:W3:Y:S01]  /*1419f0*/  LDL.LU R132, [R1+0x18a0] ;  /* 0x0018a00001847983 */ /* 0x000ee20000300800 */
[----:B------:R-:W1:Y:S03]  /*141a00*/  LDCU UR7, c[0x0][0x398] ;  /* 0x00007300ff0777ac */ /* 0x000e660008000800 */
[----:B------:R-:W3:Y:S01]  /*141a10*/  LDL.LU R133, [R1+0x18a8] ;  /* 0x0018a80001857983 */ /* 0x000ee20000300800 */
[----:B------:R-:W1:Y:S01]  /*141a20*/  LDCU UR44, c[0x0][0x398] ;  /* 0x00007300ff2c77ac */ /* 0x000e620008000800 */
[----:B------:R-:W1:Y:S01]  /*141a30*/  LDCU UR45, c[0x0][0x398] ;  /* 0x00007300ff2d77ac */ /* 0x000e620008000800 */
[----:B------:R-:W1:Y:S01]  /*141a40*/  LDCU UR47, c[0x0][0x398] ;  /* 0x00007300ff2f77ac */ /* 0x000e620008000800 */
[----:B------:R-:W1:Y:S01]  /*141a50*/  LDCU UR48, c[0x0][0x398] ;  /* 0x00007300ff3077ac */ /* 0x000e620008000800 */
[----:B------:R-:W1:Y:S01]  /*141a60*/  LDCU UR49, c[0x0][0x398] ;  /* 0x00007300ff3177ac */ /* 0x000e620008000800 */
[----:B------:R-:W1:Y:S02]  /*141a70*/  LDCU UR75, c[0x0][0x398] ;  /* 0x00007300ff4b77ac */ /* 0x000e640008000800 */
[----:B-1----:R-:W-:Y:S01]  /*141a80*/  LOP3.LUT R102, R102, 0x1f, RZ, 0xc0, !PT ;  /* 0x0000001f66667812 */ /* 0x002fe200078ec0ff */
[----:B------:R-:W1:Y:S03]  /*141a90*/  LDCU UR50, c[0x0][0x398] ;  /* 0x00007300ff3277ac */ /* 0x000e660008000800 */
[----:B------:R-:W-:Y:S01]  /*141aa0*/  LEA R102, R102, UR4, 0x4 ;  /* 0x0000000466667c11 */ /* 0x000fe2000f8e20ff */
[----:B------:R-:W1:Y:S04]  /*141ab0*/  LDCU UR4, c[0x0][0x398] ;  /* 0x00007300ff0477ac */ /* 0x000e680008000800 */
[----:B------:R-:W-:Y:S01]  /*141ac0*/  STSM.16.M88.4 [R102], R108 ;  /* 0x0000006c66007844 */ /* 0x000fe20000000200 */
[----:B------:R-:W-:-:S03]  /*141ad0*/  NOP ;  /* 0x0000000000007918 */ /* 0x000fc60000000000 */
[----:B------:R-:W1:Y:S01]  /*141ae0*/  LDS.128 R140, [R102] ;  /* 0x00000000668c7984 */ /* 0x000e620000000c00 */
[----:B------:R-:W-:Y:S01]  /*141af0*/  NOP ;  /* 0x0000000000007918 */ /* 0x000fe20000000000 */
        /* <DEDUP_REMOVED lines=8> */
[----:B------:R-:W1:Y:S02]  /*141b80*/  LDCU UR52, c[0x0][0x398] ;  /* 0x00007300ff3477ac */ /* 0x000e640008000800 */
[----:B-1----:R-:W-:Y:S01]  /*141b90*/  STL.64 [R1+0x50], R140 ;  /* 0x0000508c01007387 */ /* 0x002fe20000100a00 */
[----:B------:R-:W1:Y:S03]  /*141ba0*/  LDCU UR74, c[0x0][0x398] ;  /* 0x00007300ff4a77ac */ /* 0x000e660008000800 */
[----:B------:R-:W-:Y:S01]  /*141bb0*/  STL.64 [R1+0x58], R142 ;  /* 0x0000588e01007387 */ /* 0x000fe20000100a00 */
[----:B------:R-:W1:Y:S03]  /*141bc0*/  LDCU UR73, c[0x0][0x398] ;  /* 0x00007300ff4977ac */ /* 0x000e660008000800 */
        /* <DEDUP_REMOVED lines=47> */
[----:B--2---:R2:W-:Y:S01]  /*141ec0*/  STSM.16.M88.4 [R102], R136 ;  /* 0x0000008866007844 */ /* 0x0045e20000000200 */
[----:B------:R-:W-:-:S03]  /*141ed0*/  NOP ;  /* 0x0000000000007918 */ /* 0x000fc60000000000 */
[----:B------:R-:W1:Y:S01]  /*141ee0*/  LDS.128 R140, [R102] ;  /* 0x00000000668c7984 */ /* 0x000e620000000c00 */
[----:B------:R-:W-:-:S03]  /*141ef0*/  NOP ;  /* 0x0000000000007918 */ /* 0x000fc60000000000 */
[----:B--2---:R-:W2:Y:S04]  /*141f00*/  LDL.LU R136, [R1+0x21c0] ;  /* 0x0021c00001887983 */ /* 0x004ea80000300800 */
[----:B------:R-:W2:Y:S04]  /*141f10*/  LDL.LU R137, [R1+0x21c8] ;  /* 0x0021c80001897983 */ /* 0x000ea80000300800 */
[----:B-1----:R-:W-:Y:S04]  /*141f20*/  STL.64 [R1+0x40], R140 ;  /* 0x0000408c01007387 */ /* 0x002fe80000100a00 */
[----:B------:R-:W-:Y:S04]  /*141f30*/  STL.64 [R1+0x48], R142 ;  /* 0x0000488e01007387 */ /* 0x000fe80000100a00 */
[----:B------:R-:W2:Y:S04]  /*141f40*/  LDL.LU R138, [R1+0x25c0] ;  /* 0x0025c000018a7983 */ /* 0x000ea80000300800 */
[----:B------:R-:W2:Y:S04]  /*141f50*/  LDL.LU R139, [R1+0x25c8] ;  /* 0x0025c800018b7983 */ /* 0x000ea80000300800 */
[----:B---3--:R1:W-:Y:S01]  /*141f60*/  STSM.16.M88.4 [R102], R132 ;  /* 0x0000008466007844 */ /* 0x0083e20000000200 */
[----:B------:R-:W-:-:S03]  /*141f70*/  NOP ;  /* 0x0000000000007918 */ /* 0x000fc60000000000 */
[----:B------:R-:W3:Y:S01]  /*141f80*/  LDS.128 R140, [R102] ;  /* 0x00000000668c7984 */ /* 0x000ee20000000c00 */
[----:B------:R-:W-:-:S03]  /*141f90*/  NOP ;  /* 0x0000000000007918 */ /* 0x000fc60000000000 */
[----:B-1----:R-:W4:Y:S04]  /*141fa0*/  LDL.LU R132, [R1+0x29c0] ;  /* 0x0029c00001847983 */ /* 0x002f280000300800 */
[----:B------:R-:W4:Y:S04]  /*141fb0*/  LDL.LU R133, [R1+0x29c8] ;  /* 0x0029c80001857983 */ /* 0x000f280000300800 */
[----:B---3--:R-:W-:Y:S04]  /*141fc0*/  STL.64 [R1+0x30], R140 ;  /* 0x0000308c01007387 */ /* 0x008fe80000100a00 */
[----:B------:R-:W-:Y:S04]  /*141fd0*/  STL.64 [R1+0x38], R142 ;  /* 0x0000388e01007387 */ /* 0x000fe80000100a00 */
[----:B------:R-:W4:Y:S04]  /*141fe0*/  LDL.LU R134, [R1+0x2de0] ;  /* 0x002de00001867983 */ /* 0x000f280000300800 */
[----:B------:R-:W4:Y:S04]  /*141ff0*/  LDL.LU R135, [R1+0x2de8] ;  /* 0x002de80001877983 */ /* 0x000f280000300800 */
[----:B--2---:R1:W-:Y:S01]  /*142000*/  STSM.16.M88.4 [R102], R136 ;  /* 0x0000008866007844 */ /* 0x0043e20000000200 */
[----:B------:R-:W-:-:S03]  /*142010*/  NOP ;  /* 0x0000000000007918 */ /* 0x000fc60000000000 */
[----:B------:R-:W2:Y:S01]  /*142020*/  LDS.128 R140, [R102] ;  /* 0x00000000668c7984 */ /* 0x000ea20000000c00 */
[----:B------:R-:W-:-:S03]  /*142030*/  NOP ;  /* 0x0000000000007918 */ /* 0x000fc60000000000 */
[----:B-1----:R-:W3:Y:S04]  /*142040*/  LDL.LU R136, [R1+0x3b20] ;  /* 0x003b200001887983 */ /* 0x002ee80000300800 */
[----:B------:R-:W3:Y:S04]  /*142050*/  LDL.LU R137, [R1+0x3b28] ;  /* 0x003b280001897983 */ /* 0x000ee80000300800 */
[----:B--2---:R-:W-:Y:S04]  /*142060*/  STL.64 [R1+0x20], R140 ;  /* 0x0000208c01007387 */ /* 0x004fe80000100a00 */
[----:B------:R-:W-:Y:S04]  /*142070*/  STL.64 [R1+0x28], R142 ;  /* 0x0000288e01007387 */ /* 0x000fe80000100a00 */
[----:B------:R-:W3:Y:S04]  /*142080*/  LDL.LU R138, [R1+0x34d0] ;  /* 0x0034d000018a7983 */ /* 0x000ee80000300800 */
[----:B------:R-:W3:Y:S04]  /*142090*/  LDL.LU R139, [R1+0x34d8] ;  /* 0x0034d800018b7983 */ /* 0x000ee80000300800 */
[----:B----4-:R1:W-:Y:S01]  /*1420a0*/  STSM.16.M88.4 [R102], R132 ;  /* 0x0000008466007844 */ /* 0x0103e20000000200 */
[----:B------:R-:W-:-:S03]  /*1420b0*/  NOP ;  /* 0x0000000000007918 */ /* 0x000fc60000000000 */
[----:B------:R-:W2:Y:S01]  /*1420c0*/  LDS.128 R140, [R102] ;  /* 0x00000000668c7984 */ /* 0x000ea20000000c00 */
[----:B------:R-:W-:-:S03]  /*1420d0*/  NOP ;  /* 0x0000000000007918 */ /* 0x000fc60000000000 */
[----:B-1----:R-:W4:Y:S04]  /*1420e0*/  LDL.LU R132, [R1+0x4c90] ;  /* 0x004c900001847983 */ /* 0x002f280000300800 */
[----:B------:R-:W4:Y:S04]  /*1420f0*/  LDL.LU R133, [R1+0x4c98] ;  /* 0x004c980001857983 */ /* 0x000f280000300800 */
[----:B--2---:R-:W-:Y:S04]  /*142100*/  STL.64 [R1+0x10], R140 ;  /* 0x0000108c01007387 */ /* 0x004fe80000100a00 */
[----:B------:R-:W-:Y:S04]  /*142110*/  STL.64 [R1+0x18], R142 ;  /* 0x0000188e01007387 */ /* 0x000fe80000100a00 */
[----:B------:R-:W4:Y:S04]  /*142120*/  LDL.LU R134, [R1+0x4280] ;  /* 0x0042800001867983 */ /* 0x000f280000300800 */
[----:B------:R-:W4:Y:S04]  /*142130*/  LDL.LU R135, [R1+0x4288] ;  /* 0x0042880001877983 */ /* 0x000f280000300800 */
[----:B---3--:R1:W-:Y:S01]  /*142140*/  STSM.16.M88.4 [R102], R136 ;  /* 0x0000008866007844 */ /* 0x0083e20000000200 */
[----:B------:R-:W-:-:S03]  /*142150*/  NOP ;  /* 0x0000000000007918 */ /* 0x000fc60000000000 */
[----:B------:R-:W2:Y:S01]  /*142160*/  LDS.128 R140, [R102] ;  /* 0x00000000668c7984 */ /* 0x000ea20000000c00 */
[----:B------:R-:W-:-:S03]  /*142170*/  NOP ;  /* 0x0000000000007918 */ /* 0x000fc60000000000 */
[----:B-1----:R-:W3:Y:S04]  /*142180*/  LDL.LU R136, [R1+0x5410] ;  /* 0x0054100001887983 */ /* 0x002ee80000300800 */
[----:B------:R-:W3:Y:S04]  /*142190*/  LDL.LU R137, [R1+0x5418] ;  /* 0x0054180001897983 */ /* 0x000ee80000300800 */
[----:B--2---:R-:W-:Y:S04]  /*1421a0*/  STL.64 [R1], R140 ;  /* 0x0000008c01007387 */ /* 0x004fe80000100a00 */
[----:B------:R-:W-:Y:S04]  /*1421b0*/  STL.64 [R1+0x8], R142 ;  /* 0x0000088e01007387 */ /* 0x000fe80000100a00 */
[----:B------:R-:W3:Y:S04]  /*1421c0*/  LDL.LU R138, [R1+0x4b70] ;  /* 0x004b7000018a7983 */ /* 0x000ee80000300800 */
[----:B------:R-:W3:Y:S04]  /*1421d0*/  LDL.LU R139, [R1+0x4b78] ;  /* 0x004b7800018b7983 */ /* 0x000ee80000300800 */
[----:B----4-:R1:W-:Y:S01]  /*1421e0*/  STSM.16.M88.4 [R102], R132 ;  /* 0x0000008466007844 */ /* 0x0103e20000000200 */
[----:B------:R-:W-:-:S03]  /*1421f0*/  NOP ;  /* 0x0000000000007918 */ /* 0x000fc60000000000 */
[----:B------:R-:W-:Y:S01]  /*142200*/  LDS.128 R248, [R102] ;  /* 0x0000000066f87984 */ /* 0x000fe20000000c00 */
[----:B------:R-:W-:-:S03]  /*142210*/  NOP ;  /* 0x0000000000007918 */ /* 0x000fc60000000000 */
[----:B-1----:R-:W2:Y:S04]  /*142220*/  LDL.LU R132, [R1+0x404] ;  /* 0x0004040001847983 */ /* 0x002ea80000300800 */
[----:B------:R-:W2:Y:S04]  /*142230*/  LDL.LU R133, [R1+0x40c] ;  /* 0x00040c0001857983 */ /* 0x000ea80000300800 */
[----:B------:R-:W2:Y:S04]  /*142240*/  LDL.LU R134, [R1+0xfe4] ;  /* 0x000fe40001867983 */ /* 0x000ea80000300800 */
[----:B------:R-:W2:Y:S04]  /*142250*/  LDL.LU R135, [R1+0xfec] ;  /* 0x000fec0001877983 */ /* 0x000ea80000300800 */
[----:B---3--:R1:W-:Y:S01]  /*142260*/  STSM.16.M88.4 [R102], R136 ;  /* 0x0000008866007844 */ /* 0x0083e20000000200 */
[----:B------:R-:W-:-:S03]  /*142270*/  NOP ;  /* 0x0000000000007918 */ /* 0x000fc60000000000 */
[----:B------:R-:W-:Y:S01]  /*142280*/  LDS.128 R240, [R102] ;  /* 0x0000000066f07984 */ /* 0x000fe20000000c00 */
[----:B------:R-:W-:-:S03]  /*142290*/  NOP ;  /* 0x0000000000007918 */ /* 0x000fc60000000000 */
[----:B-1----:R-:W3:Y:S04]  /*1422a0*/  LDL.LU R136, [R1+0xef4] ;  /* 0x000ef40001887983 */ /* 0x002ee80000300800 */
[----:B------:R-:W3:Y:S04]  /*1422b0*/  LDL.LU R137, [R1+0xefc] ;  /* 0x000efc0001897983 */ /* 0x000ee80000300800 */
[----:B------:R-:W3:Y:S04]  /*1422c0*/  LDL.LU R138, [R1+0xd44] ;  /* 0x000d4400018a7983 */ /* 0x000ee80000300800 */
[----:B------:R-:W3:Y:S04]  /*1422d0*/  LDL.LU R139, [R1+0xd4c] ;  /* 0x000d4c00018b7983 */ /* 0x000ee80000300800 */
[----:B--2---:R1:W-:Y:S01]  /*1422e0*/  STSM.16.M88.4 [R102], R132 ;  /* 0x0000008466007844 */ /* 0x0043e20000000200 */
        /* <DEDUP_REMOVED lines=1869> */
[----:B--2---:R1:W-:Y:S04]  /*1497c0*/  STL.64 [R1+0xf50], R140 ;  /* 0x000f508c01007387 */ /* 0x0043e80000100a00 */
[----:B------:R-:W-:Y:S04]  /*1497d0*/  STL.64 [R1+0xf58], R142 ;  /* 0x000f588e01007387 */ /* 0x000fe80000100a00 */
[----:B------:R-:W4:Y:S04]  /*1497e0*/  LDL.LU R134, [R1+0x31a0] ;  /* 0x0031a00001867983 */ /* 0x000f280000300800 */
[----:B------:R-:W4:Y:S04]  /*1497f0*/  LDL.LU R135, [R1+0x31a8] ;  /* 0x0031a80001877983 */ /* 0x000f280000300800 */
[----:B-1----:R-:W2:Y:S04]  /*149800*/  LDL.LU R140, [R1+0x5350] ;  /* 0x00535000018c7983 */ /* 0x002ea80000300800 */
[----:B------:R-:W2:Y:S04]  /*149810*/  LDL.LU R141, [R1+0x5358] ;  /* 0x00535800018d7983 */ /* 0x000ea80000300800 */
[----:B---3--:R-:W-:Y:S01]  /*149820*/  STSM.16.M88.4 [R102], R136 ;  /* 0x0000008866007844 */ /* 0x008fe20000000200 */
[----:B------:R-:W-:-:S03]  /*149830*/  NOP ;  /* 0x0000000000007918 */ /* 0x000fc60000000000 */
[----:B------:R-:W1:Y:S01]  /*149840*/  LDS.128 R136, [R102] ;  /* 0x0000000066887984 */ /* 0x000e620000000c00 */
[----:B------:R-:W-:-:S03]  /*149850*/  NOP ;  /* 0x0000000000007918 */ /* 0x000fc60000000000 */
[----:B-1----:R1:W-:Y:S04]  /*149860*/  STL.64 [R1+0xf40], R136 ;  /* 0x000f408801007387 */ /* 0x0023e80000100a00 */
[----:B------:R-:W-:Y:S04]  /*149870*/  STL.64 [R1+0xf48], R138 ;  /* 0x000f488a01007387 */ /* 0x000fe80000100a00 */
[----:B------:R-:W2:Y:S04]  /*149880*/  LDL.LU R142, [R1+0x4950] ;  /* 0x00495000018e7983 */ /* 0x000ea80000300800 */
[----:B------:R-:W2:Y:S04]  /*149890*/  LDL.LU R143, [R1+0x4958] ;  /* 0x00495800018f7983 */ /* 0x000ea80000300800 */
[----:B-1----:R-:W3:Y:S04]  /*1498a0*/  LDL.LU R136, [R1+0xc44] ;  /* 0x000c440001887983 */ /* 0x002ee80000300800 */
[----:B------:R-:W3:Y:S04]  /*1498b0*/  LDL.LU R137, [R1+0xc4c] ;  /* 0x000c4c0001897983 */ /* 0x000ee80000300800 */
[----:B----4-:R-:W-:Y:S01]  /*1498c0*/  STSM.16.M88.4 [R102], R132 ;  /* 0x0000008466007844 */ /* 0x010fe20000000200 */
[----:B------:R-:W-:-:S03]  /*1498d0*/  NOP ;  /* 0x0000000000007918 */ /* 0x000fc60000000000 */
[----:B------:R-:W1:Y:S01]  /*1498e0*/  LDS.128 R132, [R102] ;  /* 0x0000000066847984 */ /* 0x000e620000000c00 */
[----:B------:R-:W-:-:S03]  /*1498f0*/  NOP ;  /* 0x0000000000007918 */ /* 0x000fc60000000000 */
[----:B-1----:R1:W-:Y:S04]  /*149900*/  STL.64 [R1+0xf30], R132 ;  /* 0x000f308401007387 */ /* 0x0023e80000100a00 */
[----:B------:R-:W-:Y:S04]  /*149910*/  STL.64 [R1+0xf38], R134 ;  /* 0x000f388601007387 */ /* 0x000fe80000100a00 */
[----:B------:R-:W3:Y:S04]  /*149920*/  LDL.LU R138, [R1+0xf24] ;  /* 0x000f2400018a7983 */ /* 0x000ee80000300800 */
[----:B------:R-:W3:Y:S04]  /*149930*/  LDL.LU R139, [R1+0xf2c] ;  /* 0x000f2c00018b7983 */ /* 0x000ee80000300800 */
[----:B-1----:R-:W4:Y:S04]  /*149940*/  LDL.LU R132, [R1+0xe34] ;  /* 0x000e340001847983 */ /* 0x002f280000300800 */
[----:B--2---:R-:W-:Y:S01]  /*149950*/  STSM.16.M88.4 [R102], R140 ;  /* 0x0000008c66007844 */ /* 0x004fe20000000200 */
[----:B------:R-:W-:-:S03]  /*149960*/  NOP ;  /* 0x0000000000007918 */ /* 0x000fc60000000000 */
[----:B------:R-:W1:Y:S01]  /*149970*/  LDS.128 R140, [R102] ;  /* 0x00000000668c7984 */ /* 0x000e620000000c00 */
[----:B------:R-:W-:-:S03]  /*149980*/  NOP ;  /* 0x0000000000007918 */ /* 0x000fc60000000000 */
[----:B-1----:R-:W-:Y:S04]  /*149990*/  STL.64 [R1+0xef0], R140 ;  /* 0x000ef08c01007387 */ /* 0x002fe80000100a00 */
[----:B------:R-:W-:Y:S04]  /*1499a0*/  STL.64 [R1+0xef8], R142 ;  /* 0x000ef88e01007387 */ /* 0x000fe80000100a00 */
[----:B------:R-:W4:Y:S04]  /*1499b0*/  LDL.LU R133, [R1+0xe3c] ;  /* 0x000e3c0001857983 */ /* 0x000f280000300800 */
[----:B------:R-:W4:Y:S04]  /*1499c0*/  LDL.LU R134, [R1+0xc84] ;  /* 0x000c840001867983 */ /* 0x000f280000300800 */
[----:B------:R-:W4:Y:S04]  /*1499d0*/  LDL.LU R135, [R1+0xc8c] ;  /* 0x000c8c0001877983 */ /* 0x000f280000300800 */
[----:B---3--:R-:W-:Y:S01]  /*1499e0*/  STSM.16.M88.4 [R102], R136 ;  /* 0x0000008866007844 */ /* 0x008fe20000000200 */
[----:B------:R-:W-:-:S03]  /*1499f0*/  NOP ;  /* 0x0000000000007918 */ /* 0x000fc60000000000 */
[----:B------:R-:W1:Y:S01]  /*149a00*/  LDS.128 R136, [R102] ;  /* 0x0000000066887984 */ /* 0x000e620000000c00 */
[----:B------:R-:W-:-:S03]  /*149a10*/  NOP ;  /* 0x0000000000007918 */ /* 0x000fc60000000000 */
[----:B-1----:R-:W-:Y:S04]  /*149a20*/  STL.64 [R1+0xee0], R136 ;  /* 0x000ee08801007387 */ /* 0x002fe80000100a00 */
[----:B------:R-:W-:Y:S04]  /*149a30*/  STL.64 [R1+0xee8], R138 ;  /* 0x000ee88a01007387 */ /* 0x000fe80000100a00 */
[----:B----4-:R1:W-:Y:S01]  /*149a40*/  STSM.16.M88.4 [R102], R132 ;  /* 0x0000008466007844 */ /* 0x0103e20000000200 */
[----:B------:R-:W-:-:S03]  /*149a50*/  NOP ;  /* 0x0000000000007918 */ /* 0x000fc60000000000 */
[----:B------:R-:W2:Y:S04]  /*149a60*/  LDS.128 R136, [R102] ;  /* 0x0000000066887984 */ /* 0x000ea80000000c00 */
[----:B-1----:R-:W3:Y:S04]  /*149a70*/  LDL.LU R132, [R1+0x1b44] ;  /* 0x001b440001847983 */ /* 0x002ee80000300800 */
[----:B------:R-:W3:Y:S04]  /*149a80*/  LDL.LU R133, [R1+0x1b4c] ;  /* 0x001b4c0001857983 */ /* 0x000ee80000300800 */
[----:B------:R-:W3:Y:S04]  /*149a90*/  LDL.LU R134, [R1+0x1f44] ;  /* 0x001f440001867983 */ /* 0x000ee80000300800 */
[----:B------:R-:W3:Y:S01]  /*149aa0*/  LDL.LU R135, [R1+0x1f4c] ;  /* 0x001f4c0001877983 */ /* 0x000ee20000300800 */
[----:B------:R-:W-:-:S03]  /*149ab0*/  NOP ;  /* 0x0000000000007918 */ /* 0x000fc60000000000 */
[----:B--2---:R-:W-:Y:S04]  /*149ac0*/  STL.64 [R1+0xed0], R136 ;  /* 0x000ed08801007387 */ /* 0x004fe80000100a00 */
[----:B------:R-:W-:Y:S04]  /*149ad0*/  STL.64 [R1+0xed8], R138 ;  /* 0x000ed88a01007387 */ /* 0x000fe80000100a00 */
[----:B---3--:R1:W-:Y:S01]  /*149ae0*/  STSM.16.M88.4 [R102], R132 ;  /* 0x0000008466007844 */ /* 0x0083e20000000200 */
        /* <DEDUP_REMOVED lines=318> */
[----:B------:R-:W-:Y:S01]  /*14aed0*/  STL.64 [R1+0x18d8], R138 ;  /* 0x0018d88a01007387 */ /* 0x000fe20000100a00 */
[----:B------:R-:W-:Y:S01]  /*14aee0*/  ISETP.LT.AND P3, PT, R152, UR5, !P1 ;  /* 0x0000000598007c0c */ /* 0x000fe2000cf61270 */
[----:B------:R-:W1:Y:S01]  /*14aef0*/  LDCU UR5, c[0x0][0x398] ;  /* 0x00007300ff0577ac */ /* 0x000e620008000800 */
[----:B------:R-:W-:Y:S02]  /*14af00*/  ISETP.LT.AND P2, PT, R151, UR8, !P1 ;  /* 0x0000000897007c0c */ /* 0x000fe4000cf41270 */
[----:B------:R-:W-:Y:S01]  /*14af10*/  LOP3.LUT R107, R107, 0x7fffffff, RZ, 0xc0, !PT ;  /* 0x7fffffff6b6b7812 */ /* 0x000fe200078ec0ff */
[----:B---3--:R2:W-:Y:S01]  /*14af20*/  STSM.16.M88.4 [R102], R132 ;  /* 0x0000008466007844 */ /* 0x0085e20000000200 */
[----:B------:R-:W-:-:S03]  /*14af30*/  NOP ;  /* 0x0000000000007918 */ /* 0x000fc60000000000 */
[----:B------:R-:W3:Y:S04]  /*14af40*/  LDS.128 R140, [R102] ;  /* 0x00000000668c7984 */ /* 0x000ee80000000c00 */
[----:B--2---:R-:W2:Y:S04]  /*14af50*/  LDL.LU R132, [R1+0x2374] ;  /* 0x0023740001847983 */ /* 0x004ea80000300800 */
[----:B------:R-:W2:Y:S04]  /*14af60*/  LDL.LU R133, [R1+0x237c] ;  /* 0x00237c0001857983 */ /* 0x000ea80000300800 */
[----:B------:R-:W2:Y:S04]  /*14af70*/  LDL.LU R134, [R1+0x2774] ;  /* 0x0027740001867983 */ /* 0x000ea80000300800 */
[----:B------:R-:W2:Y:S01]  /*14af80*/  LDL.LU R135, [R1+0x277c] ;  /* 0x00277c0001877983 */ /* 0x000ea20000300800 */
[----:B------:R-:W-:Y:S01]  /*14af90*/  @P3 LOP3.LUT R107, R107, 0x80000000, RZ, 0xfc, !PT ;  /* 0x800000006b6b3812 */ /* 0x000fe200078efcff */
[----:B------:R-:W-:-:S02]  /*14afa0*/  NOP ;  /* 0x0000000000007918 */ /* 0x000fc40000000000 */
[----:B------:R-:W4:Y:S01]  /*14afb0*/  LDL.LU R136, [R1+0x7774] ;  /* 0x0077740001887983 */ /* 0x000f220000300800 */
        /* <DEDUP_REMOVED lines=8> */
[----:B---3--:R-:W-:Y:S01]  /*14b040*/  STL.64 [R1+0x18c0], R140 ;  /* 0x0018c08c01007387 */ /* 0x008fe20000100a00 */
[----:B------:R-:W-:Y:S01]  /*14b050*/  LOP3.LUT R107, R107, 0xefffffff, RZ, 0xc0, !PT ;  /* 0xefffffff6b6b7812 */ /* 0x000fe200078ec0ff */
[----:B------:R-:W3:Y:S03]  /*14b060*/  LDCU UR68, c[0x0][0x398] ;  /* 0x00007300ff4477ac */ /* 0x000ee60008000800 */
[----:B------:R-:W-:Y:S02]  /*14b070*/  @P3 LOP3.LUT R107, R107, 0x10000000, RZ, 0xfc, !PT ;  /* 0x100000006b6b3812 */ /* 0x000fe400078efcff */
[----:B------:R-:W-:Y:S01]  /*14b080*/  ISETP.LT.AND P1, PT, R155, UR66, !P1 ;  /* 0x000000429b007c0c */ /* 0x000fe2000cf21270 */
[----:B------:R-:W-:Y:S01]  /*14b090*/  STL.64 [R1+0x18c8], R142 ;  /* 0x0018c88e01007387 */ /* 0x000fe20000100a00 */
[----:B------:R-:W-:Y:S01]  /*14b0a0*/  LOP3.LUT R107, R107, 0xf7ffffff, RZ, 0xc0, !PT ;  /* 0xf7ffffff6b6b7812 */ /* 0x000fe200078ec0ff */
[----:B------:R-:W1:Y:S03]  /*14b0b0*/  LDCU UR66, c[0x0][0x398] ;  /* 0x00007300ff4277ac */ /* 0x000e660008000800 */
[----:B------:R-:W-:-:S04]  /*14b0c0*/  @P2 LOP3.LUT R107, R107, 0x8000000, RZ, 0xfc, !PT ;  /* 0x080000006b6b2812 */ /* 0x000fc800078efcff */
[----:B------:R-:W-:-:S04]  /*14b0d0*/  LOP3.LUT R107, R107, 0xfbffffff, RZ, 0xc0, !PT ;  /* 0xfbffffff6b6b7812 */ /* 0x000fc800078ec0ff */
[----:B------:R-:W-:-:S04]  /*14b0e0*/  @P1 LOP3.LUT R107, R107, 0x4000000, RZ, 0xfc, !PT ;  /* 0x040000006b6b1812 */ /* 0x000fc800078efcff */
[----:B------:R-:W-:Y:S01]  /*14b0f0*/  LOP3.LUT R107, R107, 0xffbfffff, RZ, 0xc0, !PT ;  /* 0xffbfffff6b6b7812 */ /* 0x000fe200078ec0ff */
[----:B--2---:R2:W-:Y:S01]  /*14b100*/  STSM.16.M88.4 [R102], R132 ;  /* 0x0000008466007844 */ /* 0x0045e20000000200 */
[----:B------:R-:W-:-:S03]  /*14b110*/  NOP ;  /* 0x0000000000007918 */ /* 0x000fc60000000000 */
[----:B------:R-:W3:Y:S01]  /*14b120*/  LDS.128 R140, [R102] ;  /* 0x00000000668c7984 */ /* 0x000ee20000000c00 */
[----:B----4-:R-:W-:Y:S01]  /*14b130*/  ISETP.GE.AND P1, PT, R136, UR51, PT ;  /* 0x0000003388007c0c */ /* 0x010fe2000bf26270 */
[----:B------:R-:W4:Y:S02]  /*14b140*/  LDCU UR51, c[0x0][0x398] ;  /* 0x00007300ff3377ac */ /* 0x000f240008000800 */
[----:B--2---:R-:W2:Y:S04]  /*14b150*/  LDL.LU R132, [R1+0x2b84] ;  /* 0x002b840001847983 */ /* 0x004ea80000300800 */
[----:B------:R-:W2:Y:S01]  /*14b160*/  LDL.LU R136, [R1+0x7778] ;  /* 0x0077780001887983 */ /* 0x000ea20000300800 */
[----:B-1----:R-:W-:Y:S02]  /*14b170*/  ISETP.LT.AND P2, PT, R151, UR4, !P1 ;  /* 0x0000000497007c0c */ /* 0x002fe4000cf41270 */
[----:B------:R-:W-:Y:S01]  /*14b180*/  ISETP.LT.AND P4, PT, R154, UR6, !P1 ;  /* 0x000000069a007c0c */ /* 0x000fe2000cf81270 */
[----:B------:R-:W3:Y:S01]  /*14b190*/  LDL.LU R133, [R1+0x2b8c] ;  /* 0x002b8c0001857983 */ /* 0x000ee20000300800 */
[----:B------:R-:W-:Y:S01]  /*14b1a0*/  ISETP.LT.AND P3, PT, R153, UR7, !P1 ;  /* 0x0000000799007c0c */ /* 0x000fe2000cf61270 */
[----:B------:R-:W1:Y:S02]  /*14b1b0*/  LDCU.64 UR6, c[0x0][0x398] ;  /* 0x00007300ff0677ac */ /* 0x000e640008000a00 */
[----:B------:R-:W3:Y:S04]  /*14b1c0*/  LDL.LU R134, [R1+0x2fa4] ;  /* 0x002fa40001867983 */ /* 0x000ee80000300800 */
[----:B------:R-:W4:Y:S01]  /*14b1d0*/  LDL.LU R135, [R1+0x2fac] ;  /* 0x002fac0001877983 */ /* 0x000f220000300800 */
[----:B------:R-:W-:Y:S01]  /*14b1e0*/  NOP ;  /* 0x0000000000007918 */ /* 0x000fe20000000000 */
        /* <DEDUP_REMOVED lines=29> */
[----:B------:R-:W-:Y:S02]  /*14b3c0*/  ISETP.LT.AND P4, PT, R154, UR75, !P1 ;  /* 0x0000004b9a007c0c */ /* 0x000fe4000cf81270 */
[----:B------:R-:W-:-:S02]  /*14b3d0*/  LOP3.LUT R107, R107, 0xffffbfff, RZ, 0xc0, !PT ;  /* 0xffffbfff6b6b7812 */ /* 0x000fc400078ec0ff */
[----:B------:R-:W-:Y:S01]  /*14b3e0*/  ISETP.LT.AND P3, PT, R153, UR50, !P1 ;  /* 0x0000003299007c0c */ /* 0x000fe2000cf61270 */
[----:B---3--:R-:W-:Y:S01]  /*14b3f0*/  STL.64 [R1+0x18b0], R140 ;  /* 0x0018b08c01007387 */ /* 0x008fe20000100a00 */
[----:B------:R-:W-:Y:S01]  /*14b400*/  LOP3.LUT R106, R106, 0xbfffffff, RZ, 0xc0, !PT ;  /* 0xbfffffff6a6a7812 */ /* 0x000fe200078ec0ff */
[----:B------:R-:W1:Y:S04]  /*14b410*/  LDCU UR50, c[0x0][0x398] ;  /* 0x00007300ff3277ac */ /* 0x000e680008000800 */
[----:B------:R-:W-:Y:S01]  /*14b420*/  @P2 LOP3.LUT R107, R107, 0x4000, RZ, 0xfc, !PT ;  /* 0x000040006b6b2812 */ /* 0x000fe200078efcff */
[----:B----4-:R3:W-:Y:S01]  /*14b430*/  STSM.16.M88.4 [R102], R132 ;  /* 0x0000008466007844 */ /* 0x0107e20000000200 */
[----:B------:R-:W-:Y:S01]  /*14b440*/  LOP3.LUT R105, R105, 0xbfffffff, RZ, 0xc0, !PT ;  /* 0xbfffffff69697812 */ /* 0x000fe200078ec0ff */
[----:B------:R-:W4:Y:S01]  /*14b450*/  LDCU UR75, c[0x0][0x398] ;  /* 0x00007300ff4b77ac */ /* 0x000f220008000800 */
[----:B------:R-:W-:-:S04]  /*14b460*/  LOP3.LUT R107, R107, 0xfffdffff, RZ, 0xc0, !PT ;  /* 0xfffdffff6b6b7812 */ /* 0x000fc800078ec0ff */
[----:B------:R-:W-:Y:S02]  /*14b470*/  @P4 LOP3.LUT R107, R107, 0x20000, RZ, 0xfc, !PT ;  /* 0x000200006b6b4812 */ /* 0x000fe400078efcff */
[----:B------:R-:W-:Y:S01]  /*14b480*/  ISETP.LT.AND P2, PT, R152, UR42, !P1 ;  /* 0x0000002a98007c0c */ /* 0x000fe2000cf41270 */
[----:B------:R-:W-:Y:S01]  /*14b490*/  STL.64 [R1+0x18b8], R142 ;  /* 0x0018b88e01007387 */ /* 0x000fe20000100a00 */
[----:B------:R-:W-:Y:S01]  /*14b4a0*/  LOP3.LUT R107, R107, 0xfffeffff, RZ, 0xc0, !PT ;  /* 0xfffeffff6b6b7812 */ /* 0x000fe200078ec0ff */
[----:B------:R-:W-:-:S03]  /*14b4b0*/  NOP ;  /* 0x0000000000007918 */ /* 0x000fc60000000000 */
[----:B------:R-:W-:Y:S01]  /*14b4c0*/  @P3 LOP3.LUT R107, R107, 0x10000, RZ, 0xfc, !PT ;  /* 0x000100006b6b3812 */ /* 0x000fe200078efcff */
[----:B---3--:R-:W3:Y:S01]  /*14b4d0*/  LDL.LU R132, [R1+0x3e34] ;  /* 0x003e340001847983 */ /* 0x008ee20000300800 */
[----:B------:R-:W-:Y:S01]  /*14b4e0*/  ISETP.LT.AND P4, PT, R150, UR41, !P1 ;  /* 0x0000002996007c0c */ /* 0x000fe2000cf81270 */
[----:B------:R-:W1:Y:S01]  /*14b4f0*/  LDCU UR41, c[0x0][0x398] ;  /* 0x00007300ff2977ac */ /* 0x000e620008000800 */
[----:B------:R-:W-:Y:S01]  /*14b500*/  LOP3.LUT R107, R107, 0xffff7fff, RZ, 0xc0, !PT ;  /* 0xffff7fff6b6b7812 */ /* 0x000fe200078ec0ff */
[----:B------:R-:W1:Y:S01]  /*14b510*/  LDS.128 R140, [R102] ;  /* 0x00000000668c7984 */ /* 0x000e620000000c00 */
[----:B------:R-:W-:Y:S01]  /*14b520*/  LOP3.LUT R111, R111, 0xbfffffff, RZ, 0xc0, !PT ;  /* 0xbfffffff6f6f7812 */ /* 0x000fe200078ec0ff */
[----:B------:R-:W1:Y:S01]  /*14b530*/  LDCU UR42, c[0x0][0x398] ;  /* 0x00007300ff2a77ac */ /* 0x000e620008000800 */
        /* <DEDUP_REMOVED lines=14> */
[----:B------:R-:W-:Y:S01]  /*14b620*/  @P1 LOP3.LUT R107, R107, 0x400, RZ, 0xfc, !PT ;  /* 0x000004006b6b1812 */ /* 0x000fe200078efcff */
[----:B------:R-:W-:Y:S01]  /*14b630*/  NOP ;  /* 0x0000000000007918 */ /* 0x000fe20000000000 */
        /* <DEDUP_REMOVED lines=8> */
[----:B------:R-:W-:Y:S01]  /*14b6c0*/  ISETP.LT.AND P3, PT, R153, UR62, !P1 ;  /* 0x0000003e99007c0c */ /* 0x000fe2000cf61270 */
[----:B------:R-:W3:Y:S01]  /*14b6d0*/  LDL.LU R134, [R1+0x37a4] ;  /* 0x0037a40001867983 */ /* 0x000ee20000300800 */
[----:B------:R-:W1:Y:S03]  /*14b6e0*/  LDCU UR62, c[0x0][0x398] ;  /* 0x00007300ff3e77ac */ /* 0x000e660008000800 */
[----:B------:R-:W3:Y:S02]  /*14b6f0*/  LDL.LU R135, [R1+0x37ac] ;  /* 0x0037ac0001877983 */ /* 0x000ee40000300800 */
        /* <DEDUP_REMOVED lines=29> */
[----:B------:R-:W-:Y:S02]  /*14b8d0*/  ISETP.LT.AND P4, PT, R154, UR59, !P1 ;  /* 0x0000003b9a007c0c */ /* 0x000fe4000cf81270 */
[----:B------:R-:W-:-:S02]  /*14b8e0*/  ISETP.LT.AND P3, PT, R153, UR58, !P1 ;  /* 0x0000003a99007c0c */ /* 0x000fc4000cf61270 */
[----:B------:R-:W-:Y:S01]  /*14b8f0*/  LOP3.LUT R107, R107, 0xfffffffd, RZ, 0xc0, !PT ;  /* 0xfffffffd6b6b7812 */ /* 0x000fe200078ec0ff */
[----:B-1----:R-:W-:Y:S01]  /*14b900*/  STL.64 [R1+0xf00], R140 ;  /* 0x000f008c01007387 */ /* 0x002fe20000100a00 */
[----:B------:R-:W1:Y:S03]  /*14b910*/  LDCU UR58, c[0x0][0x398] ;  /* 0x00007300ff3a77ac */ /* 0x000e660008000800 */
[----:B---3--:R3:W-:Y:S01]  /*14b920*/  STSM.16.M88.4 [R102], R132 ;  /* 0x0000008466007844 */ /* 0x0087e20000000200 */
[----:B------:R-:W1:Y:S01]  /*14b930*/  LDCU UR59, c[0x0][0x398] ;  /* 0x00007300ff3b77ac */ /* 0x000e620008000800 */
[----:B------:R-:W-:Y:S02]  /*14b940*/  @P2 LOP3.LUT R106, R106, 0x40000000, RZ, 0xfc, !PT ;  /* 0x400000006a6a2812 */ /* 0x000fe400078efcff */
[----:B------:R-:W-:Y:S02]  /*14b950*/  ISETP.LT.AND P2, PT, R152, UR46, !P1 ;  /* 0x0000002e98007c0c */ /* 0x000fe4000cf41270 */
[----:B------:R-:W-:Y:S01]  /*14b960*/  @P4 LOP3.LUT R107, R107, 0x2, RZ, 0xfc, !PT ;  /* 0x000000026b6b4812 */ /* 0x000fe200078efcff */
[----:B------:R-:W-:Y:S01]  /*14b970*/  STL.64 [R1+0xf08], R142 ;  /* 0x000f088e01007387 */ /* 0x000fe20000100a00 */
[----:B------:R-:W-:Y:S01]  /*14b980*/  ISETP.LT.AND P4, PT, R150, UR43, !P1 ;  /* 0x0000002b96007c0c */ /* 0x000fe2000cf81270 */
[----:B------:R-:W-:Y:S01]  /*14b990*/  NOP ;  /* 0x0000000000007918 */ /* 0x000fe20000000000 */
[----:B------:R-:W-:Y:S01]  /*14b9a0*/  LOP3.LUT R106, R106, 0x7fffffff, RZ, 0xc0, !PT ;  /* 0x7fffffff6a6a7812 */ /* 0x000fe200078ec0ff */
[----:B---3--:R-:W3:Y:S01]  /*14b9b0*/  LDL.LU R132, [R1+0x4cd4] ;  /* 0x004cd40001847983 */ /* 0x008ee20000300800 */
[----:B------:R-:W-:Y:S01]  /*14b9c0*/  LOP3.LUT R107, R107, 0xfffffffe, RZ, 0xc0, !PT ;  /* 0xfffffffe6b6b7812 */ /* 0x000fe200078ec0ff */
[----:B------:R-:W1:Y:S04]  /*14b9d0*/  LDCU UR43, c[0x0][0x398] ;  /* 0x00007300ff2b77ac */ /* 0x000e680008000800 */
[----:B------:R-:W-:Y:S01]  /*14b9e0*/  @P2 LOP3.LUT R106, R106, 0x80000000, RZ, 0xfc, !PT ;  /* 0x800000006a6a2812 */ /* 0x000fe200078efcff */
[----:B------:R-:W1:Y:S01]  /*14b9f0*/  LDS.128 R140, [R102] ;  /* 0x00000000668c7984 */ /* 0x000e620000000c00 */
[----:B------:R-:W-:Y:S01]  /*14ba00*/  @P3 LOP3.LUT R107, R107, 0x1, RZ, 0xfc, !PT ;  /* 0x000000016b6b3812 */ /* 0x000fe200078efcff */
[----:B------:R-:W1:Y:S01]  /*14ba10*/  LDCU UR46, c[0x0][0x398] ;  /* 0x00007300ff2e77ac */ /* 0x000e620008000800 */
[----:B------:R-:W-:-:S02]  /*14ba20*/  ISETP.LT.AND P3, PT, R149, UR72, !P1 ;  /* 0x0000004895007c0c */ /* 0x000fc4000cf61270 */
[----:B------:R-:W-:Y:S01]  /*14ba30*/  LOP3.LUT R106, R106, 0xdfffffff, RZ, 0xc0, !PT ;  /* 0xdfffffff6a6a7812 */ /* 0x000fe200078ec0ff */
[----:B------:R-:W1:Y:S03]  /*14ba40*/  LDCU UR72, c[0x0][0x398] ;  /* 0x00007300ff4877ac */ /* 0x000e660008000800 */
        /* <DEDUP_REMOVED lines=22> */
[----:B------:R-:W-:Y:S01]  /*14bbb0*/  LOP3.LUT R110, R110, 0xdfffffff, RZ, 0xc0, !PT ;  /* 0xdfffffff6e6e7812 */ /* 0x000fe200078ec0ff */
[----:B------:R-:W1:Y:S02]  /*14bbc0*/  LDCU UR54, c[0x0][0x398] ;  /* 0x00007300ff3677ac */ /* 0x000e640008000800 */
        /* <DEDUP_REMOVED lines=31> */
[----:B------:R-:W-:-:S02]  /*14bdc0*/  LOP3.LUT R106, R106, 0xffffbfff, RZ, 0xc0, !PT ;  /* 0xffffbfff6a6a7812 */ /* 0x000fc400078ec0ff */
[----:B------:R-:W-:Y:S01]  /*14bdd0*/  ISETP.LT.AND P3, PT, R153, UR36, !P1 ;  /* 0x0000002499007c0c */ /* 0x000fe2000cf61270 */
[----:B-1----:R-:W-:Y:S01]  /*14bde0*/  STL.64 [R1+0xe10], R140 ;  /* 0x000e108c01007387 */ /* 0x002fe20000100a00 */
[----:B------:R-:W1:Y:S05]  /*14bdf0*/  LDCU UR34, c[0x0][0x398] ;  /* 0x00007300ff2277ac */ /* 0x000e6a0008000800 */
[----:B------:R-:W-:Y:S01]  /*14be00*/  @P2 LOP3.LUT R106, R106, 0x4000, RZ, 0xfc, !PT ;  /* 0x000040006a6a2812 */ /* 0x000fe200078efcff */
[----:B---3--:R3:W-:Y:S01]  /*14be10*/  STSM.16.M88.4 [R102], R132 ;  /* 0x0000008466007844 */ /* 0x0087e20000000200 */
[----:B------:R-:W1:Y:S02]  /*14be20*/  LDCU UR36, c[0x0][0x398] ;  /* 0x00007300ff2477ac */ /* 0x000e640008000800 */
        /* <DEDUP_REMOVED lines=12> */
[----:B------:R-:W-:Y:S01]  /*14bef0*/  ISETP.LT.AND P3, PT, R149, UR57, !P1 ;  /* 0x0000003995007c0c */ /* 0x000fe2000cf61270 */
[----:B------:R-:W1:Y:S01]  /*14bf00*/  LDCU UR57, c[0x0][0x398] ;  /* 0x00007300ff3977ac */ /* 0x000e620008000800 */
        /* <DEDUP_REMOVED lines=136> */
[----:B------:R-:W-:Y:S02]  /*14c790*/  LOP3.LUT R105, R105, 0xffffbfff, RZ, 0xc0, !PT ;  /* 0xffffbfff69697812 */ /* 0x000fe400078ec0ff */
[----:B-1----:R-:W-:-:S02]  /*14c7a0*/  ISETP.LT.AND P3, PT, R153, UR8, !P1 ;  /* 0x0000000899007c0c */ /* 0x002fc4000cf61270 */
[----:B--2---:R-:W-:Y:S01]  /*14c7b0*/  ISETP.LT.AND P4, PT, R154, UR7, !P1 ;  /* 0x000000079a007c0c */ /* 0x004fe2000cf81270 */
[----:B------:R-:W-:Y:S06]  /*14c7c0*/  STL.64 [R1+0xc20], R140 ;  /* 0x000c208c01007387 */ /* 0x000fec0000100a00 */
[----:B------:R-:W-:Y:S01]  /*14c7d0*/  @P2 LOP3.LUT R105, R105, 0x4000, RZ, 0xfc, !PT ;  /* 0x0000400069692812 */ /* 0x000fe200078efcff */
[----:B------:R-:W1:Y:S03]  /*14c7e0*/  LDCU UR8, c[0x0][0x398] ;  /* 0x00007300ff0877ac */ /* 0x000e660008000800 */
[----:B------:R-:W-:-:S02]  /*14c7f0*/  LOP3.LUT R105, R105, 0xfffdffff, RZ, 0xc0, !PT ;  /* 0xfffdffff69697812 */ /* 0x000fc400078ec0ff */
[----:B------:R-:W-:Y:S01]  /*14c800*/  ISETP.LT.AND P2, PT, R152, UR6, !P1 ;  /* 0x0000000698007c0c */ /* 0x000fe2000cf41270 */
[----:B---3--:R2:W-:Y:S01]  /*14c810*/  STSM.16.M88.4 [R102], R132 ;  /* 0x0000008466007844 */ /* 0x0085e20000000200 */
[----:B------:R-:W3:Y:S01]  /*14c820*/  LDCU.64 UR6, c[0x0][0x398] ;  /* 0x00007300ff0677ac */ /* 0x000ee20008000a00 */
[----:B------:R-:W-:-:S04]  /*14c830*/  @P4 LOP3.LUT R105, R105, 0x20000, RZ, 0xfc, !PT ;  /* 0x0002000069694812 */ /* 0x000fc800078efcff */
[----:B------:R-:W-:-:S04]  /*14c840*/  LOP3.LUT R105, R105, 0xfffeffff, RZ, 0xc0, !PT ;  /* 0xfffeffff69697812 */ /* 0x000fc800078ec0ff */
[----:B------:R-:W-:Y:S02]  /*14c850*/  @P3 LOP3.LUT R105, R105, 0x10000, RZ, 0xfc, !PT ;  /* 0x0001000069693812 */ /* 0x000fe400078efcff */
[----:B------:R-:W-:Y:S01]  /*14c860*/  ISETP.LT.AND P4, PT, R150, UR69, !P1 ;  /* 0x0000004596007c0c */ /* 0x000fe2000cf81270 */
[----:B------:R-:W-:Y:S01]  /*14c870*/  STL.64 [R1+0xc28], R142 ;  /* 0x000c288e01007387 */ /* 0x000fe20000100a00 */
[----:B------:R-:W-:Y:S01]  /*14c880*/  LOP3.LUT R105, R105, 0xffff7fff, RZ, 0xc0, !PT ;  /* 0xffff7fff69697812 */ /* 0x000fe200078ec0ff */
[----:B------:R-:W1:Y:S01]  /*14c890*/  LDCU UR69, c[0x0][0x398] ;  /* 0x00007300ff4577ac */ /* 0x000e620008000800 */
[----:B------:R-:W-:Y:S01]  /*14c8a0*/  ISETP.LT.AND P3, PT, R149, UR28, !P1 ;  /* 0x0000001c95007c0c */ /* 0x000fe2000cf61270 */
[----:B--2---:R-:W2:Y:S01]  /*14c8b0*/  LDL.LU R132, [R1+0xff0] ;  /* 0x000ff00001847983 */ /* 0x004ea20000300800 */
[----:B------:R-:W-:Y:S01]  /*14c8c0*/  @P2 LOP3.LUT R105, R105, 0x8000, RZ, 0xfc, !PT ;  /* 0x0000800069692812 */ /* 0x000fe200078efcff */
[----:B------:R-:W-:-:S03]  /*14c8d0*/  NOP ;  /* 0x0000000000007918 */ /* 0x000fc60000000000 */
        /* <DEDUP_REMOVED lines=16> */
[----:B----4-:R-:W-:Y:S02]  /*14c9e0*/  ISETP.GE.AND P1, PT, R136, UR9, PT ;  /* 0x0000000988007c0c */ /* 0x010fe4000bf26270 */
[----:B------:R-:W4:Y:S02]  /*14c9f0*/  LDL.LU R136, [R1+0x77a0] ;  /* 0x0077a00001887983 */ /* 0x000f240000300800 */
[----:B---3--:R-:W-:Y:S02]  /*14ca00*/  ISETP.LT.AND P4, PT, R151, UR6, !P1 ;  /* 0x0000000697007c0c */ /* 0x008fe4000cf81270 */
[----:B-1----:R-:W-:Y:S01]  /*14ca10*/  ISETP.LT.AND P3, PT, R154, UR8, !P1 ;  /* 0x000000089a007c0c */ /* 0x002fe2000cf61270 */
[----:B------:R-:W1:Y:S01]  /*14ca20*/  LDCU UR8, c[0x0][0x398] ;  /* 0x00007300ff0877ac */ /* 0x000e620008000800 */
[----:B------:R-:W-:Y:S01]  /*14ca30*/  LOP3.LUT R105, R105, 0xffffffbf, RZ, 0xc0, !PT ;  /* 0xffffffbf69697812 */ /* 0x000fe200078ec0ff */
[----:B------:R-:W2:Y:S01]  /*14ca40*/  LDL.LU R133, [R1+0xff8] ;  /* 0x000ff80001857983 */ /* 0x000ea20000300800 */
[----:B------:R-:W-:Y:S01]  /*14ca50*/  ISETP.LT.AND P2, PT, R153, UR69, !P1 ;  /* 0x0000004599007c0c */ /* 0x000fe2000cf41270 */
[----:B------:R-:W3:Y:S02]  /*14ca60*/  LDCU UR69, c[0x0][0x398] ;  /* 0x00007300ff4577ac */ /* 0x000ee40008000800 */
[----:B------:R-:W2:Y:S04]  /*14ca70*/  LDL.LU R134, [R1+0xc50] ;  /* 0x000c500001867983 */ /* 0x000ea80000300800 */
[----:B------:R-:W-:Y:S01]  /*14ca80*/  @P4 LOP3.LUT R105, R105, 0x40, RZ, 0xfc, !PT ;  /* 0x0000004069694812 */ /* 0x000fe200078efcff */
[----:B------:R-:W2:Y:S03]  /*14ca90*/  LDL.LU R135, [R1+0xc58] ;  /* 0x000c580001877983 */ /* 0x000ea60000300800 */
[----:B------:R-:W-:-:S04]  /*14caa0*/  LOP3.LUT R105, R105, 0xfffffdff, RZ, 0xc0, !PT ;  /* 0xfffffdff69697812 */ /* 0x000fc800078ec0ff */
[----:B------:R-:W-:-:S04]  /*14cab0*/  @P3 LOP3.LUT R105, R105, 0x200, RZ, 0xfc, !PT ;  /* 0x0000020069693812 */ /* 0x000fc800078efcff */
[----:B------:R-:W-:-:S04]  /*14cac0*/  LOP3.LUT R105, R105, 0xfffffeff, RZ, 0xc0, !PT ;  /* 0xfffffeff69697812 */ /* 0x000fc800078ec0ff */
[----:B------:R-:W-:Y:S02]  /*14cad0*/  @P2 LOP3.LUT R105, R105, 0x100, RZ, 0xfc, !PT ;  /* 0x0000010069692812 */ /* 0x000fe400078efcff */
[----:B------:R-:W-:Y:S01]  /*14cae0*/  ISETP.LT.AND P2, PT, R152, UR67, !P1 ;  /* 0x0000004398007c0c */ /* 0x000fe2000cf41270 */
[----:B------:R-:W2:Y:S01]  /*14caf0*/  LDCU UR67, c[0x0][0x398] ;  /* 0x00007300ff4377ac */ /* 0x000ea20008000800 */
[----:B------:R-:W-:Y:S02]  /*14cb00*/  ISETP.LT.AND P4, PT, R150, UR4, !P1 ;  /* 0x0000000496007c0c */ /* 0x000fe4000cf81270 */
[----:B------:R-:W-:Y:S02]  /*14cb10*/  LOP3.LUT R105, R105, 0xffffff7f, RZ, 0xc0, !PT ;  /* 0xffffff7f69697812 */ /* 0x000fe400078ec0ff */
[----:B-1----:R-:W-:Y:S01]  /*14cb20*/  ISETP.LT.AND P3, PT, R149, UR8, !P1 ;  /* 0x0000000895007c0c */ /* 0x002fe2000cf61270 */
[----:B------:R-:W1:Y:S06]  /*14cb30*/  LDCU.64 UR8, c[0x0][0x398] ;  /* 0x00007300ff0877ac */ /* 0x000e6c0008000a00 */
        /* <DEDUP_REMOVED lines=14> */
[----:B------:R-:W4:Y:S01]  /*14cc20*/  LDCU.64 UR4, c[0x0][0x398] ;  /* 0x00007300ff0477ac */ /* 0x000f220008000a00 */
[----:B------:R-:W4:Y:S02]  /*14cc30*/  LDL.LU R136, [R1+0x77a4] ;  /* 0x0077a40001887983 */ /* 0x000f240000300800 */
[----:B-1----:R-:W-:Y:S02]  /*14cc40*/  ISETP.LT.AND P2, PT, R151, UR8, !P1 ;  /* 0x0000000897007c0c */ /* 0x002fe4000cf41270 */
[----:B---3--:R-:W-:Y:S02]  /*14cc50*/  ISETP.LT.AND P4, PT, R154, UR69, !P1 ;  /* 0x000000459a007c0c */ /* 0x008fe4000cf81270 */
[----:B------:R-:W-:-:S02]  /*14cc60*/  ISETP.LT.AND P3, PT, R153, UR44, !P1 ;  /* 0x0000002c99007c0c */ /* 0x000fc4000cf61270 */
[----:B------:R-:W-:Y:S01]  /*14cc70*/  LOP3.LUT R105, R105, 0xfffffffd, RZ, 0xc0, !PT ;  /* 0xfffffffd69697812 */ /* 0x000fe200078ec0ff */
[----:B------:R-:W-:Y:S01]  /*14cc80*/  STL.64 [R1+0x1a90], R140 ;  /* 0x001a908c01007387 */ /* 0x000fe20000100a00 */
[----:B------:R-:W1:Y:S03]  /*14cc90*/  LDCU UR44, c[0x0][0x398] ;  /* 0x00007300ff2c77ac */ /* 0x000e660008000800 */
[----:B--2---:R2:W-:Y:S02]  /*14cca0*/  STSM.16.M88.4 [R102], R132 ;  /* 0x0000008466007844 */ /* 0x0045e40000000200 */
[----:B------:R-:W-:Y:S01]  /*14ccb0*/  @P2 LOP3.LUT R111, R111, 0x40000000, RZ, 0xfc, !PT ;  /* 0x400000006f6f2812 */ /* 0x000fe200078efcff */
[----:B------:R-:W3:Y:S01]  /*14ccc0*/  LDCU UR69, c[0x0][0x398] ;  /* 0x00007300ff4577ac */ /* 0x000ee20008000800 */
[----:B------:R-:W-:Y:S02]  /*14ccd0*/  ISETP.LT.AND P2, PT, R152, UR45, !P1 ;  /* 0x0000002d98007c0c */ /* 0x000fe4000cf41270 */
[----:B------:R-:W-:Y:S01]  /*14cce0*/  @P4 LOP3.LUT R105, R105, 0x2, RZ, 0xfc, !PT ;  /* 0x0000000269694812 */ /* 0x000fe200078efcff */
[----:B------:R-:W-:Y:S01]  /*14ccf0*/  STL.64 [R1+0x1a98], R142 ;  /* 0x001a988e01007387 */ /* 0x000fe20000100a00 */
[----:B------:R-:W-:Y:S01]  /*14cd00*/  ISETP.LT.AND P4, PT, R150, UR47, !P1 ;  /* 0x0000002f96007c0c */ /* 0x000fe2000cf81270 */
[----:B------:R-:W-:Y:S01]  /*14cd10*/  NOP ;  /* 0x0000000000007918 */ /* 0x000fe20000000000 */
[----:B------:R-:W-:Y:S01]  /*14cd20*/  LOP3.LUT R111, R111, 0x7fffffff, RZ, 0xc0, !PT ;  /* 0x7fffffff6f6f7812 */ /* 0x000fe200078ec0ff */
[----:B------:R-:W1:Y:S01]  /*14cd30*/  LDS.128 R140, [R102] ;  /* 0x00000000668c7984 */ /* 0x000e620000000c00 */
[----:B------:R-:W-:Y:S01]  /*14cd40*/  LOP3.LUT R105, R105, 0xfffffffe, RZ, 0xc0, !PT ;  /* 0xfffffffe69697812 */ /* 0x000fe200078ec0ff */
[----:B------:R-:W1:Y:S04]  /*14cd50*/  LDCU UR45, c[0x0][0x398] ;  /* 0x00007300ff2d77ac */ /* 0x000e680008000800 */
[----:B------:R-:W-:Y:S01]  /*14cd60*/  @P2 LOP3.LUT R111, R111, 0x80000000, RZ, 0xfc, !PT ;  /* 0x800000006f6f2812 */ /* 0x000fe200078efcff */
[----:B--2---:R-:W2:Y:S01]  /*14cd70*/  LDL.LU R132, [R1+0x1c10] ;  /* 0x001c100001847983 */ /* 0x004ea20000300800 */
        /* <DEDUP_REMOVED lines=17> */
[----:B----4-:R-:W-:Y:S01]  /*14ce90*/  ISETP.GE.AND P1, PT, R136, UR7, PT ;  /* 0x0000000788007c0c */ /* 0x010fe2000bf26270 */
[----:B------:R-:W4:Y:S01]  /*14cea0*/  LDCU.64 UR6, c[0x0][0x398] ;  /* 0x00007300ff0677ac */ /* 0x000f220008000a00 */
        /* <DEDUP_REMOVED lines=40> */
[----:B------:R-:W-:Y:S02]  /*14d130*/  ISETP.LT.AND P4, PT, R154, UR75, !P1 ;  /* 0x0000004b9a007c0c */ /* 0x000fe4000cf81270 */
[----:B------:R-:W-:-:S02]  /*14d140*/  LOP3.LUT R111, R111, 0xffffbfff, RZ, 0xc0, !PT ;  /* 0xffffbfff6f6f7812 */ /* 0x000fc400078ec0ff */
[----:B------:R-:W-:Y:S01]  /*14d150*/  ISETP.LT.AND P3, PT, R153, UR74, !P1 ;  /* 0x0000004a99007c0c */ /* 0x000fe2000cf61270 */
[----:B-1----:R-:W-:Y:S01]  /*14d160*/  STL.64 [R1+0x1a80], R140 ;  /* 0x001a808c01007387 */ /* 0x002fe20000100a00 */
[----:B------:R-:W1:Y:S05]  /*14d170*/  LDCU UR75, c[0x0][0x398] ;  /* 0x00007300ff4b77ac */ /* 0x000e6a0008000800 */
[----:B------:R-:W-:Y:S01]  /*14d180*/  @P2 LOP3.LUT R111, R111, 0x4000, RZ, 0xfc, !PT ;  /* 0x000040006f6f2812 */ /* 0x000fe200078efcff */
[----:B---3--:R3:W-:Y:S01]  /*14d190*/  STSM.16.M88.4 [R102], R132 ;  /* 0x0000008466007844 */ /* 0x0087e20000000200 */
[----:B------:R-:W4:Y:S02]  /*14d1a0*/  LDCU UR74, c[0x0][0x398] ;  /* 0x00007300ff4a77ac */ /* 0x000f240008000800 */
        /* <DEDUP_REMOVED lines=12> */
[----:B------:R-:W1:Y:S02]  /*14d270*/  LDCU UR61, c[0x0][0x398] ;  /* 0x00007300ff3d77ac */ /* 0x000e640008000800 */
        /* <DEDUP_REMOVED lines=138> */
[----:B------:R-:W-:Y:S01]  /*14db20*/  LOP3.LUT R115, R115, 0xbfffffff, RZ, 0xc0, !PT ;  /* 0xbfffffff73737812 */ /* 0x000fe200078ec0ff */
[----:B------:R-:W1:Y:S04]  /*14db30*/  LDCU UR18, c[0x0][0x398] ;  /* 0x00007300ff1277ac */ /* 0x000e680008000800 */
        /* <DEDUP_REMOVED lines=114> */
[----:B------:R-:W1:Y:S01]  /*14e260*/  LDCU UR71, c[0x0][0x398] ;  /* 0x00007300ff4777ac */ /* 0x000e620008000800 */
[----:B------:R-:W-:Y:S01]  /*14e270*/  LOP3.LUT R109, R109, 0xffbfffff, RZ, 0xc0, !PT ;  /* 0xffbfffff6d6d7812 */ /* 0x000fe200078ec0ff */
[----:B------:R-:W3:Y:S01]  /*14e280*/  LDL.LU R133, [R1+0x4d98] ;  /* 0x004d980001857983 */ /* 0x000ee20000300800 */
[----:B------:R-:W-:Y:S01]  /*14e290*/  ISETP.LT.AND P3, PT, R153, UR72, !P1 ;  /* 0x0000004899007c0c */ /* 0x000fe2000cf61270 */
[----:B------:R-:W1:Y:S02]  /*14e2a0*/  LDCU UR72, c[0x0][0x398] ;  /* 0x00007300ff4877ac */ /* 0x000e640008000800 */
[----:B------:R-:W3:Y:S04]  /*14e2b0*/  LDL.LU R134, [R1+0x4350] ;  /* 0x0043500001867983 */ /* 0x000ee80000300800 */
[----:B------:R-:W-:Y:S01]  /*14e2c0*/  @P2 LOP3.LUT R109, R109, 0x400000, RZ, 0xfc, !PT ;  /* 0x004000006d6d2812 */ /* 0x000fe200078efcff */
[----:B------:R-:W3:Y:S03]  /*14e2d0*/  LDL.LU R135, [R1+0x4358] ;  /* 0x0043580001877983 */ /* 0x000ee60000300800 */
        /* <DEDUP_REMOVED lines=39> */
[----:B------:R-:W-:Y:S01]  /*14e550*/  STL.64 [R1+0x1a30], R140 ;  /* 0x001a308c01007387 */ /* 0x000fe20000100a00 */
[----:B------:R-:W-:Y:S01]  /*14e560*/  ISETP.LT.AND P4, PT, R150, UR71, !P1 ;  /* 0x0000004796007c0c */ /* 0x000fe2000cf81270 */
[----:B------:R-:W2:Y:S01]  /*14e570*/  LDCU UR71, c[0x0][0x398] ;  /* 0x00007300ff4777ac */ /* 0x000ea20008000800 */
[----:B------:R-:W-:Y:S02]  /*14e580*/  LOP3.LUT R109, R109, 0xffff7fff, RZ, 0xc0, !PT ;  /* 0xffff7fff6d6d7812 */ /* 0x000fe400078ec0ff */
[----:B-1----:R-:W-:Y:S01]  /*14e590*/  ISETP.LT.AND P3, PT, R149, UR72, !P1 ;  /* 0x0000004895007c0c */ /* 0x002fe2000cf61270 */
[----:B------:R-:W-:Y:S01]  /*14e5a0*/  STL.64 [R1+0x1a38], R142 ;  /* 0x001a388e01007387 */ /* 0x000fe20000100a00 */
[----:B------:R-:W1:Y:S03]  /*14e5b0*/  LDCU UR72, c[0x0][0x398] ;  /* 0x00007300ff4877ac */ /* 0x000e660008000800 */
[----:B---3--:R3:W-:Y:S01]  /*14e5c0*/  STSM.16.M88.4 [R102], R132 ;  /* 0x0000008466007844 */ /* 0x0087e20000000200 */
[----:B------:R-:W-:Y:S01]  /*14e5d0*/  NOP ;  /* 0x0000000000007918 */ /* 0x000fe20000000000 */
[----:B------:R-:W-:-:S02]  /*14e5e0*/  @P2 LOP3.LUT R109, R109, 0x8000, RZ, 0xfc, !PT ;  /* 0x000080006d6d2812 */ /* 0x000fc400078efcff */
[----:B------:R-:W1:Y:S01]  /*14e5f0*/  LDS.128 R140, [R102] ;  /* 0x00000000668c7984 */ /* 0x000e620000000c00 */
[----:B------:R-:W-:Y:S01]  /*14e600*/  LOP3.LUT R114, R114, 0xbfffffff, RZ, 0xc0, !PT ;  /* 0xbfffffff72727812 */ /* 0x000fe200078ec0ff */
[----:B------:R-:W1:Y:S01]  /*14e610*/  LDCU UR70, c[0x0][0x398] ;  /* 0x00007300ff4677ac */ /* 0x000e620008000800 */
[----:B------:R-:W-:-:S04]  /*14e620*/  LOP3.LUT R109, R109, 0xffffdfff, RZ, 0xc0, !PT ;  /* 0xffffdfff6d6d7812 */ /* 0x000fc800078ec0ff */
[----:B------:R-:W-:Y:S01]  /*14e630*/  @P4 LOP3.LUT R109, R109, 0x2000, RZ, 0xfc, !PT ;  /* 0x000020006d6d4812 */ /* 0x000fe200078efcff */
[----:B---3--:R-:W3:Y:S01]  /*14e640*/  LDL.LU R132, [R1+0x5430] ;  /* 0x0054300001847983 */ /* 0x008ee20000300800 */
        /* <DEDUP_REMOVED lines=58> */
[----:B------:R-:W-:Y:S01]  /*14e9f0*/  LOP3.LUT R113, R113, 0xbfffffff, RZ, 0xc0, !PT ;  /* 0xbfffffff71717812 */ /* 0x000fe200078ec0ff */
[----:B------:R-:W1:Y:S01]  /*14ea00*/  LDCU UR69, c[0x0][0x398] ;  /* 0x00007300ff4577ac */ /* 0x000e620008000800 */
[----:B------:R-:W-:Y:S02]  /*14ea10*/  @P2 LOP3.LUT R108, R108, 0x40000000, RZ, 0xfc, !PT ;  /* 0x400000006c6c2812 */ /* 0x000fe400078efcff */
[----:B------:R-:W-:-:S02]  /*14ea20*/  ISETP.LT.AND P2, PT, R152, UR41, !P1 ;  /* 0x0000002998007c0c */ /* 0x000fc4000cf41270 */
        /* <DEDUP_REMOVED lines=35> */
[----:B----4-:R-:W-:Y:S01]  /*14ec60*/  ISETP.LT.AND P3, PT, R153, UR73, !P1 ;  /* 0x0000004999007c0c */ /* 0x010fe2000cf61270 */
[----:B------:R-:W3:Y:S01]  /*14ec70*/  LDL.LU R134, [R1+0x1004] ;  /* 0x0010040001867983 */ /* 0x000ee20000300800 */
[----:B------:R-:W4:Y:S03]  /*14ec80*/  LDCU UR73, c[0x0][0x398] ;  /* 0x00007300ff4977ac */ /* 0x000f260008000800 */
        /* <DEDUP_REMOVED lines=34> */
[----:B------:R-:W1:Y:S03]  /*14eeb0*/  LDCU UR64, c[0x0][0x398] ;  /* 0x00007300ff4077ac */ /* 0x000e660008000800 */
[----:B---3--:R3:W-:Y:S01]  /*14eec0*/  STSM.16.M88.4 [R102], R132 ;  /* 0x0000008466007844 */ /* 0x0087e20000000200 */
[----:B------:R-:W1:Y:S01]  /*14eed0*/  LDCU UR62, c[0x0][0x398] ;  /* 0x00007300ff3e77ac */ /* 0x000e620008000800 */
[----:B------:R-:W-:-:S04]  /*14eee0*/  @P2 LOP3.LUT R108, R108, 0x4000, RZ, 0xfc, !PT ;  /* 0x000040006c6c2812 */ /* 0x000fc800078efcff */
        /* <DEDUP_REMOVED lines=228> */
[----:B------:R-:W-:Y:S01]  /*14fd30*/  ISETP.LT.AND P4, PT, R154, UR8, !P1 ;  /* 0x000000089a007c0c */ /* 0x000fe2000cf81270 */
[----:B------:R-:W3:Y:S01]  /*14fd40*/  LDCU UR8, c[0x0][0x398] ;  /* 0x00007300ff0877ac */ /* 0x000ee20008000800 */
[----:B------:R-:W-:-:S02]  /*14fd50*/  ISETP.LT.AND P3, PT, R153, UR54, !P1 ;  /* 0x0000003699007c0c */ /* 0x000fc4000cf61270 */
[----:B------:R-:W-:Y:S01]  /*14fd60*/  LOP3.LUT R115, R115, 0xfffffffd, RZ, 0xc0, !PT ;  /* 0xfffffffd73737812 */ /* 0x000fe200078ec0ff */
[----:B------:R-:W3:Y:S06]  /*14fd70*/  LDCU UR54, c[0x0][0x398] ;  /* 0x00007300ff3677ac */ /* 0x000eec0008000800 */
[----:B------:R-:W-:Y:S02]  /*14fd80*/  @P2 LOP3.LUT R114, R114, 0x40000000, RZ, 0xfc, !PT ;  /* 0x4000000072722812 */ /* 0x000fe400078efcff */
[----:B------:R-:W-:Y:S01]  /*14fd90*/  ISETP.LT.AND P2, PT, R152, UR53, !P1 ;  /* 0x0000003598007c0c */ /* 0x000fe2000cf41270 */
[----:B------:R-:W4:Y:S01]  /*14fda0*/  LDCU UR53, c[0x0][0x398] ;  /* 0x00007300ff3577ac */ /* 0x000f220008000800 */
[----:B------:R-:W-:-:S02]  /*14fdb0*/  @P4 LOP3.LUT R115, R115, 0x2, RZ, 0xfc, !PT ;  /* 0x0000000273734812 */ /* 0x000fc400078efcff */
[----:B-1----:R-:W-:Y:S01]  /*14fdc0*/  ISETP.LT.AND P4, PT, R150, UR4, !P1 ;  /* 0x0000000496007c0c */ /* 0x002fe2000cf81270 */
[----:B------:R-:W-:Y:S01]  /*14fdd0*/  STL.64 [R1+0x19c0], R140 ;  /* 0x0019c08c01007387 */ /* 0x000fe20000100a00 */
[----:B------:R-:W-:Y:S01]  /*14fde0*/  LOP3.LUT R114, R114, 0x7fffffff, RZ, 0xc0, !PT ;  /* 0x7fffffff72727812 */ /* 0x000fe200078ec0ff */
[----:B------:R-:W1:Y:S01]  /*14fdf0*/  LDCU UR4, c[0x0][0x398] ;  /* 0x00007300ff0477ac */ /* 0x000e620008000800 */
[----:B------:R-:W-:-:S05]  /*14fe00*/  LOP3.LUT R115, R115, 0xfffffffe, RZ, 0xc0, !PT ;  /* 0xfffffffe73737812 */ /* 0x000fca00078ec0ff */
[----:B------:R-:W-:Y:S02]  /*14fe10*/  @P2 LOP3.LUT R114, R114, 0x80000000, RZ, 0xfc, !PT ;  /* 0x8000000072722812 */ /* 0x000fe400078efcff */
[----:B------:R-:W-:Y:S02]  /*14fe20*/  @P3 LOP3.LUT R115, R115, 0x1, RZ, 0xfc, !PT ;  /* 0x0000000173733812 */ /* 0x000fe400078efcff */
[----:B---3--:R-:W-:Y:S01]  /*14fe30*/  ISETP.LT.AND P3, PT, R149, UR8, !P1 ;  /* 0x0000000895007c0c */ /* 0x008fe2000cf61270 */
[----:B------:R3:W-:Y:S01]  /*14fe40*/  STSM.16.M88.4 [R102], R132 ;  /* 0x0000008466007844 */ /* 0x0007e20000000200 */
[----:B------:R-:W-:Y:S01]  /*14fe50*/  LOP3.LUT R114, R114, 0xdfffffff, RZ, 0xc0, !PT ;  /* 0xdfffffff72727812 */ /* 0x000fe200078ec0ff */
[----:B------:R-:W1:Y:S03]  /*14fe60*/  LDCU.64 UR8, c[0x0][0x398] ;  /* 0x00007300ff0877ac */ /* 0x000e660008000a00 */
[----:B------:R-:W-:-:S02]  /*14fe70*/  @P4 LOP3.LUT R114, R114, 0x20000000, RZ, 0xfc, !PT ;  /* 0x2000000072724812 */ /* 0x000fc400078efcff */
[----:B------:R-:W-:Y:S01]  /*14fe80*/  ISETP.LT.AND P2, PT, R156, UR54, !P1 ;  /* 0x000000369c007c0c */ /* 0x000fe2000cf41270 */
[----:B------:R-:W-:Y:S01]  /*14fe90*/  STL.64 [R1+0x19c8], R142 ;  /* 0x0019c88e01007387 */ /* 0x000fe20000100a00 */
[----:B------:R-:W-:Y:S01]  /*14fea0*/  LOP3.LUT R114, R114, 0xefffffff, RZ, 0xc0, !PT ;  /* 0xefffffff72727812 */ /* 0x000fe200078ec0ff */
[----:B------:R-:W1:Y:S01]  /*14feb0*/  LDCU UR54, c[0x0][0x398] ;  /* 0x00007300ff3677ac */ /* 0x000e620008000800 */
[----:B------:R-:W-:Y:S02]  /*14fec0*/  NOP ;  /* 0x0000000000007918 */ /* 0x000fe40000000000 */
[----:B------:R-:W-:Y:S01]  /*14fed0*/  @P3 LOP3.LUT R114, R114, 0x10000000, RZ, 0xfc, !PT ;  /* 0x1000000072723812 */ /* 0x000fe200078efcff */
[----:B---3--:R-:W3:Y:S01]  /*14fee0*/  LDL.LU R132, [R1+0x2c44] ;  /* 0x002c440001847983 */ /* 0x008ee20000300800 */
[----:B----4-:R-:W-:Y:S01]  /*14fef0*/  ISETP.LT.AND P1, PT, R155, UR53, !P1 ;  /* 0x000000359b007c0c */ /* 0x010fe2000cf21270 */
[----:B------:R-:W4:Y:S01]  /*14ff00*/  LDCU UR53, c[0x0][0x398] ;  /* 0x00007300ff3577ac */ /* 0x000f220008000800 */
[----:B------:R-:W-:Y:S01]  /*14ff10*/  LOP3.LUT R114, R114, 0xf7ffffff, RZ, 0xc0, !PT ;  /* 0xf7ffffff72727812 */ /* 0x000fe200078ec0ff */
[----:B------:R-:W1:Y:S03]  /*14ff20*/  LDS.128 R140, [R102] ;  /* 0x00000000668c7984 */ /* 0x000e660000000c00 */
[----:B------:R-:W-:-:S04]  /*14ff30*/  @P2 LOP3.LUT R114, R114, 0x8000000, RZ, 0xfc, !PT ;  /* 0x0800000072722812 */ /* 0x000fc800078efcff */
[----:B------:R-:W-:-:S04]  /*14ff40*/  LOP3.LUT R114, R114, 0xfbffffff, RZ, 0xc0, !PT ;  /* 0xfbffffff72727812 */ /* 0x000fc800078ec0ff */
[----:B------:R-:W-:Y:S01]  /*14ff50*/  @P1 LOP3.LUT R114, R114, 0x4000000, RZ, 0xfc, !PT ;  /* 0x0400000072721812 */ /* 0x000fe200078efcff */
[----:B------:R-:W-:Y:S01]  /*14ff60*/  NOP ;  /* 0x0000000000007918 */ /* 0x000fe20000000000 */
[----:B--2---:R-:W-:Y:S02]  /*14ff70*/  ISETP.GE.AND P1, PT, R136, UR5, PT ;  /* 0x0000000588007c0c */ /* 0x004fe4000bf26270 */
[----:B------:R-:W2:Y:S02]  /*14ff80*/  LDL.LU R136, [R1+0x77f8] ;  /* 0x0077f80001887983 */ /* 0x000ea40000300800 */
[----:B-1----:R-:W-:Y:S02]  /*14ff90*/  ISETP.LT.AND P4, PT, R151, UR8, !P1 ;  /* 0x0000000897007c0c */ /* 0x002fe4000cf81270 */
[----:B------:R-:W-:Y:S01]  /*14ffa0*/  ISETP.LT.AND P3, PT, R154, UR54, !P1 ;  /* 0x000000369a007c0c */ /* 0x000fe2000cf61270 */
[----:B------:R-:W1:Y:S01]  /*14ffb0*/  LDCU UR54, c[0x0][0x398] ;  /* 0x00007300ff3677ac */ /* 0x000e620008000800 */
[----:B------:R-:W-:Y:S01]  /*14ffc0*/  LOP3.LUT R114, R114, 0xffbfffff, RZ, 0xc0, !PT ;  /* 0xffbfffff72727812 */ /* 0x000fe200078ec0ff */
[----:B------:R-:W3:Y:S01]  /*14ffd0*/  LDL.LU R133, [R1+0x2c4c] ;  /* 0x002c4c0001857983 */ /* 0x000ee20000300800 */
[----:B----4-:R-:W-:Y:S01]  /*14ffe0*/  ISETP.LT.AND P2, PT, R153, UR53, !P1 ;  /* 0x0000003599007c0c */ /* 0x010fe2000cf41270 */
[----:B------:R-:W4:Y:S02]  /*14fff0*/  LDCU UR53, c[0x0][0x398] ;  /* 0x00007300ff3577ac */ /* 0x000f240008000800 */
[----:B------:R-:W3:Y:S04]  /*150000*/  LDL.LU R134, [R1+0x32a4] ;  /* 0x0032a40001867983 */ /* 0x000ee80000300800 */
[----:B------:R-:W-:Y:S01]  /*150010*/  @P4 LOP3.LUT R114, R114, 0x400000, RZ, 0xfc, !PT ;  /* 0x0040000072724812 */ /* 0x000fe200078efcff */
[----:B------:R-:W3:Y:S03]  /*150020*/  LDL.LU R135, [R1+0x32ac] ;  /* 0x0032ac0001877983 */ /* 0x000ee60000300800 */
[----:B------:R-:W-:-:S04]  /*150030*/  LOP3.LUT R114, R114, 0xfdffffff, RZ, 0xc0, !PT ;  /* 0xfdffffff72727812 */ /* 0x000fc800078ec0ff */
[----:B------:R-:W-:-:S04]  /*150040*/  @P3 LOP3.LUT R114, R114, 0x2000000, RZ, 0xfc, !PT ;  /* 0x0200000072723812 */ /* 0x000fc800078efcff */
[----:B------:R-:W-:-:S04]  /*150050*/  LOP3.LUT R114, R114, 0xfeffffff, RZ, 0xc0, !PT ;  /* 0xfeffffff72727812 */ /* 0x000fc800078ec0ff */
[----:B------:R-:W-:Y:S02]  /*150060*/  @P2 LOP3.LUT R114, R114, 0x1000000, RZ, 0xfc, !PT ;  /* 0x0100000072722812 */ /* 0x000fe400078efcff */
[----:B------:R-:W-:Y:S02]  /*150070*/  ISETP.LT.AND P2, PT, R152, UR6, !P1 ;  /* 0x0000000698007c0c */ /* 0x000fe4000cf41270 */
[----:B------:R-:W-:Y:S01]  /*150080*/  ISETP.LT.AND P4, PT, R150, UR4, !P1 ;  /* 0x0000000496007c0c */ /* 0x000fe2000cf81270 */
[----:B------:R-:W2:Y:S01]  /*150090*/  LDCU.64 UR4, c[0x0][0x398] ;  /* 0x00007300ff0477ac */ /* 0x000ea20008000a00 */
[----:B------:R-:W-:Y:S02]  /*1500a0*/  LOP3.LUT R114, R114, 0xff7fffff, RZ, 0xc0, !PT ;  /* 0xff7fffff72727812 */ /* 0x000fe400078ec0ff */
        /* <DEDUP_REMOVED lines=22> */
[----:B------:R-:W-:Y:S01]  /*150210*/  STL.64 [R1+0x19b0], R140 ;  /* 0x0019b08c01007387 */ /* 0x000fe20000100a00 */
        /* <DEDUP_REMOVED lines=388> */
[----:B----4-:R-:W-:Y:S02]  /*151a60*/  ISETP.LT.AND P2, PT, R153, UR57, !P1 ;  /* 0x0000003999007c0c */ /* 0x010fe4000cf41270 */
[----:B------:R-:W-:Y:S01]  /*151a70*/  LOP3.LUT R112, R112, 0xfffffffd, RZ, 0xc0, !PT ;  /* 0xfffffffd70707812 */ /* 0x000fe200078ec0ff */
[----:B------:R-:W4:Y:S01]  /*151a80*/  LDCU UR57, c[0x0][0x398] ;  /* 0x00007300ff3977ac */ /* 0x000f220008000800 */
[----:B------:R-:W-:-:S07]  /*151a90*/  ISETP.LT.AND P4, PT, R151, UR6, !P1 ;  /* 0x0000000697007c0c */ /* 0x000fce000cf81270 */
[----:B------:R-:W-:-:S04]  /*151aa0*/  @P3 LOP3.LUT R112, R112, 0x2, RZ, 0xfc, !PT ;  /* 0x0000000270703812 */ /* 0x000fc800078efcff */
[----:B------:R-:W-:-:S04]  /*151ab0*/  LOP3.LUT R112, R112, 0xfffffffe, RZ, 0xc0, !PT ;  /* 0xfffffffe70707812 */ /* 0x000fc800078ec0ff */
[----:B------:R-:W-:Y:S02]  /*151ac0*/  @P2 LOP3.LUT R112, R112, 0x1, RZ, 0xfc, !PT ;  /* 0x0000000170702812 */ /* 0x000fe400078efcff */
[----:B------:R-:W-:Y:S01]  /*151ad0*/  ISETP.LT.AND P2, PT, R152, UR56, !P1 ;  /* 0x0000003898007c0c */ /* 0x000fe2000cf41270 */
[----:B------:R-:W-:Y:S01]  /*151ae0*/  STL.64 [R1+0x1de0], R140 ;  /* 0x001de08c01007387 */ /* 0x000fe20000100a00 */
[----:B------:R-:W-:Y:S01]  /*151af0*/  @P4 LOP3.LUT R119, R119, 0x40000000, RZ, 0xfc, !PT ;  /* 0x4000000077774812 */ /* 0x000fe200078efcff */
[----:B------:R-:W2:Y:S01]  /*151b00*/  LDCU UR56, c[0x0][0x398] ;  /* 0x00007300ff3877ac */ /* 0x000ea20008000800 */
[----:B------:R-:W-:Y:S02]  /*151b10*/  ISETP.LT.AND P4, PT, R150, UR59, !P1 ;  /* 0x0000003b96007c0c */ /* 0x000fe4000cf81270 */
[----:B------:R-:W-:Y:S02]  /*151b20*/  LOP3.LUT R119, R119, 0x7fffffff, RZ, 0xc0, !PT ;  /* 0x7fffffff77777812 */ /* 0x000fe400078ec0ff */
[----:B-1----:R-:W-:Y:S01]  /*151b30*/  ISETP.LT.AND P3, PT, R149, UR58, !P1 ;  /* 0x0000003a95007c0c */ /* 0x002fe2000cf61270 */
[----:B------:R-:W-:Y:S01]  /*151b40*/  STL.64 [R1+0x1de8], R142 ;  /* 0x001de88e01007387 */ /* 0x000fe20000100a00 */
[----:B------:R-:W1:Y:S03]  /*151b50*/  LDCU UR59, c[0x0][0x398] ;  /* 0x00007300ff3b77ac */ /* 0x000e660008000800 */
[----:B------:R-:W-:Y:S01]  /*151b60*/  @P2 LOP3.LUT R119, R119, 0x80000000, RZ, 0xfc, !PT ;  /* 0x8000000077772812 */ /* 0x000fe200078efcff */
[----:B---3--:R3:W-:Y:S01]  /*151b70*/  STSM.16.M88.4 [R102], R132 ;  /* 0x0000008466007844 */ /* 0x0087e20000000200 */
[----:B----4-:R-:W-:Y:S01]  /*151b80*/  ISETP.LT.AND P2, PT, R156, UR57, !P1 ;  /* 0x000000399c007c0c */ /* 0x010fe2000cf41270 */
[----:B------:R-:W-:Y:S01]  /*151b90*/  NOP ;  /* 0x0000000000007918 */ /* 0x000fe20000000000 */
[----:B------:R-:W-:Y:S01]  /*151ba0*/  LOP3.LUT R119, R119, 0xdfffffff, RZ, 0xc0, !PT ;  /* 0xdfffffff77777812 */ /* 0x000fe200078ec0ff */
[----:B------:R-:W4:Y:S01]  /*151bb0*/  LDS.128 R140, [R102] ;  /* 0x00000000668c7984 */ /* 0x000f220000000c00 */
[----:B------:R-:W-:Y:S01]  /*151bc0*/  LOP3.LUT R116, R116, 0xbfffffff, RZ, 0xc0, !PT ;  /* 0xbfffffff74747812 */ /* 0x000fe200078ec0ff */
[----:B------:R-:W1:Y:S01]  /*151bd0*/  LDCU UR57, c[0x0][0x398] ;  /* 0x00007300ff3977ac */ /* 0x000e620008000800 */
[----:B------:R-:W-:Y:S01]  /*151be0*/  @P4 LOP3.LUT R119, R119, 0x20000000, RZ, 0xfc, !PT ;  /* 0x2000000077774812 */ /* 0x000fe200078efcff */
[----:B------:R-:W1:Y:S03]  /*151bf0*/  LDCU UR58, c[0x0][0x398] ;  /* 0x00007300ff3a77ac */ /* 0x000e660008000800 */
[----:B------:R-:W-:Y:S01]  /*151c00*/  LOP3.LUT R119, R119, 0xefffffff, RZ, 0xc0, !PT ;  /* 0xefffffff77777812 */ /* 0x000fe200078ec0ff */
[----:B---3--:R-:W3:Y:S03]  /*151c10*/  LDL.LU R132, [R1+0x1c70] ;  /* 0x001c700001847983 */ /* 0x008ee60000300800 */
[----:B------:R-:W-:-:S02]  /*151c20*/  @P3 LOP3.LUT R119, R119, 0x10000000, RZ, 0xfc, !PT ;  /* 0x1000000077773812 */ /* 0x000fc400078efcff */
        /* <DEDUP_REMOVED lines=51> */
[----:B------:R-:W-:-:S02]  /*151f60*/  LOP3.LUT R119, R119, 0xffffbfff, RZ, 0xc0, !PT ;  /* 0xffffbfff77777812 */ /* 0x000fc400078ec0ff */
[----:B------:R-:W-:Y:S01]  /*151f70*/  ISETP.LT.AND P3, PT, R153, UR41, !P1 ;  /* 0x0000002999007c0c */ /* 0x000fe2000cf61270 */
[----:B----4-:R-:W-:Y:S01]  /*151f80*/  STL.64 [R1+0x1dc0], R140 ;  /* 0x001dc08c01007387 */ /* 0x010fe20000100a00 */
[----:B------:R-:W4:Y:S05]  /*151f90*/  LDCU UR40, c[0x0][0x398] ;  /* 0x00007300ff2877ac */ /* 0x000f2a0008000800 */
        /* <DEDUP_REMOVED lines=32> */
[----:B--2---:R-:W-:Y:S02]  /*1521a0*/  ISETP.GE.AND P1, PT, R136, UR9, PT ;  /* 0x0000000988007c0c */ /* 0x004fe4000bf26270 */
[----:B------:R-:W2:Y:S02]  /*1521b0*/  LDL.LU R136, [R1+0x7830] ;  /* 0x0078300001887983 */ /* 0x000ea40000300800 */
[----:B------:R-:W-:Y:S02]  /*1521c0*/  ISETP.LT.AND P2, PT, R151, UR6, !P1 ;  /* 0x0000000697007c0c */ /* 0x000fe4000cf41270 */
[----:B----4-:R-:W-:Y:S01]  /*1521d0*/  ISETP.LT.AND P4, PT, R154, UR40, !P1 ;  /* 0x000000289a007c0c */ /* 0x010fe2000cf81270 */
[----:B------:R-:W3:Y:S01]  /*1521e0*/  LDL.LU R133, [R1+0x2478] ;  /* 0x0024780001857983 */ /* 0x000ee20000300800 */
[----:B------:R-:W-:Y:S01]  /*1521f0*/  LOP3.LUT R119, R119, 0xffffffbf, RZ, 0xc0, !PT ;  /* 0xffffffbf77777812 */ /* 0x000fe200078ec0ff */
[----:B------:R-:W4:Y:S01]  /*152200*/  LDCU UR40, c[0x0][0x398] ;  /* 0x00007300ff2877ac */ /* 0x000f220008000800 */
[----:B-1----:R-:W-:Y:S01]  /*152210*/  ISETP.LT.AND P3, PT, R153, UR4, !P1 ;  /* 0x0000000499007c0c */ /* 0x002fe2000cf61270 */
[----:B------:R-:W3:Y:S04]  /*152220*/  LDL.LU R134, [R1+0x2870] ;  /* 0x0028700001867983 */ /* 0x000ee80000300800 */
[----:B------:R-:W3:Y:S02]  /*152230*/  LDL.LU R135, [R1+0x2878] ;  /* 0x0028780001877983 */ /* 0x000ee40000300800 */
        /* <DEDUP_REMOVED lines=30> */
[----:B------:R-:W-:-:S02]  /*152420*/  ISETP.LT.AND P3, PT, R153, UR73, !P1 ;  /* 0x0000004999007c0c */ /* 0x000fc4000cf61270 */
[----:B------:R-:W-:Y:S01]  /*152430*/  LOP3.LUT R119, R119, 0xfffffffd, RZ, 0xc0, !PT ;  /* 0xfffffffd77777812 */ /* 0x000fe200078ec0ff */
[----:B------:R-:W-:Y:S01]  /*152440*/  STL.64 [R1+0x1c10], R140 ;  /* 0x001c108c01007387 */ /* 0x000fe20000100a00 */
        /* <DEDUP_REMOVED lines=96> */
[----:B------:R-:W-:Y:S02]  /*152a50*/  @P2 LOP3.LUT R118, R118, 0x8000, RZ, 0xfc, !PT ;  /* 0x0000800076762812 */ /* 0x000fe400078efcff */
[----:B------:R-:W-:Y:S01]  /*152a60*/  LOP3.LUT R122, R122, 0xbfffffff, RZ, 0xc0, !PT ;  /* 0xbfffffff7a7a7812 */ /* 0x000fe200078ec0ff */
        /* <DEDUP_REMOVED lines=145> */
[----:B-1----:R-:W-:Y:S01]  /*153380*/  STL.64 [R1+0x1b40], R140 ;  /* 0x001b408c01007387 */ /* 0x002fe20000100a00 */
[----:B------:R-:W-:Y:S01]  /*153390*/  LOP3.LUT R117, R117, 0xffff7fff, RZ, 0xc0, !PT ;  /* 0xffff7fff75757812 */ /* 0x000fe200078ec0ff */
[----:B------:R-:W1:Y:S03]  /*1533a0*/  LDCU UR63, c[0x0][0x398] ;  /* 0x00007300ff3f77ac */ /* 0x000e660008000800 */
[----:B------:R-:W-:Y:S02]  /*1533b0*/  @P2 LOP3.LUT R117, R117, 0x8000, RZ, 0xfc, !PT ;  /* 0x0000800075752812 */ /* 0x000fe400078efcff */
[----:B------:R-:W-:Y:S01]  /*1533c0*/  ISETP.LT.AND P3, PT, R149, UR66, !P1 ;  /* 0x0000004295007c0c */ /* 0x000fe2000cf61270 */
[----:B---3--:R3:W-:Y:S01]  /*1533d0*/  STSM.16.M88.4 [R102], R132 ;  /* 0x0000008466007844 */ /* 0x0087e20000000200 */
[----:B------:R-:W-:Y:S01]  /*1533e0*/  LOP3.LUT R117, R117, 0xffffdfff, RZ, 0xc0, !PT ;  /* 0xffffdfff75757812 */ /* 0x000fe200078ec0ff */
[----:B------:R-:W1:Y:S03]  /*1533f0*/  LDCU UR66, c[0x0][0x398] ;  /* 0x00007300ff4277ac */ /* 0x000e660008000800 */
        /* <DEDUP_REMOVED lines=20> */
[----:B-1----:R-:W-:Y:S01]  /*153540*/  ISETP.LT.AND P3, PT, R154, UR67, !P1 ;  /* 0x000000439a007c0c */ /* 0x002fe2000cf61270 */
        /* <DEDUP_REMOVED lines=39> */
[----:B------:R-:W-:Y:S01]  /*1537c0*/  STL.64 [R1+0x1b20], R140 ;  /* 0x001b208c01007387 */ /* 0x000fe20000100a00 */
[----:B------:R-:W-:Y:S01]  /*1537d0*/  LOP3.LUT R121, R121, 0xbfffffff, RZ, 0xc0, !PT ;  /* 0xbfffffff79797812 */ /* 0x000fe200078ec0ff */
[----:B------:R-:W1:Y:S04]  /*1537e0*/  LDCU UR52, c[0x0][0x398] ;  /* 0x00007300ff3477ac */ /* 0x000e680008000800 */
[----:B------:R-:W-:Y:S01]  /*1537f0*/  @P2 LOP3.LUT R116, R116, 0x40000000, RZ, 0xfc, !PT ;  /* 0x4000000074742812 */ /* 0x000fe200078efcff */
[----:B---3--:R3:W-:Y:S01]  /*153800*/  STSM.16.M88.4 [R102], R132 ;  /* 0x0000008466007844 */ /* 0x0087e20000000200 */
[----:B------:R-:W-:Y:S01]  /*153810*/  ISETP.LT.AND P2, PT, R152, UR54, !P1 ;  /* 0x0000003698007c0c */ /* 0x000fe2000cf41270 */
[----:B------:R-:W1:Y:S01]  /*153820*/  LDCU UR53, c[0x0][0x398] ;  /* 0x00007300ff3577ac */ /* 0x000e620008000800 */
[----:B------:R-:W-:-:S02]  /*153830*/  @P4 LOP3.LUT R117, R117, 0x2, RZ, 0xfc, !PT ;  /* 0x0000000275754812 */ /* 0x000fc400078efcff */
[----:B------:R-:W-:Y:S01]  /*153840*/  ISETP.LT.AND P4, PT, R150, UR55, !P1 ;  /* 0x0000003796007c0c */ /* 0x000fe2000cf81270 */
[----:B------:R-:W-:Y:S01]  /*153850*/  STL.64 [R1+0x1b28], R142 ;  /* 0x001b288e01007387 */ /* 0x000fe20000100a00 */
[----:B------:R-:W-:Y:S01]  /*153860*/  LOP3.LUT R116, R116, 0x7fffffff, RZ, 0xc0, !PT ;  /* 0x7fffffff74747812 */ /* 0x000fe200078ec0ff */
[----:B------:R-:W-:Y:S01]  /*153870*/  NOP ;  /* 0x0000000000007918 */ /* 0x000fe20000000000 */
[----:B------:R-:W-:Y:S01]  /*153880*/  LOP3.LUT R117, R117, 0xfffffffe, RZ, 0xc0, !PT ;  /* 0xfffffffe75757812 */ /* 0x000fe200078ec0ff */
[----:B------:R-:W1:Y:S04]  /*153890*/  LDS.128 R140, [R102] ;  /* 0x00000000668c7984 */ /* 0x000e680000000c00 */
[----:B------:R-:W-:Y:S01]  /*1538a0*/  @P2 LOP3.LUT R116, R116, 0x80000000, RZ, 0xfc, !PT ;  /* 0x8000000074742812 */ /* 0x000fe200078efcff */
[----:B------:R-:W1:Y:S01]  /*1538b0*/  LDCU UR54, c[0x0][0x398] ;  /* 0x00007300ff3677ac */ /* 0x000e620008000800 */
[----:B------:R-:W-:Y:S01]  /*1538c0*/  @P3 LOP3.LUT R117, R117, 0x1, RZ, 0xfc, !PT ;  /* 0x0000000175753812 */ /* 0x000fe200078efcff */
[----:B---3--:R-:W3:Y:S01]  /*1538d0*/  LDL.LU R132, [R1+0xc04] ;  /* 0x000c040001847983 */ /* 0x008ee20000300800 */
[----:B------:R-:W-:Y:S01]  /*1538e0*/  ISETP.LT.AND P3, PT, R149, UR56, !P1 ;  /* 0x0000003895007c0c */ /* 0x000fe2000cf61270 */
[----:B------:R-:W1:Y:S01]  /*1538f0*/  LDCU UR55, c[0x0][0x398] ;  /* 0x00007300ff3777ac */ /* 0x000e620008000800 */
[----:B------:R-:W-:-:S02]  /*153900*/  LOP3.LUT R116, R116, 0xdfffffff, RZ, 0xc0, !PT ;  /* 0xdfffffff74747812 */ /* 0x000fc400078ec0ff */
        /* <DEDUP_REMOVED lines=137> */
[----:B---3--:R3:W-:Y:S02]  /*1541a0*/  STSM.16.M88.4 [R102], R132 ;  /* 0x0000008466007844 */ /* 0x0087e40000000200 */
[----:B------:R-:W-:Y:S01]  /*1541b0*/  @P2 LOP3.LUT R123, R123, 0x40000000, RZ, 0xfc, !PT ;  /* 0x400000007b7b2812 */ /* 0x000fe200078efcff */
[----:B------:R-:W1:Y:S01]  /*1541c0*/  LDCU UR77, c[0x0][0x398] ;  /* 0x00007300ff4d77ac */ /* 0x000e620008000800 */
        /* <DEDUP_REMOVED lines=10> */
[----:B---3--:R-:W3:Y:S01]  /*154270*/  LDL.LU R132, [R1+0x1c74] ;  /* 0x001c740001847983 */ /* 0x008ee20000300800 */
        /* <DEDUP_REMOVED lines=139> */
[----:B------:R-:W-:-:S02]  /*154b30*/  ISETP.LT.AND P3, PT, R153, UR11, !P1 ;  /* 0x0000000b99007c0c */ /* 0x000fc4000cf61270 */
[----:B------:R-:W-:Y:S01]  /*154b40*/  LOP3.LUT R123, R123, 0xfffffffd, RZ, 0xc0, !PT ;  /* 0xfffffffd7b7b7812 */ /* 0x000fe200078ec0ff */
[----:B-1----:R-:W-:Y:S01]  /*154b50*/  STL.64 [R1+0x1ab0], R140 ;  /* 0x001ab08c01007387 */ /* 0x002fe20000100a00 */
[----:B------:R-:W1:Y:S05]  /*154b60*/  LDCU.64 UR10, c[0x0][0x398] ;  /* 0x00007300ff0a77ac */ /* 0x000e6a0008000a00 */
[----:B------:R-:W-:Y:S02]  /*154b70*/  @P2 LOP3.LUT R122, R122, 0x40000000, RZ, 0xfc, !PT ;  /* 0x400000007a7a2812 */ /* 0x000fe400078efcff */
[----:B------:R-:W-:Y:S02]  /*154b80*/  ISETP.LT.AND P2, PT, R152, UR12, !P1 ;  /* 0x0000000c98007c0c */ /* 0x000fe4000cf41270 */
[----:B------:R-:W-:Y:S01]  /*154b90*/  @P4 LOP3.LUT R123, R123, 0x2, RZ, 0xfc, !PT ;  /* 0x000000027b7b4812 */ /* 0x000fe200078efcff */
[----:B---3--:R3:W-:Y:S01]  /*154ba0*/  STSM.16.M88.4 [R102], R132 ;  /* 0x0000008466007844 */ /* 0x0087e20000000200 */
[----:B------:R-:W-:Y:S01]  /*154bb0*/  ISETP.LT.AND P4, PT, R150, UR13, !P1 ;  /* 0x0000000d96007c0c */ /* 0x000fe2000cf81270 */
[----:B------:R-:W1:Y:S01]  /*154bc0*/  LDCU UR12, c[0x0][0x398] ;  /* 0x00007300ff0c77ac */ /* 0x000e620008000800 */
[----:B------:R-:W-:-:S02]  /*154bd0*/  LOP3.LUT R122, R122, 0x7fffffff, RZ, 0xc0, !PT ;  /* 0x7fffffff7a7a7812 */ /* 0x000fc400078ec0ff */
[----:B------:R-:W-:Y:S01]  /*154be0*/  LOP3.LUT R123, R123, 0xfffffffe, RZ, 0xc0, !PT ;  /* 0xfffffffe7b7b7812 */ /* 0x000fe200078ec0ff */
[----:B------:R-:W-:Y:S01]  /*154bf0*/  STL.64 [R1+0x1ab8], R142 ;  /* 0x001ab88e01007387 */ /* 0x000fe20000100a00 */
[----:B------:R-:W-:-:S03]  /*154c00*/  NOP ;  /* 0x0000000000007918 */ /* 0x000fc60000000000 */
[----:B------:R-:W-:Y:S01]  /*154c10*/  @P2 LOP3.LUT R122, R122, 0x80000000, RZ, 0xfc, !PT ;  /* 0x800000007a7a2812 */ /* 0x000fe200078efcff */
[----:B------:R-:W1:Y:S01]  /*154c20*/  LDS.128 R140, [R102] ;  /* 0x00000000668c7984 */ /* 0x000e620000000c00 */
[----:B------:R-:W-:Y:S01]  /*154c30*/  @P3 LOP3.LUT R123, R123, 0x1, RZ, 0xfc, !PT ;  /* 0x000000017b7b3812 */ /* 0x000fe200078efcff */
[----:B------:R-:W1:Y:S01]  /*154c40*/  LDCU UR13, c[0x0][0x398] ;  /* 0x00007300ff0d77ac */ /* 0x000e620008000800 */
[----:B------:R-:W-:Y:S01]  /*154c50*/  ISETP.LT.AND P3, PT, R149, UR14, !P1 ;  /* 0x0000000e95007c0c */ /* 0x000fe2000cf61270 */
[----:B---3--:R-:W3:Y:S01]  /*154c60*/  LDL.LU R132, [R1+0x2c94] ;  /* 0x002c940001847983 */ /* 0x008ee20000300800 */
[----:B------:R-:W-:Y:S01]  /*154c70*/  LOP3.LUT R122, R122, 0xdfffffff, RZ, 0xc0, !PT ;  /* 0xdfffffff7a7a7812 */ /* 0x000fe200078ec0ff */
[----:B------:R-:W1:Y:S03]  /*154c80*/  LDCU UR14, c[0x0][0x398] ;  /* 0x00007300ff0e77ac */ /* 0x000e660008000800 */
        /* <DEDUP_REMOVED lines=15> */
[----:B-1----:R-:W-:Y:S02]  /*154d80*/  ISETP.LT.AND P2, PT, R151, UR10, !P1 ;  /* 0x0000000a97007c0c */ /* 0x002fe4000cf41270 */
        /* <DEDUP_REMOVED lines=53> */
[----:B---3--:R1:W-:Y:S01]  /*1550e0*/  STSM.16.M88.4 [R102], R132 ;  /* 0x0000008466007844 */ /* 0x0083e20000000200 */
[----:B------:R-:W3:Y:S01]  /*1550f0*/  LDCU UR76, c[0x0][0x398] ;  /* 0x00007300ff4c77ac */ /* 0x000ee20008000800 */
[----:B------:R-:W-:Y:S01]  /*155100*/  LOP3.LUT R127, R127, 0xbfffffff, RZ, 0xc0, !PT ;  /* 0xbfffffff7f7f7812 */ /* 0x000fe200078ec0ff */
[----:B------:R-:W1:Y:S03]  /*155110*/  LDCU UR74, c[0x0][0x398] ;  /* 0x00007300ff4a77ac */ /* 0x000e660008000800 */
[----:B------:R-:W-:-:S04]  /*155120*/  @P2 LOP3.LUT R122, R122, 0x8000, RZ, 0xfc, !PT ;  /* 0x000080007a7a2812 */ /* 0x000fc800078efcff */
[----:B------:R-:W-:-:S04]  /*155130*/  LOP3.LUT R122, R122, 0xffffdfff, RZ, 0xc0, !PT ;  /* 0xffffdfff7a7a7812 */ /* 0x000fc800078ec0ff */
[----:B------:R-:W-:Y:S02]  /*155140*/  @P4 LOP3.LUT R122, R122, 0x2000, RZ, 0xfc, !PT ;  /* 0x000020007a7a4812 */ /* 0x000fe400078efcff */
[----:B----4-:R-:W-:Y:S01]  /*155150*/  ISETP.LT.AND P2, PT, R156, UR77, !P1 ;  /* 0x0000004d9c007c0c */ /* 0x010fe2000cf41270 */
[----:B------:R-:W-:Y:S01]  /*155160*/  STL.64 [R1+0x1aa8], R142 ;  /* 0x001aa88e01007387 */ /* 0x000fe20000100a00 */
[----:B------:R-:W-:Y:S01]  /*155170*/  LOP3.LUT R122, R122, 0xffffefff, RZ, 0xc0, !PT ;  /* 0xffffefff7a7a7812 */ /* 0x000fe200078ec0ff */
[----:B------:R-:W4:Y:S01]  /*155180*/  LDCU UR77, c[0x0][0x398] ;  /* 0x00007300ff4d77ac */ /* 0x000f220008000800 */
[----:B------:R-:W-:Y:S01]  /*155190*/  ISETP.LT.AND P1, PT, R155, UR69, !P1 ;  /* 0x000000459b007c0c */ /* 0x000fe2000cf21270 */
[----:B-1----:R-:W4:Y:S01]  /*1551a0*/  LDL.LU R132, [R1+0x40a4] ;  /* 0x0040a40001847983 */ /* 0x002f220000300800 */
[----:B------:R-:W-:Y:S01]  /*1551b0*/  @P3 LOP3.LUT R122, R122, 0x1000, RZ, 0xfc, !PT ;  /* 0x000010007a7a3812 */ /* 0x000fe200078efcff */
[----:B------:R-:W-:-:S03]  /*1551c0*/  NOP ;  /* 0x0000000000007918 */ /* 0x000fc60000000000 */
[----:B------:R-:W-:Y:S01]  /*1551d0*/  LOP3.LUT R122, R122, 0xfffff7ff, RZ, 0xc0, !PT ;  /* 0xfffff7ff7a7a7812 */ /* 0x000fe200078ec0ff */
[----:B------:R-:W1:Y:S01]  /*1551e0*/  LDS.128 R140, [R102] ;  /* 0x00000000668c7984 */ /* 0x000e620000000c00 */
[----:B------:R-:W1:Y:S02]  /*1551f0*/  LDCU UR69, c[0x0][0x398] ;  /* 0x00007300ff4577ac */ /* 0x000e640008000800 */
        /* <DEDUP_REMOVED lines=8> */
[----:B---3--:R-:W-:Y:S01]  /*155280*/  ISETP.LT.AND P3, PT, R154, UR76, !P1 ;  /* 0x0000004c9a007c0c */ /* 0x008fe2000cf61270 */
[----:B------:R-:W3:Y:S01]  /*155290*/  LDCU UR76, c[0x0][0x398] ;  /* 0x00007300ff4c77ac */ /* 0x000ee20008000800 */
[----:B------:R-:W-:Y:S01]  /*1552a0*/  LOP3.LUT R122, R122, 0xffffffbf, RZ, 0xc0, !PT ;  /* 0xffffffbf7a7a7812 */ /* 0x000fe200078ec0ff */
[----:B------:R-:W2:Y:S01]  /*1552b0*/  LDL.LU R133, [R1+0x40ac] ;  /* 0x0040ac0001857983 */ /* 0x000ea20000300800 */
[----:B----4-:R-:W-:Y:S01]  /*1552c0*/  ISETP.LT.AND P2, PT, R153, UR77, !P1 ;  /* 0x0000004d99007c0c */ /* 0x010fe2000cf41270 */
[----:B------:R-:W4:Y:S02]  /*1552d0*/  LDCU UR77, c[0x0][0x398] ;  /* 0x00007300ff4d77ac */ /* 0x000f240008000800 */
        /* <DEDUP_REMOVED lines=8> */
[----:B------:R-:W1:Y:S01]  /*155360*/  LDCU UR73, c[0x0][0x398] ;  /* 0x00007300ff4977ac */ /* 0x000e620008000800 */
[----:B------:R-:W-:Y:S02]  /*155370*/  ISETP.LT.AND P4, PT, R150, UR75, !P1 ;  /* 0x0000004b96007c0c */ /* 0x000fe4000cf81270 */
[----:B------:R-:W-:Y:S01]  /*155380*/  LOP3.LUT R122, R122, 0xffffff7f, RZ, 0xc0, !PT ;  /* 0xffffff7f7a7a7812 */ /* 0x000fe200078ec0ff */
[----:B------:R-:W1:Y:S01]  /*155390*/  LDCU UR75, c[0x0][0x398] ;  /* 0x00007300ff4b77ac */ /* 0x000e620008000800 */
[----:B---3--:R-:W-:Y:S01]  /*1553a0*/  ISETP.LT.AND P3, PT, R149, UR76, !P1 ;  /* 0x0000004c95007c0c */ /* 0x008fe2000cf61270 */
[----:B------:R-:W3:Y:S06]  /*1553b0*/  LDCU UR76, c[0x0][0x398] ;  /* 0x00007300ff4c77ac */ /* 0x000eec0008000800 */
        /* <DEDUP_REMOVED lines=21> */
[----:B------:R-:W-:Y:S01]  /*155510*/  LOP3.LUT R126, R126, 0xbfffffff, RZ, 0xc0, !PT ;  /* 0xbfffffff7e7e7812 */ /* 0x000fe200078ec0ff */
[----:B------:R-:W1:Y:S04]  /*155520*/  LDCU UR60, c[0x0][0x398] ;  /* 0x00007300ff3c77ac */ /* 0x000e680008000800 */
[----:B------:R-:W-:Y:S01]  /*155530*/  @P2 LOP3.LUT R121, R121, 0x40000000, RZ, 0xfc, !PT ;  /* 0x4000000079792812 */ /* 0x000fe200078efcff */
[----:B------:R1:W-:Y:S01]  /*155540*/  STSM.16.M88.4 [R102], R132 ;  /* 0x0000008466007844 */ /* 0x0003e20000000200 */
[----:B------:R-:W-:Y:S01]  /*155550*/  ISETP.LT.AND P2, PT, R152, UR62, !P1 ;  /* 0x0000003e98007c0c */ /* 0x000fe2000cf41270 */
[----:B------:R-:W2:Y:S01]  /*155560*/  LDCU UR61, c[0x0][0x398] ;  /* 0x00007300ff3d77ac */ /* 0x000ea20008000800 */
[----:B------:R-:W-:-:S02]  /*155570*/  @P4 LOP3.LUT R122, R122, 0x2, RZ, 0xfc, !PT ;  /* 0x000000027a7a4812 */ /* 0x000fc400078efcff */
[----:B------:R-:W-:Y:S01]  /*155580*/  ISETP.LT.AND P4, PT, R150, UR63, !P1 ;  /* 0x0000003f96007c0c */ /* 0x000fe2000cf81270 */
[----:B------:R-:W-:Y:S01]  /*155590*/  STL.64 [R1+0x16f8], R142 ;  /* 0x0016f88e01007387 */ /* 0x000fe20000100a00 */
[----:B------:R-:W-:Y:S01]  /*1555a0*/  LOP3.LUT R121, R121, 0x7fffffff, RZ, 0xc0, !PT ;  /* 0x7fffffff79797812 */ /* 0x000fe200078ec0ff */
[----:B------:R-:W-:Y:S01]  /*1555b0*/  NOP ;  /* 0x0000000000007918 */ /* 0x000fe20000000000 */
[----:B------:R-:W-:Y:S01]  /*1555c0*/  LOP3.LUT R122, R122, 0xfffffffe, RZ, 0xc0, !PT ;  /* 0xfffffffe7a7a7812 */ /* 0x000fe200078ec0ff */
[----:B------:R-:W2:Y:S04]  /*1555d0*/  LDS.128 R140, [R102] ;  /* 0x00000000668c7984 */ /* 0x000ea80000000c00 */
[----:B------:R-:W-:Y:S01]  /*1555e0*/  @P2 LOP3.LUT R121, R121, 0x80000000, RZ, 0xfc, !PT ;  /* 0x8000000079792812 */ /* 0x000fe200078efcff */
[----:B------:R-:W2:Y:S01]  /*1555f0*/  LDCU UR62, c[0x0][0x398] ;  /* 0x00007300ff3e77ac */ /* 0x000ea20008000800 */
[----:B------:R-:W-:Y:S01]  /*155600*/  @P3 LOP3.LUT R122, R122, 0x1, RZ, 0xfc, !PT ;  /* 0x000000017a7a3812 */ /* 0x000fe200078efcff */
[----:B-1----:R-:W3:Y:S01]  /*155610*/  LDL.LU R132, [R1+0x5044] ;  /* 0x0050440001847983 */ /* 0x002ee20000300800 */
[----:B------:R-:W-:Y:S01]  /*155620*/  ISETP.LT.AND P3, PT, R149, UR64, !P1 ;  /* 0x0000004095007c0c */ /* 0x000fe2000cf61270 */
[----:B------:R-:W1:Y:S01]  /*155630*/  LDCU UR64, c[0x0][0x398] ;  /* 0x00007300ff4077ac */ /* 0x000e620008000800 */
        /* <DEDUP_REMOVED lines=144> */
[----:B------:R-:W-:-:S02]  /*155f40*/  @P4 LOP3.LUT R121, R121, 0x2, RZ, 0xfc, !PT ;  /* 0x0000000279794812 */ /* 0x000fc400078efcff */
[----:B------:R-:W-:Y:S01]  /*155f50*/  ISETP.LT.AND P4, PT, R150, UR35, !P1 ;  /* 0x0000002396007c0c */ /* 0x000fe2000cf81270 */
[----:B------:R-:W-:Y:S01]  /*155f60*/  STL.64 [R1+0xe08], R142 ;  /* 0x000e088e01007387 */ /* 0x000fe20000100a00 */
[----:B------:R-:W-:Y:S01]  /*155f70*/  LOP3.LUT R120, R120, 0x7fffffff, RZ, 0xc0, !PT ;  /* 0x7fffffff78787812 */ /* 0x000fe200078ec0ff */
[----:B------:R-:W-:Y:S01]  /*155f80*/  NOP ;  /* 0x0000000000007918 */ /* 0x000fe20000000000 */
[----:B------:R-:W-:Y:S01]  /*155f90*/  LOP3.LUT R121, R121, 0xfffffffe, RZ, 0xc0, !PT ;  /* 0xfffffffe79797812 */ /* 0x000fe200078ec0ff */
[----:B---3--:R-:W3:Y:S04]  /*155fa0*/  LDL.LU R132, [R1+0xbf0] ;  /* 0x000bf00001847983 */ /* 0x008ee80000300800 */
[----:B------:R-:W-:Y:S01]  /*155fb0*/  @P2 LOP3.LUT R120, R120, 0x80000000, RZ, 0xfc, !PT ;  /* 0x8000000078782812 */ /* 0x000fe200078efcff */
[----:B------:R-:W1:Y:S01]  /*155fc0*/  LDCU.64 UR34, c[0x0][0x398] ;  /* 0x00007300ff2277ac */ /* 0x000e620008000a00 */
[----:B------:R-:W-:Y:S01]  /*155fd0*/  @P3 LOP3.LUT R121, R121, 0x1, RZ, 0xfc, !PT ;  /* 0x0000000179793812 */ /* 0x000fe200078efcff */
[----:B------:R-:W1:Y:S01]  /*155fe0*/  LDS.128 R140, [R102] ;  /* 0x00000000668c7984 */ /* 0x000e620000000c00 */
        /* <DEDUP_REMOVED lines=136> */
[----:B------:R-:W3:Y:S01]  /*156870*/  LDCU UR42, c[0x0][0x398] ;  /* 0x00007300ff2a77ac */ /* 0x000ee20008000800 */
[----:B------:R-:W-:Y:S02]  /*156880*/  ISETP.LT.AND P2, PT, R153, UR39, !P1 ;  /* 0x0000002799007c0c */ /* 0x000fe4000cf41270 */
[----:B------:R-:W-:Y:S01]  /*156890*/  LOP3.LUT R120, R120, 0xfffffffd, RZ, 0xc0, !PT ;  /* 0xfffffffd78787812 */ /* 0x000fe200078ec0ff */
[----:B------:R-:W3:Y:S01]  /*1568a0*/  LDCU UR39, c[0x0][0x398] ;  /* 0x00007300ff2777ac */ /* 0x000ee20008000800 */
[----:B------:R-:W-:Y:S01]  /*1568b0*/  ISETP.LT.AND P4, PT, R151, UR4, !P1 ;  /* 0x0000000497007c0c */ /* 0x000fe2000cf81270 */
[----:B-1----:R-:W-:Y:S01]  /*1568c0*/  STL.64 [R1+0x1f20], R140 ;  /* 0x001f208c01007387 */ /* 0x002fe20000100a00 */
[----:B------:R-:W1:Y:S05]  /*1568d0*/  LDCU UR4, c[0x0][0x398] ;  /* 0x00007300ff0477ac */ /* 0x000e6a0008000800 */
[----:B------:R-:W-:-:S04]  /*1568e0*/  @P3 LOP3.LUT R120, R120, 0x2, RZ, 0xfc, !PT ;  /* 0x0000000278783812 */ /* 0x000fc800078efcff */
[----:B------:R-:W-:-:S04]  /*1568f0*/  LOP3.LUT R120, R120, 0xfffffffe, RZ, 0xc0, !PT ;  /* 0xfffffffe78787812 */ /* 0x000fc800078ec0ff */
[----:B------:R-:W-:Y:S02]  /*156900*/  @P2 LOP3.LUT R120, R120, 0x1, RZ, 0xfc, !PT ;  /* 0x0000000178782812 */ /* 0x000fe400078efcff */
[----:B------:R-:W-:Y:S02]  /*156910*/  ISETP.LT.AND P2, PT, R152, UR38, !P1 ;  /* 0x0000002698007c0c */ /* 0x000fe4000cf41270 */
[----:B------:R-:W-:Y:S02]  /*156920*/  @P4 LOP3.LUT R127, R127, 0x40000000, RZ, 0xfc, !PT ;  /* 0x400000007f7f4812 */ /* 0x000fe400078efcff */
[----:B------:R-:W-:Y:S01]  /*156930*/  ISETP.LT.AND P4, PT, R150, UR43, !P1 ;  /* 0x0000002b96007c0c */ /* 0x000fe2000cf81270 */
[----:B---3--:R3:W-:Y:S01]  /*156940*/  STSM.16.M88.4 [R102], R132 ;  /* 0x0000008466007844 */ /* 0x0087e20000000200 */
[----:B------:R-:W-:Y:S01]  /*156950*/  LOP3.LUT R127, R127, 0x7fffffff, RZ, 0xc0, !PT ;  /* 0x7fffffff7f7f7812 */ /* 0x000fe200078ec0ff */
[----:B------:R-:W1:Y:S01]  /*156960*/  LDCU UR43, c[0x0][0x398] ;  /* 0x00007300ff2b77ac */ /* 0x000e620008000800 */
[----:B------:R-:W-:Y:S01]  /*156970*/  ISETP.LT.AND P3, PT, R149, UR42, !P1 ;  /* 0x0000002a95007c0c */ /* 0x000fe2000cf61270 */
[----:B------:R-:W-:Y:S01]  /*156980*/  STL.64 [R1+0x1f28], R142 ;  /* 0x001f288e01007387 */ /* 0x000fe20000100a00 */
[----:B------:R-:W-:-:S03]  /*156990*/  NOP ;  /* 0x0000000000007918 */ /* 0x000fc60000000000 */
[----:B------:R-:W-:Y:S01]  /*1569a0*/  @P2 LOP3.LUT R127, R127, 0x80000000, RZ, 0xfc, !PT ;  /* 0x800000007f7f2812 */ /* 0x000fe200078efcff */
[----:B------:R-:W1:Y:S01]  /*1569b0*/  LDCU UR42, c[0x0][0x398] ;  /* 0x00007300ff2a77ac */ /* 0x000e620008000800 */
[----:B------:R-:W1:Y:S02]  /*1569c0*/  LDS.128 R140, [R102] ;  /* 0x00000000668c7984 */ /* 0x000e640000000c00 */
[----:B------:R-:W-:Y:S02]  /*1569d0*/  LOP3.LUT R127, R127, 0xdfffffff, RZ, 0xc0, !PT ;  /* 0xdfffffff7f7f7812 */ /* 0x000fe400078ec0ff */
[----:B---3--:R-:W3:Y:S02]  /*1569e0*/  LDL.LU R132, [R1+0x1c80] ;  /* 0x001c800001847983 */ /* 0x008ee40000300800 */
        /* <DEDUP_REMOVED lines=31> */
[----:B------:R-:W2:Y:S01]  /*156be0*/  LDCU.64 UR34, c[0x0][0x398] ;  /* 0x00007300ff2277ac */ /* 0x000ea20008000a00 */
        /* <DEDUP_REMOVED lines=37> */
[----:B------:R-:W3:Y:S05]  /*156e40*/  LDCU UR68, c[0x0][0x398] ;  /* 0x00007300ff4477ac */ /* 0x000eea0008000800 */
[----:B------:R-:W-:-:S04]  /*156e50*/  @P2 LOP3.LUT R127, R127, 0x8000, RZ, 0xfc, !PT ;  /* 0x000080007f7f2812 */ /* 0x000fc800078efcff */
[----:B------:R-:W-:-:S04]  /*156e60*/  LOP3.LUT R127, R127, 0xffffdfff, RZ, 0xc0, !PT ;  /* 0xffffdfff7f7f7812 */ /* 0x000fc800078ec0ff */
[----:B------:R-:W-:Y:S02]  /*156e70*/  @P4 LOP3.LUT R127, R127, 0x2000, RZ, 0xfc, !PT ;  /* 0x000020007f7f4812 */ /* 0x000fe400078efcff */
[----:B----4-:R-:W-:Y:S01]  /*156e80*/  ISETP.LT.AND P2, PT, R156, UR42, !P1 ;  /* 0x0000002a9c007c0c */ /* 0x010fe2000cf41270 */
[----:B------:R-:W-:Y:S01]  /*156e90*/  STL.64 [R1+0x1f08], R142 ;  /* 0x001f088e01007387 */ /* 0x000fe20000100a00 */
[----:B------:R-:W-:Y:S01]  /*156ea0*/  LOP3.LUT R127, R127, 0xffffefff, RZ, 0xc0, !PT ;  /* 0xffffefff7f7f7812 */ /* 0x000fe200078ec0ff */
[----:B------:R-:W4:Y:S01]  /*156eb0*/  LDCU.64 UR42, c[0x0][0x398] ;  /* 0x00007300ff2a77ac */ /* 0x000f220008000a00 */
[----:B------:R-:W-:Y:S01]  /*156ec0*/  ISETP.LT.AND P1, PT, R155, UR73, !P1 ;  /* 0x000000499b007c0c */ /* 0x000fe2000cf21270 */
[----:B-1----:R-:W3:Y:S01]  /*156ed0*/  LDL.LU R132, [R1+0x2480] ;  /* 0x0024800001847983 */ /* 0x002ee20000300800 */
[----:B------:R-:W-:Y:S01]  /*156ee0*/  @P3 LOP3.LUT R127, R127, 0x1000, RZ, 0xfc, !PT ;  /* 0x000010007f7f3812 */ /* 0x000fe200078efcff */
[----:B------:R-:W-:-:S03]  /*156ef0*/  NOP ;  /* 0x0000000000007918 */ /* 0x000fc60000000000 */
[----:B------:R-:W-:Y:S01]  /*156f00*/  LOP3.LUT R127, R127, 0xfffff7ff, RZ, 0xc0, !PT ;  /* 0xfffff7ff7f7f7812 */ /* 0x000fe200078ec0ff */
[----:B------:R-:W1:Y:S01]  /*156f10*/  LDS.128 R140, [R102] ;  /* 0x00000000668c7984 */ /* 0x000e620000000c00 */
[----:B------:R-:W-:Y:S01]  /*156f20*/  LOP3.LUT R124, R124, 0xbfffffff, RZ, 0xc0, !PT ;  /* 0xbfffffff7c7c7812 */ /* 0x000fe200078ec0ff */
[----:B------:R-:W1:Y:S01]  /*156f30*/  LDCU UR73, c[0x0][0x398] ;  /* 0x00007300ff4977ac */ /* 0x000e620008000800 */
[----:B------:R-:W-:-:S04]  /*156f40*/  @P2 LOP3.LUT R127, R127, 0x800, RZ, 0xfc, !PT ;  /* 0x000008007f7f2812 */ /* 0x000fc800078efcff */
[----:B------:R-:W-:-:S04]  /*156f50*/  LOP3.LUT R127, R127, 0xfffffbff, RZ, 0xc0, !PT ;  /* 0xfffffbff7f7f7812 */ /* 0x000fc800078ec0ff */
[----:B------:R-:W-:Y:S01]  /*156f60*/  @P1 LOP3.LUT R127, R127, 0x400, RZ, 0xfc, !PT ;  /* 0x000004007f7f1812 */ /* 0x000fe200078efcff */
[----:B------:R-:W-:Y:S01]  /*156f70*/  NOP ;  /* 0x0000000000007918 */ /* 0x000fe20000000000 */
[----:B--2---:R-:W-:Y:S01]  /*156f80*/  ISETP.GE.AND P1, PT, R136, UR39, PT ;  /* 0x0000002788007c0c */ /* 0x004fe2000bf26270 */
[----:B------:R-:W2:Y:S01]  /*156f90*/  LDCU.64 UR38, c[0x0][0x398] ;  /* 0x00007300ff2677ac */ /* 0x000ea20008000a00 */
[----:B------:R-:W2:Y:S02]  /*156fa0*/  LDL.LU R136, [R1+0x78b0] ;  /* 0x0078b00001887983 */ /* 0x000ea40000300800 */
[----:B----4-:R-:W-:Y:S01]  /*156fb0*/  ISETP.LT.AND P2, PT, R151, UR42, !P1 ;  /* 0x0000002a97007c0c */ /* 0x010fe2000cf41270 */
[----:B------:R-:W4:Y:S01]  /*156fc0*/  LDCU UR42, c[0x0][0x398] ;  /* 0x00007300ff2a77ac */ /* 0x000f220008000800 */
[----:B------:R-:W-:Y:S01]  /*156fd0*/  ISETP.LT.AND P4, PT, R154, UR4, !P1 ;  /* 0x000000049a007c0c */ /* 0x000fe2000cf81270 */
[----:B------:R-:W4:Y:S01]  /*156fe0*/  LDL.LU R133, [R1+0x2488] ;  /* 0x0024880001857983 */ /* 0x000f220000300800 */
[----:B------:R-:W-:Y:S01]  /*156ff0*/  LOP3.LUT R127, R127, 0xffffffbf, RZ, 0xc0, !PT ;  /* 0xffffffbf7f7f7812 */ /* 0x000fe200078ec0ff */
[----:B------:R-:W1:Y:S01]  /*157000*/  LDCU UR4, c[0x0][0x398] ;  /* 0x00007300ff0477ac */ /* 0x000e620008000800 */
[----:B------:R-:W-:Y:S01]  /*157010*/  ISETP.LT.AND P3, PT, R153, UR66, !P1 ;  /* 0x0000004299007c0c */ /* 0x000fe2000cf61270 */
[----:B------:R-:W4:Y:S01]  /*157020*/  LDL.LU R134, [R1+0x2880] ;  /* 0x0028800001867983 */ /* 0x000f220000300800 */
[----:B------:R-:W1:Y:S03]  /*157030*/  LDCU UR66, c[0x0][0x398] ;  /* 0x00007300ff4277ac */ /* 0x000e660008000800 */
[----:B------:R-:W4:Y:S02]  /*157040*/  LDL.LU R135, [R1+0x2888] ;  /* 0x0028880001877983 */ /* 0x000f240000300800 */
        /* <DEDUP_REMOVED lines=36> */
[----:B----4-:R4:W-:Y:S01]  /*157290*/  STSM.16.M88.4 [R102], R132 ;  /* 0x0000008466007844 */ /* 0x0109e20000000200 */
        /* <DEDUP_REMOVED lines=12> */
[----:B----4-:R-:W4:Y:S01]  /*157360*/  LDL.LU R132, [R1+0x2ca0] ;  /* 0x002ca00001847983 */ /* 0x010f220000300800 */
        /* <DEDUP_REMOVED lines=17> */
[----:B------:R-:W2:Y:S01]  /*157480*/  LDCU UR43, c[0x0][0x398] ;  /* 0x00007300ff2b77ac */ /* 0x000ea20008000800 */
[----:B------:R-:W2:Y:S04]  /*157490*/  LDL.LU R136, [R1+0x78b8] ;  /* 0x0078b80001887983 */ /* 0x000ea80000300800 */
[----:B------:R-:W4:Y:S04]  /*1574a0*/  LDL.LU R133, [R1+0x2ca8] ;  /* 0x002ca80001857983 */ /* 0x000f280000300800 */
[----:B------:R-:W4:Y:S04]  /*1574b0*/  LDL.LU R134, [R1+0x38a0] ;  /* 0x0038a00001867983 */ /* 0x000f280000300800 */
[----:B------:R-:W4:Y:S01]  /*1574c0*/  LDL.LU R135, [R1+0x38a8] ;  /* 0x0038a80001877983 */ /* 0x000f220000300800 */
[----:B------:R-:W-:-:S03]  /*1574d0*/  ISETP.LT.AND P2, PT, R151, UR34, !P1 ;  /* 0x0000002297007c0c */ /* 0x000fc6000cf41270 */
[----:B------:R-:W3:Y:S01]  /*1574e0*/  LDL.LU R137, [R1+0x78bc] ;  /* 0x0078bc0001897983 */ /* 0x000ee20000300800 */
[----:B------:R-:W-:Y:S02]  /*1574f0*/  ISETP.LT.AND P4, PT, R154, UR44, !P1 ;  /* 0x0000002c9a007c0c */ /* 0x000fe4000cf81270 */
[----:B------:R-:W-:Y:S02]  /*157500*/  LOP3.LUT R126, R126, 0xffbfffff, RZ, 0xc0, !PT ;  /* 0xffbfffff7e7e7812 */ /* 0x000fe400078ec0ff */
[----:B------:R-:W-:Y:S01]  /*157510*/  ISETP.LT.AND P3, PT, R153, UR45, !P1 ;  /* 0x0000002d99007c0c */ /* 0x000fe2000cf61270 */
[----:B------:R-:W1:Y:S04]  /*157520*/  LDCU.64 UR44, c[0x0][0x398] ;  /* 0x00007300ff2c77ac */ /* 0x000e680008000a00 */
        /* <DEDUP_REMOVED lines=33> */
[----:B------:R-:W-:Y:S01]  /*157740*/  STL.64 [R1+0x1ec0], R140 ;  /* 0x001ec08c01007387 */ /* 0x000fe20000100a00 */
[----:B------:R-:W-:Y:S01]  /*157750*/  LOP3.LUT R129, R129, 0xbfffffff, RZ, 0xc0, !PT ;  /* 0xbfffffff81817812 */ /* 0x000fe200078ec0ff */
[----:B------:R-:W1:Y:S06]  /*157760*/  LDCU UR53, c[0x0][0x398] ;  /* 0x00007300ff3577ac */ /* 0x000e6c0008000800 */
[----:B------:R-:W-:Y:S01]  /*157770*/  @P2 LOP3.LUT R126, R126, 0x4000, RZ, 0xfc, !PT ;  /* 0x000040007e7e2812 */ /* 0x000fe200078efcff */
[----:B----4-:R4:W-:Y:S01]  /*157780*/  STSM.16.M88.4 [R102], R132 ;  /* 0x0000008466007844 */ /* 0x0109e20000000200 */
[----:B------:R-:W-:Y:S01]  /*157790*/  LOP3.LUT R128, R128, 0xbfffffff, RZ, 0xc0, !PT ;  /* 0xbfffffff80807812 */ /* 0x000fe200078ec0ff */
[----:B------:R-:W1:Y:S01]  /*1577a0*/  LDCU UR52, c[0x0][0x398] ;  /* 0x00007300ff3477ac */ /* 0x000e620008000800 */
[----:B------:R-:W-:-:S04]  /*1577b0*/  LOP3.LUT R126, R126, 0xfffdffff, RZ, 0xc0, !PT ;  /* 0xfffdffff7e7e7812 */ /* 0x000fc800078ec0ff */
[----:B------:R-:W-:Y:S02]  /*1577c0*/  @P4 LOP3.LUT R126, R126, 0x20000, RZ, 0xfc, !PT ;  /* 0x000200007e7e4812 */ /* 0x000fe400078efcff */
[----:B------:R-:W-:Y:S01]  /*1577d0*/  ISETP.LT.AND P2, PT, R152, UR54, !P1 ;  /* 0x0000003698007c0c */ /* 0x000fe2000cf41270 */
[----:B------:R-:W-:Y:S01]  /*1577e0*/  STL.64 [R1+0x1ec8], R142 ;  /* 0x001ec88e01007387 */ /* 0x000fe20000100a00 */
[----:B------:R-:W-:Y:S01]  /*1577f0*/  LOP3.LUT R126, R126, 0xfffeffff, RZ, 0xc0, !PT ;  /* 0xfffeffff7e7e7812 */ /* 0x000fe200078ec0ff */
[----:B------:R-:W-:-:S03]  /*157800*/  NOP ;  /* 0x0000000000007918 */ /* 0x000fc60000000000 */
[----:B------:R-:W-:Y:S01]  /*157810*/  @P3 LOP3.LUT R126, R126, 0x10000, RZ, 0xfc, !PT ;  /* 0x000100007e7e3812 */ /* 0x000fe200078efcff */
[----:B----4-:R-:W4:Y:S01]  /*157820*/  LDL.LU R132, [R1+0x4130] ;  /* 0x0041300001847983 */ /* 0x010f220000300800 */
[----:B------:R-:W-:Y:S01]  /*157830*/  ISETP.LT.AND P4, PT, R150, UR55, !P1 ;  /* 0x0000003796007c0c */ /* 0x000fe2000cf81270 */
[----:B------:R-:W1:Y:S01]  /*157840*/  LDCU UR54, c[0x0][0x398] ;  /* 0x00007300ff3677ac */ /* 0x000e620008000800 */
[----:B------:R-:W-:Y:S01]  /*157850*/  LOP3.LUT R126, R126, 0xffff7fff, RZ, 0xc0, !PT ;  /* 0xffff7fff7e7e7812 */ /* 0x000fe200078ec0ff */
[----:B------:R-:W4:Y:S01]  /*157860*/  LDL.LU R133, [R1+0x4138] ;  /* 0x0041380001857983 */ /* 0x000f220000300800 */
[----:B------:R-:W-:Y:S01]  /*157870*/  ISETP.LT.AND P3, PT, R149, UR56, !P1 ;  /* 0x0000003895007c0c */ /* 0x000fe2000cf61270 */
[----:B------:R-:W1:Y:S01]  /*157880*/  LDCU UR56, c[0x0][0x398] ;  /* 0x00007300ff3877ac */ /* 0x000e620008000800 */
[----:B------:R-:W-:Y:S01]  /*157890*/  @P2 LOP3.LUT R126, R126, 0x8000, RZ, 0xfc, !PT ;  /* 0x000080007e7e2812 */ /* 0x000fe200078efcff */
[----:B------:R-:W4:Y:S01]  /*1578a0*/  LDL.LU R134, [R1+0x3840] ;  /* 0x0038400001867983 */ /* 0x000f220000300800 */
[----:B------:R-:W1:Y:S02]  /*1578b0*/  LDCU UR55, c[0x0][0x398] ;  /* 0x00007300ff3777ac */ /* 0x000e640008000800 */
[----:B------:R-:W-:Y:S01]  /*1578c0*/  LOP3.LUT R126, R126, 0xffffdfff, RZ, 0xc0, !PT ;  /* 0xffffdfff7e7e7812 */ /* 0x000fe200078ec0ff */
[----:B------:R-:W4:Y:S03]  /*1578d0*/  LDL.LU R135, [R1+0x3848] ;  /* 0x0038480001877983 */ /* 0x000f260000300800 */
[----:B------:R-:W-:Y:S01]  /*1578e0*/  @P4 LOP3.LUT R126, R126, 0x2000, RZ, 0xfc, !PT ;  /* 0x000020007e7e4812 */ /* 0x000fe200078efcff */
[----:B------:R-:W1:Y:S01]  /*1578f0*/  LDS.128 R140, [R102] ;  /* 0x00000000668c7984 */ /* 0x000e620000000c00 */
[----:B------:R-:W-:Y:S01]  /*157900*/  ISETP.LT.AND P2, PT, R156, UR57, !P1 ;  /* 0x000000399c007c0c */ /* 0x000fe2000cf41270 */
[----:B------:R-:W-:Y:S01]  /*157910*/  NOP ;  /* 0x0000000000007918 */ /* 0x000fe20000000000 */
[----:B------:R-:W-:Y:S01]  /*157920*/  LOP3.LUT R126, R126, 0xffffefff, RZ, 0xc0, !PT ;  /* 0xffffefff7e7e7812 */ /* 0x000fe200078ec0ff */
[----:B------:R-:W1:Y:S03]  /*157930*/  LDCU UR57, c[0x0][0x398] ;  /* 0x00007300ff3977ac */ /* 0x000e660008000800 */
[----:B------:R-:W-:-:S02]  /*157940*/  @P3 LOP3.LUT R126, R126, 0x1000, RZ, 0xfc, !PT ;  /* 0x000010007e7e3812 */ /* 0x000fc400078efcff */
        /* <DEDUP_REMOVED lines=8> */
[----:B------:R-:W4:Y:S02]  /*1579d0*/  LDL.LU R137, [R1+0x78c4] ;  /* 0x0078c40001897983 */ /* 0x000f240000300800 */
[----:B--2---:R-:W-:Y:S02]  /*1579e0*/  ISETP.LT.AND P2, PT, R151, UR38, !P1 ;  /* 0x0000002697007c0c */ /* 0x004fe4000cf41270 */
[----:B------:R-:W-:Y:S01]  /*1579f0*/  ISETP.LT.AND P4, PT, R154, UR41, !P1 ;  /* 0x000000299a007c0c */ /* 0x000fe2000cf81270 */
[----:B------:R-:W2:Y:S01]  /*157a00*/  LDCU UR41, c[0x0][0x398] ;  /* 0x00007300ff2977ac */ /* 0x000ea20008000800 */
        /* <DEDUP_REMOVED lines=28> */
[----:B------:R-:W-:Y:S02]  /*157bd0*/  ISETP.GE.AND P1, PT, R136, UR45, PT ;  /* 0x0000002d88007c0c */ /* 0x000fe4000bf26270 */
[----:B------:R-:W2:Y:S02]  /*157be0*/  LDL.LU R136, [R1+0x78c8] ;  /* 0x0078c80001887983 */ /* 0x000ea40000300800 */
[----:B---3--:R-:W-:Y:S02]  /*157bf0*/  ISETP.LT.AND P2, PT, R151, UR34, !P1 ;  /* 0x0000002297007c0c */ /* 0x008fe4000cf41270 */
[----:B------:R-:W-:Y:S02]  /*157c00*/  ISETP.LT.AND P4, PT, R154, UR18, !P1 ;  /* 0x000000129a007c0c */ /* 0x000fe4000cf81270 */
[----:B------:R-:W-:Y:S01]  /*157c10*/  ISETP.LT.AND P3, PT, R153, UR19, !P1 ;  /* 0x0000001399007c0c */ /* 0x000fe2000cf61270 */
[----:B------:R-:W3:Y:S01]  /*157c20*/  LDCU.64 UR18, c[0x0][0x398] ;  /* 0x00007300ff1277ac */ /* 0x000ee20008000a00 */
[----:B------:R-:W-:-:S07]  /*157c30*/  LOP3.LUT R126, R126, 0xfffffffd, RZ, 0xc0, !PT ;  /* 0xfffffffd7e7e7812 */ /* 0x000fce00078ec0ff */
[----:B------:R-:W-:Y:S02]  /*157c40*/  @P2 LOP3.LUT R125, R125, 0x40000000, RZ, 0xfc, !PT ;  /* 0x400000007d7d2812 */ /* 0x000fe400078efcff */
[----:B------:R-:W-:Y:S02]  /*157c50*/  ISETP.LT.AND P2, PT, R152, UR29, !P1 ;  /* 0x0000001d98007c0c */ /* 0x000fe4000cf41270 */
[----:B------:R-:W-:Y:S02]  /*157c60*/  @P4 LOP3.LUT R126, R126, 0x2, RZ, 0xfc, !PT ;  /* 0x000000027e7e4812 */ /* 0x000fe400078efcff */
[----:B------:R-:W-:Y:S01]  /*157c70*/  ISETP.LT.AND P4, PT, R150, UR33, !P1 ;  /* 0x0000002196007c0c */ /* 0x000fe2000cf81270 */
[----:B-1----:R-:W-:Y:S01]  /*157c80*/  STL.64 [R1+0x1ea0], R140 ;  /* 0x001ea08c01007387 */ /* 0x002fe20000100a00 */
[----:B------:R-:W-:Y:S01]  /*157c90*/  LOP3.LUT R125, R125, 0x7fffffff, RZ, 0xc0, !PT ;  /* 0x7fffffff7d7d7812 */ /* 0x000fe200078ec0ff */
[----:B------:R-:W1:Y:S01]  /*157ca0*/  LDCU UR33, c[0x0][0x398] ;  /* 0x00007300ff2177ac */ /* 0x000e620008000800 */
[----:B------:R-:W-:-:S05]  /*157cb0*/  LOP3.LUT R126, R126, 0xfffffffe, RZ, 0xc0, !PT ;  /* 0xfffffffe7e7e7812 */ /* 0x000fca00078ec0ff */
[----:B------:R-:W-:Y:S02]  /*157cc0*/  @P2 LOP3.LUT R125, R125, 0x80000000, RZ, 0xfc, !PT ;  /* 0x800000007d7d2812 */ /* 0x000fe400078efcff */
[----:B------:R-:W-:Y:S02]  /*157cd0*/  @P3 LOP3.LUT R126, R126, 0x1, RZ, 0xfc, !PT ;  /* 0x000000017e7e3812 */ /* 0x000fe400078efcff */
[----:B------:R-:W-:Y:S02]  /*157ce0*/  ISETP.LT.AND P3, PT, R149, UR36, !P1 ;  /* 0x0000002495007c0c */ /* 0x000fe4000cf61270 */
[----:B------:R-:W-:-:S04]  /*157cf0*/  LOP3.LUT R125, R125, 0xdfffffff, RZ, 0xc0, !PT ;  /* 0xdfffffff7d7d7812 */ /* 0x000fc800078ec0ff */
[----:B------:R-:W-:Y:S02]  /*157d00*/  @P4 LOP3.LUT R125, R125, 0x20000000, RZ, 0xfc, !PT ;  /* 0x200000007d7d4812 */ /* 0x000fe400078efcff */
[----:B------:R-:W-:Y:S01]  /*157d10*/  ISETP.LT.AND P2, PT, R156, UR37, !P1 ;  /* 0x000000259c007c0c */ /* 0x000fe2000cf41270 */
[----:B------:R-:W-:Y:S01]  /*157d20*/  STL.64 [R1+0x1ea8], R142 ;  /* 0x001ea88e01007387 */ /* 0x000fe20000100a00 */
[----:B------:R-:W-:Y:S01]  /*157d30*/  LOP3.LUT R125, R125, 0xefffffff, RZ, 0xc0, !PT ;  /* 0xefffffff7d7d7812 */ /* 0x000fe200078ec0ff */
[----:B------:R-:W1:Y:S03]  /*157d40*/  LDCU.64 UR36, c[0x0][0x398] ;  /* 0x00007300ff2477ac */ /* 0x000e660008000a00 */
[----:B------:R-:W-:Y:S02]  /*157d50*/  @P3 LOP3.LUT R125, R125, 0x10000000, RZ, 0xfc, !PT ;  /* 0x100000007d7d3812 */ /* 0x000fe400078efcff */
[----:B------:R-:W-:Y:S01]  /*157d60*/  ISETP.LT.AND P1, PT, R155, UR40, !P1 ;  /* 0x000000289b007c0c */ /* 0x000fe2000cf21270 */
[----:B----4-:R4:W-:Y:S01]  /*157d70*/  STSM.16.M88.4 [R102], R132 ;  /* 0x0000008466007844 */ /* 0x0109e20000000200 */
[----:B------:R-:W-:Y:S01]  /*157d80*/  LOP3.LUT R125, R125, 0xf7ffffff, RZ, 0xc0, !PT ;  /* 0xf7ffffff7d7d7812 */ /* 0x000fe200078ec0ff */
[----:B------:R-:W-:-:S03]  /*157d90*/  NOP ;  /* 0x0000000000007918 */ /* 0x000fc60000000000 */
[----:B------:R-:W-:Y:S01]  /*157da0*/  @P2 LOP3.LUT R125, R125, 0x8000000, RZ, 0xfc, !PT ;  /* 0x080000007d7d2812 */ /* 0x000fe200078efcff */
[----:B------:R-:W1:Y:S01]  /*157db0*/  LDS.128 R140, [R102] ;  /* 0x00000000668c7984 */ /* 0x000e620000000c00 */
[----:B------:R-:W1:Y:S02]  /*157dc0*/  LDCU UR40, c[0x0][0x398] ;  /* 0x00007300ff2877ac */ /* 0x000e640008000800 */
[----:B------:R-:W-:-:S04]  /*157dd0*/  LOP3.LUT R125, R125, 0xfbffffff, RZ, 0xc0, !PT ;  /* 0xfbffffff7d7d7812 */ /* 0x000fc800078ec0ff */
[----:B------:R-:W-:Y:S01]  /*157de0*/  @P1 LOP3.LUT R125, R125, 0x4000000, RZ, 0xfc, !PT ;  /* 0x040000007d7d1812 */ /* 0x000fe200078efcff */
[----:B----4-:R-:W4:Y:S01]  /*157df0*/  LDL.LU R132, [R1+0x5140] ;  /* 0x0051400001847983 */ /* 0x010f220000300800 */
[----:B------:R-:W-:-:S03]  /*157e00*/  ISETP.GE.AND P1, PT, R137, UR39, PT ;  /* 0x0000002789007c0c */ /* 0x000fc6000bf26270 */
[----:B------:R-:W4:Y:S01]  /*157e10*/  LDL.LU R133, [R1+0x5148] ;  /* 0x0051480001857983 */ /* 0x000f220000300800 */
[----:B------:R-:W-:Y:S01]  /*157e20*/  LOP3.LUT R125, R125, 0xffbfffff, RZ, 0xc0, !PT ;  /* 0xffbfffff7d7d7812 */ /* 0x000fe200078ec0ff */
[----:B------:R-:W1:Y:S01]  /*157e30*/  LDCU.64 UR38, c[0x0][0x398] ;  /* 0x00007300ff2677ac */ /* 0x000e620008000a00 */
[----:B---3--:R-:W-:Y:S01]  /*157e40*/  ISETP.LT.AND P2, PT, R151, UR18, !P1 ;  /* 0x0000001297007c0c */ /* 0x008fe2000cf41270 */
[----:B------:R-:W4:Y:S01]  /*157e50*/  LDL.LU R134, [R1+0x3150] ;  /* 0x0031500001867983 */ /* 0x000f220000300800 */
[----:B------:R-:W-:Y:S01]  /*157e60*/  ISETP.LT.AND P4, PT, R154, UR8, !P1 ;  /* 0x000000089a007c0c */ /* 0x000fe2000cf81270 */
[----:B------:R-:W3:Y:S01]  /*157e70*/  LDCU UR18, c[0x0][0x398] ;  /* 0x00007300ff1277ac */ /* 0x000ee20008000800 */
[----:B------:R-:W-:Y:S01]  /*157e80*/  ISETP.LT.AND P3, PT, R153, UR9, !P1 ;  /* 0x0000000999007c0c */ /* 0x000fe2000cf61270 */
[----:B------:R-:W4:Y:S01]  /*157e90*/  LDL.LU R135, [R1+0x3158] ;  /* 0x0031580001877983 */ /* 0x000f220000300800 */
[----:B------:R-:W-:Y:S01]  /*157ea0*/  NOP ;  /* 0x0000000000007918 */ /* 0x000fe20000000000 */
        /* <DEDUP_REMOVED lines=32> */
[----:B------:R-:W-:-:S02]  /*1580b0*/  LOP3.LUT R125, R125, 0xffffbfff, RZ, 0xc0, !PT ;  /* 0xffffbfff7d7d7812 */ /* 0x000fc400078ec0ff */
[----:B------:R-:W-:Y:S01]  /*1580c0*/  ISETP.LT.AND P3, PT, R153, UR7, !P1 ;  /* 0x0000000799007c0c */ /* 0x000fe2000cf61270 */
[----:B------:R-:W-:Y:S01]  /*1580d0*/  STL.64 [R1+0x1e80], R140 ;  /* 0x001e808c01007387 */ /* 0x000fe20000100a00 */
[----:B------:R-:W1:Y:S05]  /*1580e0*/  LDCU.64 UR6, c[0x0][0x398] ;  /* 0x00007300ff0677ac */ /* 0x000e6a0008000a00 */
[----:B------:R-:W-:-:S04]  /*1580f0*/  @P2 LOP3.LUT R125, R125, 0x4000, RZ, 0xfc, !PT ;  /* 0x000040007d7d2812 */ /* 0x000fc800078efcff */
[----:B------:R-:W-:-:S04]  /*158100*/  LOP3.LUT R125, R125, 0xfffdffff, RZ, 0xc0, !PT ;  /* 0xfffdffff7d7d7812 */ /* 0x000fc800078ec0ff */
[----:B------:R-:W-:Y:S02]  /*158110*/  @P4 LOP3.LUT R125, R125, 0x20000, RZ, 0xfc, !PT ;  /* 0x000200007d7d4812 */ /* 0x000fe400078efcff */
[----:B------:R-:W-:Y:S01]  /*158120*/  ISETP.LT.AND P2, PT, R152, UR17, !P1 ;  /* 0x0000001198007c0c */ /* 0x000fe2000cf41270 */
[----:B------:R-:W-:Y:S01]  /*158130*/  STL.64 [R1+0x1e88], R142 ;  /* 0x001e888e01007387 */ /* 0x000fe20000100a00 */
        /* <DEDUP_REMOVED lines=21> */
[----:B----4-:R4:W-:Y:S01]  /*158290*/  STSM.16.M88.4 [R102], R132 ;  /* 0x0000008466007844 */ /* 0x0109e20000000200 */
[----:B--2---:R-:W-:-:S03]  /*1582a0*/  ISETP.GE.AND P1, PT, R136, UR19, PT ;  /* 0x0000001388007c0c */ /* 0x004fc6000bf26270 */
[----:B----4-:R-:W2:Y:S01]  /*1582b0*/  LDL.LU R132, [R1+0x5540] ;  /* 0x0055400001847983 */ /* 0x010ea20000300800 */
[----:B------:R-:W-:Y:S01]  /*1582c0*/  LOP3.LUT R125, R125, 0xffffffbf, RZ, 0xc0, !PT ;  /* 0xffffffbf7d7d7812 */ /* 0x000fe200078ec0ff */
[----:B------:R-:W-:Y:S02]  /*1582d0*/  NOP ;  /* 0x0000000000007918 */ /* 0x000fe40000000000 */
[----:B------:R-:W4:Y:S01]  /*1582e0*/  LDL.LU R136, [R1+0x78d0] ;  /* 0x0078d00001887983 */ /* 0x000f220000300800 */
[----:B-1----:R-:W-:Y:S01]  /*1582f0*/  ISETP.LT.AND P2, PT, R151, UR6, !P1 ;  /* 0x0000000697007c0c */ /* 0x002fe2000cf41270 */
[----:B------:R-:W1:Y:S01]  /*158300*/  LDCU UR19, c[0x0][0x398] ;  /* 0x00007300ff1377ac */ /* 0x000e620008000800 */
[----:B------:R-:W-:Y:S01]  /*158310*/  ISETP.LT.AND P4, PT, R154, UR10, !P1 ;  /* 0x0000000a9a007c0c */ /* 0x000fe2000cf81270 */
[----:B------:R-:W2:Y:S01]  /*158320*/  LDL.LU R133, [R1+0x5548] ;  /* 0x0055480001857983 */ /* 0x000ea20000300800 */
[----:B------:R-:W-:Y:S01]  /*158330*/  ISETP.LT.AND P3, PT, R153, UR11, !P1 ;  /* 0x0000000b99007c0c */ /* 0x000fe2000cf61270 */
[----:B------:R-:W1:Y:S02]  /*158340*/  LDCU UR11, c[0x0][0x398] ;  /* 0x00007300ff0b77ac */ /* 0x000e640008000800 */
[----:B------:R-:W2:Y:S01]  /*158350*/  LDL.LU R134, [R1+0x4d70] ;  /* 0x004d700001867983 */ /* 0x000ea20000300800 */
[----:B------:R-:W1:Y:S03]  /*158360*/  LDCU UR10, c[0x0][0x398] ;  /* 0x00007300ff0a77ac */ /* 0x000e660008000800 */
[----:B------:R-:W2:Y:S02]  /*158370*/  LDL.LU R135, [R1+0x4d78] ;  /* 0x004d780001877983 */ /* 0x000ea40000300800 */
[----:B------:R-:W-:Y:S01]  /*158380*/  @P2 LOP3.LUT R125, R125, 0x40, RZ, 0xfc, !PT ;  /* 0x000000407d7d2812 */ /* 0x000fe200078efcff */
[----:B------:R-:W1:Y:S01]  /*158390*/  LDCU UR6, c[0x0][0x398] ;  /* 0x00007300ff0677ac */ /* 0x000e620008000800 */
[----:B------:R-:W1:Y:S01]  /*1583a0*/  LDS.128 R140, [R102] ;  /* 0x00000000668c7984 */ /* 0x000e620000000c00 */
[----:B------:R-:W-:Y:S01]  /*1583b0*/  ISETP.LT.AND P2, PT, R152, UR12, !P1 ;  /* 0x0000000c98007c0c */ /* 0x000fe2000cf41270 */
[----:B------:R-:W-:Y:S01]  /*1583c0*/  NOP ;  /* 0x0000000000007918 */ /* 0x000fe20000000000 */
[----:B------:R-:W-:Y:S01]  /*1583d0*/  LOP3.LUT R125, R125, 0xfffffdff, RZ, 0xc0, !PT ;  /* 0xfffffdff7d7d7812 */ /* 0x000fe200078ec0ff */
[----:B------:R-:W1:Y:S03]  /*1583e0*/  LDCU UR12, c[0x0][0x398] ;  /* 0x00007300ff0c77ac */ /* 0x000e660008000800 */
        /* <DEDUP_REMOVED lines=22> */
[----:B------:R-:W4:Y:S01]  /*158550*/  LDCU UR9, c[0x0][0x398] ;  /* 0x00007300ff0977ac */ /* 0x000f220008000800 */
[----:B------:R-:W3:Y:S02]  /*158560*/  LDL.LU R136, [R1+0x78d4] ;  /* 0x0078d40001887983 */ /* 0x000ee40000300800 */
[----:B------:R-:W-:Y:S01]  /*158570*/  ISETP.LT.AND P3, PT, R154, UR60, !P1 ;  /* 0x0000003c9a007c0c */ /* 0x000fe2000cf61270 */
[----:B------:R-:W2:Y:S01]  /*158580*/  LDCU UR60, c[0x0][0x398] ;  /* 0x00007300ff3c77ac */ /* 0x000ea20008000800 */
[----:B------:R-:W-:Y:S02]  /*158590*/  ISETP.LT.AND P2, PT, R153, UR59, !P1 ;  /* 0x0000003b99007c0c */ /* 0x000fe4000cf41270 */
[----:B------:R-:W-:Y:S01]  /*1585a0*/  LOP3.LUT R125, R125, 0xfffffffd, RZ, 0xc0, !PT ;  /* 0xfffffffd7d7d7812 */ /* 0x000fe200078ec0ff */
[----:B------:R-:W2:Y:S01]  /*1585b0*/  LDCU UR59, c[0x0][0x398] ;  /* 0x00007300ff3b77ac */ /* 0x000ea20008000800 */
[----:B------:R-:W-:Y:S01]  /*1585c0*/  ISETP.LT.AND P4, PT, R151, UR28, !P1 ;  /* 0x0000001c97007c0c */ /* 0x000fe2000cf81270 */
[----:B-1----:R-:W-:Y:S01]  /*1585d0*/  STL.64 [R1+0x1e60], R140 ;  /* 0x001e608c01007387 */ /* 0x002fe20000100a00 */
[----:B------:R-:W1:Y:S05]  /*1585e0*/  LDCU UR28, c[0x0][0x398] ;  /* 0x00007300ff1c77ac */ /* 0x000e6a0008000800 */
[----:B------:R-:W-:-:S04]  /*1585f0*/  @P3 LOP3.LUT R125, R125, 0x2, RZ, 0xfc, !PT ;  /* 0x000000027d7d3812 */ /* 0x000fc800078efcff */
[----:B------:R-:W-:-:S04]  /*158600*/  LOP3.LUT R125, R125, 0xfffffffe, RZ, 0xc0, !PT ;  /* 0xfffffffe7d7d7812 */ /* 0x000fc800078ec0ff */
[----:B------:R-:W-:Y:S02]  /*158610*/  @P2 LOP3.LUT R125, R125, 0x1, RZ, 0xfc, !PT ;  /* 0x000000017d7d2812 */ /* 0x000fe400078efcff */
[----:B------:R-:W-:Y:S02]  /*158620*/  ISETP.LT.AND P2, PT, R152, UR44, !P1 ;  /* 0x0000002c98007c0c */ /* 0x000fe4000cf41270 */
[----:B------:R-:W-:Y:S01]  /*158630*/  @P4 LOP3.LUT R124, R124, 0x40000000, RZ, 0xfc, !PT ;  /* 0x400000007c7c4812 */ /* 0x000fe200078efcff */
[----:B--2---:R2:W-:Y:S01]  /*158640*/  STSM.16.M88.4 [R102], R132 ;  /* 0x0000008466007844 */ /* 0x0045e20000000200 */
[----:B------:R-:W-:Y:S01]  /*158650*/  ISETP.LT.AND P4, PT, R150, UR61, !P1 ;  /* 0x0000003d96007c0c */ /* 0x000fe2000cf81270 */
[----:B------:R-:W1:Y:S01]  /*158660*/  LDCU UR44, c[0x0][0x398] ;  /* 0x00007300ff2c77ac */ /* 0x000e620008000800 */
[----:B------:R-:W-:Y:S02]  /*158670*/  LOP3.LUT R124, R124, 0x7fffffff, RZ, 0xc0, !PT ;  /* 0x7fffffff7c7c7812 */ /* 0x000fe400078ec0ff */
[----:B------:R-:W-:Y:S01]  /*158680*/  ISETP.LT.AND P3, PT, R149, UR60, !P1 ;  /* 0x0000003c95007c0c */ /* 0x000fe2000cf61270 */
[----:B------:R-:W-:Y:S01]  /*158690*/  STL.64 [R1+0x1e68], R142 ;  /* 0x001e688e01007387 */ /* 0x000fe20000100a00 */
[----:B------:R-:W1:Y:S01]  /*1586a0*/  LDCU UR60, c[0x0][0x398] ;  /* 0x00007300ff3c77ac */ /* 0x000e620008000800 */
[----:B------:R-:W-:-:S02]  /*1586b0*/  NOP ;  /* 0x0000000000007918 */ /* 0x000fc40000000000 */
[----:B------:R-:W-:Y:S01]  /*1586c0*/  @P2 LOP3.LUT R124, R124, 0x80000000, RZ, 0xfc, !PT ;  /* 0x800000007c7c2812 */ /* 0x000fe200078efcff */
[----:B------:R-:W1:Y:S01]  /*1586d0*/  LDCU UR61, c[0x0][0x398] ;  /* 0x00007300ff3d77ac */ /* 0x000e620008000800 */
[----:B--2---:R-:W2:Y:S02]  /*1586e0*/  LDL.LU R132, [R1+0xbf4] ;  /* 0x000bf40001847983 */ /* 0x004ea40000300800 */
[----:B------:R-:W-:Y:S02]  /*1586f0*/  LOP3.LUT R124, R124, 0xdfffffff, RZ, 0xc0, !PT ;  /* 0xdfffffff7c7c7812 */ /* 0x000fe400078ec0ff */
[----:B------:R-:W1:Y:S02]  /*158700*/  LDS.128 R140, [R102] ;  /* 0x00000000668c7984 */ /* 0x000e640000000c00 */
        /* <DEDUP_REMOVED lines=12> */
[----:B---3--:R-:W-:Y:S01]  /*1587d0*/  ISETP.GE.AND P1, PT, R136, UR7, PT ;  /* 0x0000000788007c0c */ /* 0x008fe2000bf26270 */
[----:B------:R-:W3:Y:S01]  /*1587e0*/  LDCU UR7, c[0x0][0x398] ;  /* 0x00007300ff0777ac */ /* 0x000ee20008000800 */
[----:B------:R-:W2:Y:S02]  /*1587f0*/  LDL.LU R136, [R1+0x78d8] ;  /* 0x0078d80001887983 */ /* 0x000ea40000300800 */
[----:B------:R-:W-:Y:S02]  /*158800*/  ISETP.LT.AND P4, PT, R151, UR36, !P1 ;  /* 0x0000002497007c0c */ /* 0x000fe4000cf81270 */
[----:B-1----:R-:W-:Y:S01]  /*158810*/  ISETP.LT.AND P3, PT, R154, UR60, !P1 ;  /* 0x0000003c9a007c0c */ /* 0x002fe2000cf61270 */
        /* <DEDUP_REMOVED lines=54> */
[----:B------:R-:W3:Y:S03]  /*158b80*/  LDCU UR61, c[0x0][0x398] ;  /* 0x00007300ff3d77ac */ /* 0x000ee60008000800 */
[----:B------:R-:W-:Y:S01]  /*158b90*/  STL.64 [R1+0x1e48], R142 ;  /* 0x001e488e01007387 */ /* 0x000fe20000100a00 */
[----:B------:R-:W2:Y:S01]  /*158ba0*/  LDCU UR60, c[0x0][0x398] ;  /* 0x00007300ff3c77ac */ /* 0x000ea20008000800 */
[----:B------:R-:W-:Y:S01]  /*158bb0*/  @P2 LOP3.LUT R124, R124, 0x8000, RZ, 0xfc, !PT ;  /* 0x000080007c7c2812 */ /* 0x000fe200078efcff */
[----:B------:R-:W-:-:S03]  /*158bc0*/  NOP ;  /* 0x0000000000007918 */ /* 0x000fc60000000000 */
[----:B------:R-:W-:Y:S01]  /*158bd0*/  LOP3.LUT R124, R124, 0xffffdfff, RZ, 0xc0, !PT ;  /* 0xffffdfff7c7c7812 */ /* 0x000fe200078ec0ff */
[----:B------:R-:W2:Y:S03]  /*158be0*/  LDS.128 R140, [R102] ;  /* 0x00000000668c7984 */ /* 0x000ea60000000c00 */
[----:B------:R-:W-:Y:S01]  /*158bf0*/  @P4 LOP3.LUT R124, R124, 0x2000, RZ, 0xfc, !PT ;  /* 0x000020007c7c4812 */ /* 0x000fe200078efcff */
[----:B-1----:R-:W4:Y:S01]  /*158c00*/  LDL.LU R132, [R1+0xdf4] ;  /* 0x000df40001847983 */ /* 0x002f220000300800 */
        /* <DEDUP_REMOVED lines=13> */
[----:B------:R-:W2:Y:S04]  /*158ce0*/  LDL.LU R136, [R1+0x78e0] ;  /* 0x0078e00001887983 */ /* 0x000ea80000300800 */
[----:B------:R-:W4:Y:S04]  /*158cf0*/  LDL.LU R133, [R1+0xdfc] ;  /* 0x000dfc0001857983 */ /* 0x000f280000300800 */
[----:B------:R-:W4:Y:S04]  /*158d00*/  LDL.LU R134, [R1+0x1704] ;  /* 0x0017040001867983 */ /* 0x000f280000300800 */
[----:B------:R-:W4:Y:S01]  /*158d10*/  LDL.LU R135, [R1+0x170c] ;  /* 0x00170c0001877983 */ /* 0x000f220000300800 */
[----:B------:R-:W-:-:S02]  /*158d20*/  ISETP.LT.AND P2, PT, R151, UR34, !P1 ;  /* 0x0000002297007c0c */ /* 0x000fc4000cf41270 */
[----:B------:R-:W-:Y:S01]  /*158d30*/  ISETP.LT.AND P4, PT, R154, UR44, !P1 ;  /* 0x0000002c9a007c0c */ /* 0x000fe2000cf81270 */
[----:B------:R-:W1:Y:S01]  /*158d40*/  LDCU.64 UR44, c[0x0][0x398] ;  /* 0x00007300ff2c77ac */ /* 0x000e620008000a00 */
[----:B------:R-:W-:Y:S02]  /*158d50*/  LOP3.LUT R124, R124, 0xffffffbf, RZ, 0xc0, !PT ;  /* 0xffffffbf7c7c7812 */ /* 0x000fe400078ec0ff */
[----:B---3--:R-:W-:Y:S01]  /*158d60*/  ISETP.LT.AND P3, PT, R153, UR61, !P1 ;  /* 0x0000003d99007c0c */ /* 0x008fe2000cf61270 */
[----:B------:R-:W3:Y:S06]  /*158d70*/  LDCU UR61, c[0x0][0x398] ;  /* 0x00007300ff3d77ac */ /* 0x000eec0008000800 */
[----:B------:R-:W-:-:S04]  /*158d80*/  @P2 LOP3.LUT R124, R124, 0x40, RZ, 0xfc, !PT ;  /* 0x000000407c7c2812 */ /* 0x000fc800078efcff */
        /* <DEDUP_REMOVED lines=27> */
[----:B------:R-:W-:Y:S04]  /*158f40*/  STL.64 [R1+0x1e20], R140 ;  /* 0x001e208c01007387 */ /* 0x000fe80000100a00 */
[----:B------:R-:W-:Y:S04]  /*158f50*/  STL.64 [R1+0x1e28], R142 ;  /* 0x001e288e01007387 */ /* 0x000fe80000100a00 */
[----:B----4-:R4:W-:Y:S01]  /*158f60*/  STSM.16.M88.4 [R102], R132 ;  /* 0x0000008466007844 */ /* 0x0109e20000000200 */
[----:B------:R-:W-:Y:S01]  /*158f70*/  ISETP.LT.AND P2, PT, R151, UR36, !P1 ;  /* 0x0000002497007c0c */ /* 0x000fe2000cf41270 */
[----:B------:R-:W1:Y:S01]  /*158f80*/  LDCU UR36, c[0x0][0x398] ;  /* 0x00007300ff2477ac */ /* 0x000e620008000800 */
[----:B------:R-:W-:Y:S01]  /*158f90*/  ISETP.LT.AND P4, PT, R154, UR67, !P1 ;  /* 0x000000439a007c0c */ /* 0x000fe2000cf81270 */
[----:B------:R-:W-:Y:S01]  /*158fa0*/  NOP ;  /* 0x0000000000007918 */ /* 0x000fe20000000000 */
[----:B------:R-:W-:Y:S01]  /*158fb0*/  ISETP.LT.AND P3, PT, R153, UR66, !P1 ;  /* 0x0000004299007c0c */ /* 0x000fe2000cf61270 */
[----:B------:R-:W1:Y:S01]  /*158fc0*/  LDCU UR67, c[0x0][0x398] ;  /* 0x00007300ff4377ac */ /* 0x000e620008000800 */
[----:B------:R-:W-:Y:S01]  /*158fd0*/  LOP3.LUT R124, R124, 0xfffffffd, RZ, 0xc0, !PT ;  /* 0xfffffffd7c7c7812 */ /* 0x000fe200078ec0ff */
[----:B------:R-:W1:Y:S04]  /*158fe0*/  LDS.128 R140, [R102] ;  /* 0x00000000668c7984 */ /* 0x000e680000000c00 */
[----:B----4-:R-:W4:Y:S02]  /*158ff0*/  LDL.LU R135, [R1+0x78e8] ;  /* 0x0078e80001877983 */ /* 0x010f240000300800 */
[----:B------:R-:W-:Y:S01]  /*159000*/  @P2 LOP3.LUT R130, R130, 0x40000000, RZ, 0xfc, !PT ;  /* 0x4000000082822812 */ /* 0x000fe200078efcff */
[----:B------:R-:W1:Y:S01]  /*159010*/  LDCU UR66, c[0x0][0x398] ;  /* 0x00007300ff4277ac */ /* 0x000e620008000800 */
[----:B------:R-:W-:Y:S01]  /*159020*/  ISETP.LT.AND P2, PT, R152, UR65, !P1 ;  /* 0x0000004198007c0c */ /* 0x000fe2000cf41270 */
[----:B------:R-:W3:Y:S01]  /*159030*/  LDL.LU R132, [R1+0x1c84] ;  /* 0x001c840001847983 */ /* 0x000ee20000300800 */
[----:B------:R-:W-:Y:S01]  /*159040*/  @P4 LOP3.LUT R124, R124, 0x2, RZ, 0xfc, !PT ;  /* 0x000000027c7c4812 */ /* 0x000fe200078efcff */
[----:B------:R-:W1:Y:S01]  /*159050*/  LDCU UR65, c[0x0][0x398] ;  /* 0x00007300ff4177ac */ /* 0x000e620008000800 */
[----:B------:R-:W-:Y:S01]  /*159060*/  ISETP.LT.AND P4, PT, R150, UR64, !P1 ;  /* 0x0000004096007c0c */ /* 0x000fe2000cf81270 */
[----:B------:R-:W3:Y:S01]  /*159070*/  LDL.LU R133, [R1+0x1c8c] ;  /* 0x001c8c0001857983 */ /* 0x000ee20000300800 */
[----:B------:R-:W-:Y:S01]  /*159080*/  LOP3.LUT R130, R130, 0x7fffffff, RZ, 0xc0, !PT ;  /* 0x7fffffff82827812 */ /* 0x000fe200078ec0ff */
[----:B------:R-:W1:Y:S01]  /*159090*/  LDCU UR64, c[0x0][0x398] ;  /* 0x00007300ff4077ac */ /* 0x000e620008000800 */
[----:B------:R-:W-:Y:S01]  /*1590a0*/  LOP3.LUT R124, R124, 0xfffffffe, RZ, 0xc0, !PT ;  /* 0xfffffffe7c7c7812 */ /* 0x000fe200078ec0ff */
[----:B------:R-:W3:Y:S04]  /*1590b0*/  LDL.LU R134, [R1+0x2084] ;  /* 0x0020840001867983 */ /* 0x000ee80000300800 */
[----:B------:R-:W-:Y:S01]  /*1590c0*/  @P2 LOP3.LUT R130, R130, 0x80000000, RZ, 0xfc, !PT ;  /* 0x8000000082822812 */ /* 0x000fe200078efcff */
[----:B------:R-:W3:Y:S01]  /*1590d0*/  LDL.LU R139, [R1+0x78ec] ;  /* 0x0078ec00018b7983 */ /* 0x000ee20000300800 */
        /* <DEDUP_REMOVED lines=14> */
[----:B------:R-:W-:Y:S01]  /*1591c0*/  LOP3.LUT R130, R130, 0xffbfffff, RZ, 0xc0, !PT ;  /* 0xffbfffff82827812 */ /* 0x000fe200078ec0ff */
[----:B------:R-:W-:Y:S01]  /*1591d0*/  NOP ;  /* 0x0000000000007918 */ /* 0x000fe20000000000 */
[----:B--2---:R-:W-:Y:S01]  /*1591e0*/  ISETP.GE.AND P1, PT, R136, UR35, PT ;  /* 0x0000002388007c0c */ /* 0x004fe2000bf26270 */
[----:B------:R-:W2:Y:S03]  /*1591f0*/  LDCU.64 UR34, c[0x0][0x398] ;  /* 0x00007300ff2277ac */ /* 0x000ea60008000a00 */
[----:B------:R-:W-:Y:S01]  /*159200*/  ISETP.LT.AND P2, PT, R151, UR44, !P1 ;  /* 0x0000002c97007c0c */ /* 0x000fe2000cf41270 */
[----:B------:R-:W1:Y:S01]  /*159210*/  LDCU UR44, c[0x0][0x398] ;  /* 0x00007300ff2c77ac */ /* 0x000e620008000800 */
[----:B------:R-:W-:Y:S02]  /*159220*/  ISETP.LT.AND P4, PT, R154, UR74, !P1 ;  /* 0x0000004a9a007c0c */ /* 0x000fe4000cf81270 */
[----:B------:R-:W-:Y:S01]  /*159230*/  ISETP.LT.AND P3, PT, R153, UR73, !P1 ;  /* 0x0000004999007c0c */ /* 0x000fe2000cf61270 */
[----:B------:R-:W1:Y:S01]  /*159240*/  LDCU UR73, c[0x0][0x398] ;  /* 0x00007300ff4977ac */ /* 0x000e620008000800 */
[----:B------:R-:W1:Y:S07]  /*159250*/  LDCU UR74, c[0x0][0x398] ;  /* 0x00007300ff4a77ac */ /* 0x000e6e0008000800 */
        /* <DEDUP_REMOVED lines=24> */
[----:B----4-:R-:W-:Y:S02]  /*1593e0*/  ISETP.GE.AND P1, PT, R135, UR37, PT ;  /* 0x0000002587007c0c */ /* 0x010fe4000bf26270 */
[----:B------:R-:W4:Y:S04]  /*1593f0*/  LDL.LU R135, [R1+0x208c] ;  /* 0x00208c0001877983 */ /* 0x000f280000300800 */
[----:B------:R-:W4:Y:S04]  /*159400*/  LDL.LU R136, [R1+0x2484] ;  /* 0x0024840001887983 */ /* 0x000f280000300800 */
[----:B------:R-:W4:Y:S04]  /*159410*/  LDL.LU R137, [R1+0x248c] ;  /* 0x00248c0001897983 */ /* 0x000f280000300800 */
[----:B------:R-:W4:Y:S01]  /*159420*/  LDL.LU R138, [R1+0x78f0] ;  /* 0x0078f000018a7983 */ /* 0x000f220000300800 */
[----:B--2---:R-:W-:Y:S01]  /*159430*/  ISETP.LT.AND P4, PT, R151, UR34, !P1 ;  /* 0x0000002297007c0c */ /* 0x004fe2000cf81270 */
[----:B------:R-:W2:Y:S01]  /*159440*/  LDCU UR34, c[0x0][0x398] ;  /* 0x00007300ff2277ac */ /* 0x000ea20008000800 */
[----:B-1----:R-:W-:-:S02]  /*159450*/  ISETP.LT.AND P3, PT, R154, UR43, !P1 ;  /* 0x0000002b9a007c0c */ /* 0x002fc4000cf61270 */
        /* <DEDUP_REMOVED lines=10> */
[----:B------:R-:W2:Y:S01]  /*159500*/  LDCU.64 UR36, c[0x0][0x398] ;  /* 0x00007300ff2477ac */ /* 0x000ea20008000a00 */
[----:B------:R-:W-:Y:S02]  /*159510*/  ISETP.LT.AND P4, PT, R150, UR39, !P1 ;  /* 0x0000002796007c0c */ /* 0x000fe4000cf81270 */
[----:B------:R-:W-:Y:S02]  /*159520*/  LOP3.LUT R130, R130, 0xffff7fff, RZ, 0xc0, !PT ;  /* 0xffff7fff82827812 */ /* 0x000fe400078ec0ff */
[----:B-1----:R-:W-:Y:S01]  /*159530*/  ISETP.LT.AND P3, PT, R149, UR43, !P1 ;  /* 0x0000002b95007c0c */ /* 0x002fe2000cf61270 */
[----:B------:R-:W1:Y:S06]  /*159540*/  LDCU.64 UR42, c[0x0][0x398] ;  /* 0x00007300ff2a77ac */ /* 0x000e6c0008000a00 */
        /* <DEDUP_REMOVED lines=13> */
[----:B---3--:R-:W-:-:S04]  /*159620*/  ISETP.GE.AND P1, PT, R139, UR45, PT ;  /* 0x0000002d8b007c0c */ /* 0x008fc8000bf26270 */
[----:B--2---:R-:W-:Y:S01]  /*159630*/  ISETP.LT.AND P2, PT, R151, UR36, !P1 ;  /* 0x0000002497007c0c */ /* 0x004fe2000cf41270 */
[----:B------:R-:W2:Y:S01]  /*159640*/  LDCU UR36, c[0x0][0x398] ;  /* 0x00007300ff2477ac */ /* 0x000ea20008000800 */
[----:B------:R-:W-:Y:S02]  /*159650*/  ISETP.LT.AND P4, PT, R154, UR44, !P1 ;  /* 0x0000002c9a007c0c */ /* 0x000fe4000cf81270 */
[----:B------:R-:W-:Y:S01]  /*159660*/  LOP3.LUT R130, R130, 0xffffffbf, RZ, 0xc0, !PT ;  /* 0xffffffbf82827812 */ /* 0x000fe200078ec0ff */
[----:B------:R-:W3:Y:S01]  /*159670*/  LDCU.64 UR44, c[0x0][0x398] ;  /* 0x00007300ff2c77ac */ /* 0x000ee20008000a00 */
        /* <DEDUP_REMOVED lines=26> */
[----:B------:R-:W3:Y:S02]  /*159820*/  LDL.LU R138, [R1+0x78f4] ;  /* 0x0078f400018a7983 */ /* 0x000ee40000300800 */
[----:B-1----:R-:W-:Y:S01]  /*159830*/  ISETP.LT.AND P2, PT, R151, UR38, !P1 ;  /* 0x0000002697007c0c */ /* 0x002fe2000cf41270 */
[----:B------:R-:W1:Y:S01]  /*159840*/  LDCU UR38, c[0x0][0x398] ;  /* 0x00007300ff2677ac */ /* 0x000e620008000800 */
[----:B------:R-:W3:Y:S01]  /*159850*/  LDL.LU R139, [R1+0x78f8] ;  /* 0x0078f800018b7983 */ /* 0x000ee20000300800 */
[----:B------:R-:W-:-:S10]  /*159860*/  LOP3.LUT R130, R130, 0xfffffffd, RZ, 0xc0, !PT ;  /* 0xfffffffd82827812 */ /* 0x000fd400078ec0ff */
[----:B------:R-:W-:Y:S02]  /*159870*/  @P2 LOP3.LUT R129, R129, 0x40000000, RZ, 0xfc, !PT ;  /* 0x4000000081812812 */ /* 0x000fe400078efcff */
[----:B-1----:R-:W-:Y:S01]  /*159880*/  ISETP.LT.AND P2, PT, R154, UR38, !P1 ;  /* 0x000000269a007c0c */ /* 0x002fe2000cf41270 */
[----:B------:R-:W1:Y:S01]  /*159890*/  LDCU UR38, c[0x0][0x398] ;  /* 0x00007300ff2677ac */ /* 0x000e620008000800 */
[----:B----4-:R-:W-:Y:S01]  /*1598a0*/  ISETP.LT.AND P3, PT, R153, UR35, !P1 ;  /* 0x0000002399007c0c */ /* 0x010fe2000cf61270 */
[----:B------:R-:W4:Y:S10]  /*1598b0*/  LDCU UR35, c[0x0][0x398] ;  /* 0x00007300ff2377ac */ /* 0x000f340008000800 */
[----:B------:R-:W-:-:S02]  /*1598c0*/  @P2 LOP3.LUT R130, R130, 0x2, RZ, 0xfc, !PT ;  /* 0x0000000282822812 */ /* 0x000fc400078efcff */
[----:B--2---:R-:W-:Y:S01]  /*1598d0*/  ISETP.LT.AND P2, PT, R152, UR36, !P1 ;  /* 0x0000002498007c0c */ /* 0x004fe2000cf41270 */
[----:B------:R-:W2:Y:S01]  /*1598e0*/  LDCU UR36, c[0x0][0x398] ;  /* 0x00007300ff2477ac */ /* 0x000ea20008000800 */
[----:B------:R-:W-:Y:S02]  /*1598f0*/  LOP3.LUT R129, R129, 0x7fffffff, RZ, 0xc0, !PT ;  /* 0x7fffffff81817812 */ /* 0x000fe400078ec0ff */
[----:B------:R-:W-:-:S09]  /*159900*/  LOP3.LUT R130, R130, 0xfffffffe, RZ, 0xc0, !PT ;  /* 0xfffffffe82827812 */ /* 0x000fd200078ec0ff */
[----:B------:R-:W-:Y:S02]  /*159910*/  @P2 LOP3.LUT R129, R129, 0x80000000, RZ, 0xfc, !PT ;  /* 0x8000000081812812 */ /* 0x000fe400078efcff */
[----:B----4-:R-:W-:Y:S01]  /*159920*/  ISETP.LT.AND P2, PT, R150, UR35, !P1 ;  /* 0x0000002396007c0c */ /* 0x010fe2000cf41270 */
[----:B------:R-:W4:Y:S01]  /*159930*/  LDCU UR35, c[0x0][0x398] ;  /* 0x00007300ff2377ac */ /* 0x000f220008000800 */
[----:B------:R-:W-:Y:S02]  /*159940*/  @P3 LOP3.LUT R130, R130, 0x1, RZ, 0xfc, !PT ;  /* 0x0000000182823812 */ /* 0x000fe400078efcff */
[----:B-1----:R-:W-:Y:S02]  /*159950*/  ISETP.LT.AND P3, PT, R149, UR38, !P1 ;  /* 0x0000002695007c0c */ /* 0x002fe4000cf61270 */
[----:B------:R-:W-:-:S07]  /*159960*/  LOP3.LUT R129, R129, 0xdfffffff, RZ, 0xc0, !PT ;  /* 0xdfffffff81817812 */ /* 0x000fce00078ec0ff */
[----:B------:R-:W-:-:S04]  /*159970*/  @P2 LOP3.LUT R129, R129, 0x20000000, RZ, 0xfc, !PT ;  /* 0x2000000081812812 */ /* 0x000fc800078efcff */
[----:B------:R-:W-:Y:S02]  /*159980*/  LOP3.LUT R129, R129, 0xefffffff, RZ, 0xc0, !PT ;  /* 0xefffffff81817812 */ /* 0x000fe400078ec0ff */
[----:B--2---:R-:W-:Y:S01]  /*159990*/  ISETP.LT.AND P2, PT, R156, UR36, !P1 ;  /* 0x000000249c007c0c */ /* 0x004fe2000cf41270 */
[----:B------:R-:W1:Y:S01]  /*1599a0*/  LDCU UR36, c[0x0][0x398] ;  /* 0x00007300ff2477ac */ /* 0x000e620008000800 */
[----:B------:R-:W-:Y:S02]  /*1599b0*/  @P3 LOP3.LUT R129, R129, 0x10000000, RZ, 0xfc, !PT ;  /* 0x1000000081813812 */ /* 0x000fe400078efcff */
[----:B----4-:R-:W-:Y:S02]  /*1599c0*/  ISETP.LT.AND P3, PT, R155, UR35, !P1 ;  /* 0x000000239b007c0c */ /* 0x010fe4000cf61270 */
[----:B------:R-:W-:-:S07]  /*1599d0*/  LOP3.LUT R129, R129, 0xf7ffffff, RZ, 0xc0, !PT ;  /* 0xf7ffffff81817812 */ /* 0x000fce00078ec0ff */
[----:B------:R-:W-:-:S04]  /*1599e0*/  @P2 LOP3.LUT R129, R129, 0x8000000, RZ, 0xfc, !PT ;  /* 0x0800000081812812 */ /* 0x000fc800078efcff */
[----:B------:R-:W-:-:S04]  /*1599f0*/  LOP3.LUT R129, R129, 0xfbffffff, RZ, 0xc0, !PT ;  /* 0xfbffffff81817812 */ /* 0x000fc800078ec0ff */
[----:B------:R-:W-:-:S04]  /*159a00*/  @P3 LOP3.LUT R129, R129, 0x4000000, RZ, 0xfc, !PT ;  /* 0x0400000081813812 */ /* 0x000fc800078efcff */
[----:B------:R-:W-:Y:S02]  /*159a10*/  LOP3.LUT R129, R129, 0xffbfffff, RZ, 0xc0, !PT ;  /* 0xffbfffff81817812 */ /* 0x000fe400078ec0ff */
[----:B---3--:R-:W-:Y:S02]  /*159a20*/  ISETP.GE.AND P1, PT, R138, UR37, PT ;  /* 0x000000258a007c0c */ /* 0x008fe4000bf26270 */
[----:B------:R-:W2:Y:S02]  /*159a30*/  LDL.LU R138, [R1+0x78fc] ;  /* 0x0078fc00018a7983 */ /* 0x000ea40000300800 */
[----:B------:R-:W-:Y:S02]  /*159a40*/  ISETP.LT.AND P2, PT, R151, UR40, !P1 ;  /* 0x0000002897007c0c */ /* 0x000fe4000cf41270 */
[----:B-1----:R-:W-:Y:S02]  /*159a50*/  ISETP.LT.AND P3, PT, R154, UR36, !P1 ;  /* 0x000000249a007c0c */ /* 0x002fe4000cf61270 */
        /* <DEDUP_REMOVED lines=12> */
[----:B------:R-:W-:Y:S02]  /*159b20*/  ISETP.LT.AND P2, PT, R156, UR25, !P1 ;  /* 0x000000199c007c0c */ /* 0x000fe4000cf41270 */
[----:B------:R-:W-:Y:S02]  /*159b30*/  @P3 LOP3.LUT R129, R129, 0x200000, RZ, 0xfc, !PT ;  /* 0x0020000081813812 */ /* 0x000fe400078efcff */
[----:B------:R-:W-:-:S02]  /*159b40*/  ISETP.LT.AND P3, PT, R155, UR24, !P1 ;  /* 0x000000189b007c0c */ /* 0x000fc4000cf61270 */
[----:B------:R-:W-:Y:S02]  /*159b50*/  ISETP.GE.AND P1, PT, R139, UR39, PT ;  /* 0x000000278b007c0c */ /* 0x000fe4000bf26270 */
[----:B------:R-:W3:Y:S01]  /*159b60*/  LDL.LU R139, [R1+0x7900] ;  /* 0x00790000018b7983 */ /* 0x000ee20000300800 */
        /* <DEDUP_REMOVED lines=24> */
[----:B------:R-:W-:-:S02]  /*159cf0*/  LOP3.LUT R129, R129, 0xffffefff, RZ, 0xc0, !PT ;  /* 0xffffefff81817812 */ /* 0x000fc400078ec0ff */
[----:B--2---:R-:W-:Y:S02]  /*159d00*/  ISETP.GE.AND P1, PT, R138, UR41, PT ;  /* 0x000000298a007c0c */ /* 0x004fe4000bf26270 */
[----:B------:R-:W2:Y:S01]  /*159d10*/  LDL.LU R138, [R1+0x7904] ;  /* 0x00790400018a7983 */ /* 0x000ea20000300800 */
        /* <DEDUP_REMOVED lines=39> */
[----:B------:R-:W-:-:S04]  /*159f90*/  LOP3.LUT R128, R128, 0x7fffffff, RZ, 0xc0, !PT ;  /* 0x7fffffff80807812 */ /* 0x000fc800078ec0ff */
[----:B------:R-:W-:Y:S02]  /*159fa0*/  @P2 LOP3.LUT R128, R128, 0x80000000, RZ, 0xfc, !PT ;  /* 0x8000000080802812 */ /* 0x000fe400078efcff */
[----:B------:R-:W-:Y:S02]  /*159fb0*/  LOP3.LUT R129, R129, 0xfffffffe, RZ, 0xc0, !PT ;  /* 0xfffffffe81817812 */ /* 0x000fe400078ec0ff */
[----:B------:R-:W-:Y:S02]  /*159fc0*/  LOP3.LUT R128, R128, 0xdfffffff, RZ, 0xc0, !PT ;  /* 0xdfffffff80807812 */ /* 0x000fe400078ec0ff */
[----:B------:R-:W-:Y:S02]  /*159fd0*/  @P4 LOP3.LUT R129, R129, 0x1, RZ, 0xfc, !PT ;  /* 0x0000000181814812 */ /* 0x000fe400078efcff */
[----:B------:R-:W-:Y:S02]  /*159fe0*/  @P3 LOP3.LUT R128, R128, 0x20000000, RZ, 0xfc, !PT ;  /* 0x2000000080803812 */ /* 0x000fe400078efcff */
[----:B------:R-:W-:-:S02]  /*159ff0*/  ISETP.LT.AND P4, PT, R149, UR5, !P1 ;  /* 0x0000000595007c0c */ /* 0x000fc4000cf81270 */
[----:B------:R-:W-:Y:S02]  /*15a000*/  ISETP.LT.AND P2, PT, R156, UR4, !P1 ;  /* 0x000000049c007c0c */ /* 0x000fe4000cf41270 */
[----:B------:R-:W-:Y:S02]  /*15a010*/  ISETP.LT.AND P3, PT, R155, UR54, !P1 ;  /* 0x000000369b007c0c */ /* 0x000fe4000cf61270 */
[----:B------:R-:W-:-:S07]  /*15a020*/  LOP3.LUT R128, R128, 0xefffffff, RZ, 0xc0, !PT ;  /* 0xefffffff80807812 */ /* 0x000fce00078ec0ff */
[----:B------:R-:W-:Y:S02]  /*15a030*/  @P4 LOP3.LUT R128, R128, 0x10000000, RZ, 0xfc, !PT ;  /* 0x1000000080804812 */ /* 0x000fe400078efcff */
[----:B--2---:R-:W-:Y:S02]  /*15a040*/  ISETP.GE.AND P1, PT, R138, UR45, PT ;  /* 0x0000002d8a007c0c */ /* 0x004fe4000bf26270 */
[----:B------:R-:W2:Y:S01]  /*15a050*/  LDL.LU R138, [R1+0x790c] ;  /* 0x00790c00018a7983 */ /* 0x000ea20000300800 */
        /* <DEDUP_REMOVED lines=25> */
[----:B---3--:R-:W-:Y:S02]  /*15a1f0*/  ISETP.GE.AND P1, PT, R139, UR47, PT ;  /* 0x0000002f8b007c0c */ /* 0x008fe4000bf26270 */
        /* <DEDUP_REMOVED lines=28> */
[----:B------:R-:W-:Y:S01]  /*15a3c0*/  ISETP.GE.AND P5, PT, R148, UR51, PT ;  /* 0x0000003394007c0c */ /* 0x000fe2000bfa6270 */
[----:B------:R-:W-:Y:S04]  /*15a3d0*/  STL.64 [R1+0x1e00], R140 ;  /* 0x001e008c01007387 */ /* 0x000fe80000100a00 */
[----:B------:R-:W-:Y:S01]  /*15a3e0*/  STL.64 [R1+0x1e08], R142 ;  /* 0x001e088e01007387 */ /* 0x000fe20000100a00 */
[----:B--2---:R-:W-:-:S04]  /*15a3f0*/  ISETP.GE.AND P1, PT, R138, UR49, PT ;  /* 0x000000318a007c0c */ /* 0x004fc8000bf26270 */
[----:B------:R-:W-:Y:S02]  /*15a400*/  ISETP.LT.AND P2, PT, R154, UR67, !P1 ;  /* 0x000000439a007c0c */ /* 0x000fe4000cf41270 */
[----:B------:R-:W-:Y:S02]  /*15a410*/  ISETP.LT.AND P4, PT, R153, UR66, !P1 ;  /* 0x0000004299007c0c */ /* 0x000fe4000cf81270 */
        /* <DEDUP_REMOVED lines=30> */
[----:B------:R-:W-:Y:S01]  /*15a600*/  ISETP.LT.AND P4, PT, R149, UR34, !P5 ;  /* 0x0000002295007c0c */ /* 0x000fe2000ef81270 */
[----:B------:R-:W2:Y:S04]  /*15a610*/  LDL.LU R138, [R1+0x2884] ;  /* 0x00288400018a7983 */ /* 0x000ea80000300800 */
[----:B------:R-:W2:Y:S04]  /*15a620*/  LDL.LU R139, [R1+0x288c] ;  /* 0x00288c00018b7983 */ /* 0x000ea80000300800 */
[----:B------:R1:W-:Y:S01]  /*15a630*/  STSM.16.M88.4 [R102], R132 ;  /* 0x0000008466007844 */ /* 0x0003e20000000200 */
        /* <DEDUP_REMOVED lines=5079> */
[----:B----4-:R-:W-:Y:S01]  /*16e3b0*/  STSM.16.M88.4 [R102], R132 ;  /* 0x0000008466007844 */ /* 0x010fe20000000200 */
[----:B------:R-:W-:-:S03]  /*16e3c0*/  NOP ;  /* 0x0000000000007918 */ /* 0x000fc60000000000 */
[----:B------:R-:W3:Y:S01]  /*16e3d0*/  LDS.128 R132, [R102] ;  /* 0x0000000066847984 */ /* 0x000ee20000000c00 */
[----:B------:R-:W-:-:S03]  /*16e3e0*/  NOP ;  /* 0x0000000000007918 */ /* 0x000fc60000000000 */
[----:B-1----:R-:W4:Y:S04]  /*16e3f0*/  LDL.LU R136, [R1+0x1574] ;  /* 0x0015740001887983 */ /* 0x002f280000300800 */
[----:B------:R-:W4:Y:S04]  /*16e400*/  LDL.LU R137, [R1+0x157c] ;  /* 0x00157c0001897983 */ /* 0x000f280000300800 */
[----:B---3--:R1:W-:Y:S04]  /*16e410*/  STL.64 [R1+0x3a90], R132 ;  /* 0x003a908401007387 */ /* 0x0083e80000100a00 */
[----:B------:R-:W-:Y:S04]  /*16e420*/  STL.64 [R1+0x3a98], R134 ;  /* 0x003a988601007387 */ /* 0x000fe80000100a00 */
[----:B------:R-:W4:Y:S04]  /*16e430*/  LDL.LU R138, [R1+0x1414] ;  /* 0x00141400018a7983 */ /* 0x000f280000300800 */
[----:B------:R-:W4:Y:S04]  /*16e440*/  LDL.LU R139, [R1+0x141c] ;  /* 0x00141c00018b7983 */ /* 0x000f280000300800 */
[----:B-1----:R-:W3:Y:S04]  /*16e450*/  LDL.LU R132, [R1+0x1234] ;  /* 0x0012340001847983 */ /* 0x002ee80000300800 */
[----:B------:R-:W3:Y:S04]  /*16e460*/  LDL.LU R133, [R1+0x123c] ;  /* 0x00123c0001857983 */ /* 0x000ee80000300800 */
[----:B--2---:R-:W-:Y:S01]  /*16e470*/  STSM.16.M88.4 [R102], R140 ;  /* 0x0000008c66007844 */ /* 0x004fe20000000200 */
[----:B------:R-:W-:-:S03]  /*16e480*/  NOP ;  /* 0x0000000000007918 */ /* 0x000fc60000000000 */
[----:B------:R-:W1:Y:S01]  /*16e490*/  LDS.128 R140, [R102] ;  /* 0x00000000668c7984 */ /* 0x000e620000000c00 */
[----:B------:R-:W-:-:S03]  /*16e4a0*/  NOP ;  /* 0x0000000000007918 */ /* 0x000fc60000000000 */
[----:B-1----:R-:W-:Y:S04]  /*16e4b0*/  STL.64 [R1+0x2fc0], R140 ;  /* 0x002fc08c01007387 */ /* 0x002fe80000100a00 */
[----:B------:R-:W-:Y:S04]  /*16e4c0*/  STL.64 [R1+0x2fc8], R142 ;  /* 0x002fc88e01007387 */ /* 0x000fe80000100a00 */
[----:B------:R-:W3:Y:S04]  /*16e4d0*/  LDL.LU R134, [R1+0x1b54] ;  /* 0x001b540001867983 */ /* 0x000ee80000300800 */
[----:B------:R-:W3:Y:S04]  /*16e4e0*/  LDL.LU R135, [R1+0x1b5c] ;  /* 0x001b5c0001877983 */ /* 0x000ee80000300800 */
[----:B----4-:R-:W-:Y:S01]  /*16e4f0*/  STSM.16.M88.4 [R102], R136 ;  /* 0x0000008866007844 */ /* 0x010fe20000000200 */
[----:B------:R-:W-:-:S03]  /*16e500*/  NOP ;  /* 0x0000000000007918 */ /* 0x000fc60000000000 */
[----:B------:R-:W1:Y:S01]  /*16e510*/  LDS.128 R136, [R102] ;  /* 0x0000000066887984 */ /* 0x000e620000000c00 */
[----:B------:R-:W-:-:S03]  /*16e520*/  NOP ;  /* 0x0000000000007918 */ /* 0x000fc60000000000 */
[----:B-1----:R-:W-:Y:S04]  /*16e530*/  STL.64 [R1+0x2f50], R136 ;  /* 0x002f508801007387 */ /* 0x002fe80000100a00 */
[----:B------:R-:W-:Y:S04]  /*16e540*/  STL.64 [R1+0x2f58], R138 ;  /* 0x002f588a01007387 */ /* 0x000fe80000100a00 */
[----:B---3--:R-:W-:Y:S01]  /*16e550*/  STSM.16.M88.4 [R102], R132 ;  /* 0x0000008466007844 */ /* 0x008fe20000000200 */
[----:B------:R-:W-:-:S03]  /*16e560*/  NOP ;  /* 0x0000000000007918 */ /* 0x000fc60000000000 */
[----:B------:R-:W1:Y:S04]  /*16e570*/  LDS.128 R132, [R102] ;  /* 0x0000000066847984 */ /* 0x000e680000000c00 */
[----:B-1----:R1:W-:Y:S04]  /*16e580*/  STL.64 [R1+0x2b30], R132 ;  /* 0x002b308401007387 */ /* 0x0023e80000100a00 */
[----:B------:R2:W-:Y:S01]  /*16e590*/  STL.64 [R1+0x2b38], R134 ;  /* 0x002b388601007387 */ /* 0x0005e20000100a00 */
[----:B------:R-:W-:-:S03]  /*16e5a0*/  NOP ;  /* 0x0000000000007918 */ /* 0x000fc60000000000 */
[----:B------:R-:W-:Y:S01]  /*16e5b0*/  STL [R1+0x7a78], R87 ;  /* 0x007a785701007387 */ /* 0x000fe20000100800 */
[----:B------:R-:W-:Y:S01]  /*16e5c0*/  LOP3.LUT R2, R2, 0xffffffef, RZ, 0xc0, !PT ;  /* 0xffffffef02027812 */ /* 0x000fe200078ec0ff */
[----:B------:R-:W3:Y:S01]  /*16e5d0*/  LDCU.64 UR4, c[0x0][0x398] ;  /* 0x00007300ff0477ac */ /* 0x000ee20008000a00 */
[----:B------:R-:W-:Y:S01]  /*16e5e0*/  LOP3.LUT R131, R131, 0xffffffdf, RZ, 0xc0, !PT ;  /* 0xffffffdf83837812 */ /* 0x000fe200078ec0ff */
[----:B------:R-:W-:Y:S01]  /*16e5f0*/  STL [R1+0x7a74], R88 ;  /* 0x007a745801007387 */ /* 0x000fe20000100800 */
[----:B------:R-:W-:Y:S02]  /*16e600*/  @P0 LOP3.LUT R2, R2, 0x10, RZ, 0xfc, !PT ;  /* 0x0000001002020812 */ /* 0x000fe400078efcff */
[----:B------:R-:W-:Y:S01]  /*16e610*/  LOP3.LUT P0, RZ, R128, 0x1000, RZ, 0xc0, !PT ;  /* 0x0000100080ff7812 */ /* 0x000fe2000780c0ff */
[----:B------:R-:W-:Y:S04]  /*16e620*/  STL [R1+0x7a70], R89 ;  /* 0x007a705901007387 */ /* 0x000fe80000100800 */
[----:B------:R-:W-:Y:S04]  /*16e630*/  STL [R1+0x7a6c], R90 ;  /* 0x007a6c5a01007387 */ /* 0x000fe80000100800 */
[----:B------:R-:W-:Y:S04]  /*16e640*/  STL [R1+0x7a64], R91 ;  /* 0x007a645b01007387 */ /* 0x000fe80000100800 */
[----:B------:R-:W-:Y:S01]  /*16e650*/  STL [R1+0x7a5c], R92 ;  /* 0x007a5c5c01007387 */ /* 0x000fe20000100800 */
[----:B---3--:R-:W-:-:S02]  /*16e660*/  ISETP.LT.AND P6, PT, R148, UR5, !P6 ;  /* 0x0000000594007c0c */ /* 0x008fc4000f7c1270 */
[----:B------:R-:W-:Y:S01]  /*16e670*/  @P0 LOP3.LUT R131, R131, 0x20, RZ, 0xfc, !PT ;  /* 0x0000002083830812 */ /* 0x000fe200078efcff */
[----:B------:R-:W-:Y:S01]  /*16e680*/  STL [R1+0x7a54], R93 ;  /* 0x007a545d01007387 */ /* 0x000fe20000100800 */
[----:B------:R-:W-:Y:S02]  /*16e690*/  LOP3.LUT P0, RZ, R128, 0x20, RZ, 0xc0, !PT ;  /* 0x0000002080ff7812 */ /* 0x000fe4000780c0ff */
[----:B------:R-:W-:Y:S01]  /*16e6a0*/  LOP3.LUT R131, R131, 0xffffffbf, RZ, 0xc0, !PT ;  /* 0xffffffbf83837812 */ /* 0x000fe200078ec0ff */
[----:B------:R-:W-:Y:S04]  /*16e6b0*/  STL [R1+0x7a4c], R94 ;  /* 0x007a4c5e01007387 */ /* 0x000fe80000100800 */
[----:B------:R-:W-:Y:S04]  /*16e6c0*/  STL [R1+0x7a40], R95 ;  /* 0x007a405f01007387 */ /* 0x000fe80000100800 */
[----:B------:R-:W-:Y:S02]  /*16e6d0*/  STL [R1+0x7a38], R96 ;  /* 0x007a386001007387 */ /* 0x000fe40000100800 */
[----:B------:R-:W-:-:S02]  /*16e6e0*/  @P0 LOP3.LUT R131, R131, 0x40, RZ, 0xfc, !PT ;  /* 0x0000004083830812 */ /* 0x000fc400078efcff */
        /* <DEDUP_REMOVED lines=11> */
[----:B-1----:R-:W3:Y:S04]  /*16e7a0*/  LDL.LU R132, [R1+0x1f64] ;  /* 0x001f640001847983 */ /* 0x002ee80000300800 */
[----:B------:R-:W3:Y:S02]  /*16e7b0*/  LDL.LU R133, [R1+0x1f6c] ;  /* 0x001f6c0001857983 */ /* 0x000ee40000300800 */
[----:B------:R-:W-:-:S02]  /*16e7c0*/  @P0 LOP3.LUT R131, R131, 0x100, RZ, 0xfc, !PT ;  /* 0x0000010083830812 */ /* 0x000fc400078efcff */
[----:B--2---:R-:W3:Y:S01]  /*16e7d0*/  LDL.LU R134, [R1+0x2364] ;  /* 0x0023640001867983 */ /* 0x004ee20000300800 */
[----:B------:R-:W-:Y:S02]  /*16e7e0*/  LOP3.LUT P0, RZ, R128, 0x4, RZ, 0xc0, !PT ;  /* 0x0000000480ff7812 */ /* 0x000fe4000780c0ff */
[----:B------:R-:W-:Y:S01]  /*16e7f0*/  LOP3.LUT R131, R131, 0xfffffdff, RZ, 0xc0, !PT ;  /* 0xfffffdff83837812 */ /* 0x000fe200078ec0ff */
[----:B------:R-:W3:Y:S04]  /*16e800*/  LDL.LU R135, [R1+0x236c] ;  /* 0x00236c0001877983 */ /* 0x000ee80000300800 */
[----:B------:R-:W2:Y:S04]  /*16e810*/  LDL.LU R136, [R1+0x2764] ;  /* 0x0027640001887983 */ /* 0x000ea80000300800 */
[----:B------:R-:W2:Y:S02]  /*16e820*/  LDL.LU R137, [R1+0x276c] ;  /* 0x00276c0001897983 */ /* 0x000ea40000300800 */
[----:B------:R-:W-:-:S02]  /*16e830*/  @P0 LOP3.LUT R131, R131, 0x200, RZ, 0xfc, !PT ;  /* 0x0000020083830812 */ /* 0x000fc400078efcff */
[----:B------:R-:W2:Y:S01]  /*16e840*/  LDL.LU R138, [R1+0x2b64] ;  /* 0x002b6400018a7983 */ /* 0x000ea20000300800 */
[----:B------:R-:W-:Y:S02]  /*16e850*/  LOP3.LUT P0, RZ, R128, 0x2, RZ, 0xc0, !PT ;  /* 0x0000000280ff7812 */ /* 0x000fe4000780c0ff */
[----:B------:R-:W-:Y:S01]  /*16e860*/  LOP3.LUT R131, R131, 0xfffffbff, RZ, 0xc0, !PT ;  /* 0xfffffbff83837812 */ /* 0x000fe200078ec0ff */
[----:B------:R-:W2:Y:S10]  /*16e870*/  LDL.LU R139, [R1+0x2b6c] ;  /* 0x002b6c00018b7983 */ /* 0x000eb40000300800 */
[----:B------:R-:W-:-:S02]  /*16e880*/  @P0 LOP3.LUT R131, R131, 0x400, RZ, 0xfc, !PT ;  /* 0x0000040083830812 */ /* 0x000fc400078efcff */
[----:B------:R-:W-:Y:S01]  /*16e890*/  LOP3.LUT P0, RZ, R128, 0x1, RZ, 0xc0, !PT ;  /* 0x0000000180ff7812 */ /* 0x000fe2000780c0ff */
[----:B---3--:R1:W-:Y:S01]  /*16e8a0*/  STSM.16.M88.4 [R102], R132 ;  /* 0x0000008466007844 */ /* 0x0083e20000000200 */
[----:B------:R-:W-:-:S03]  /*16e8b0*/  NOP ;  /* 0x0000000000007918 */ /* 0x000fc60000000000 */
[----:B------:R-:W3:Y:S01]  /*16e8c0*/  LDS.128 R88, [R102] ;  /* 0x0000000066587984 */ /* 0x000ee20000000c00 */
[----:B------:R-:W-:-:S03]  /*16e8d0*/  NOP ;  /* 0x0000000000007918 */ /* 0x000fc60000000000 */
[----:B-1----:R-:W4:Y:S04]  /*16e8e0*/  LDL.LU R132, [R1+0x2f84] ;  /* 0x002f840001847983 */ /* 0x002f280000300800 */
[----:B--2---:R1:W-:Y:S04]  /*16e8f0*/  STSM.16.M88.4 [R102], R136 ;  /* 0x0000008866007844 */ /* 0x0043e80000000200 */
[----:B---3--:R-:W-:Y:S04]  /*16e900*/  STL.64 [R1+0x2760], R88 ;  /* 0x0027605801007387 */ /* 0x008fe80000100a00 */
[----:B------:R-:W-:Y:S01]  /*16e910*/  STL.64 [R1+0x2768], R90 ;  /* 0x0027685a01007387 */ /* 0x000fe20000100a00 */
[----:B------:R-:W-:-:S03]  /*16e920*/  NOP ;  /* 0x0000000000007918 */ /* 0x000fc60000000000 */
[----:B------:R-:W4:Y:S04]  /*16e930*/  LDL.LU R133, [R1+0x2f8c] ;  /* 0x002f8c0001857983 */ /* 0x000f280000300800 */
[----:B------:R-:W4:Y:S04]  /*16e940*/  LDL.LU R134, [R1+0x3dd4] ;  /* 0x003dd40001867983 */ /* 0x000f280000300800 */
[----:B------:R-:W4:Y:S04]  /*16e950*/  LDL.LU R135, [R1+0x3ddc] ;  /* 0x003ddc0001877983 */ /* 0x000f280000300800 */
[----:B------:R-:W2:Y:S01]  /*16e960*/  LDS.128 R88, [R102] ;  /* 0x0000000066587984 */ /* 0x000ea20000000c00 */
[----:B------:R-:W-:-:S03]  /*16e970*/  NOP ;  /* 0x0000000000007918 */ /* 0x000fc60000000000 */
[----:B-1----:R-:W3:Y:S04]  /*16e980*/  LDL.LU R136, [R1+0x43e4] ;  /* 0x0043e40001887983 */ /* 0x002ee80000300800 */
[----:B--2---:R-:W-:Y:S04]  /*16e990*/  STL.64 [R1+0x2360], R88 ;  /* 0x0023605801007387 */ /* 0x004fe80000100a00 */
[----:B------:R-:W-:Y:S04]  /*16e9a0*/  STL.64 [R1+0x2368], R90 ;  /* 0x0023685a01007387 */ /* 0x000fe80000100a00 */
[----:B------:R-:W3:Y:S04]  /*16e9b0*/  LDL.LU R137, [R1+0x43ec] ;  /* 0x0043ec0001897983 */ /* 0x000ee80000300800 */
[----:B------:R-:W3:Y:S04]  /*16e9c0*/  LDL.LU R138, [R1+0x3d54] ;  /* 0x003d5400018a7983 */ /* 0x000ee80000300800 */
[----:B------:R-:W3:Y:S04]  /*16e9d0*/  LDL.LU R139, [R1+0x3d5c] ;  /* 0x003d5c00018b7983 */ /* 0x000ee80000300800 */
[----:B----4-:R1:W-:Y:S01]  /*16e9e0*/  STSM.16.M88.4 [R102], R132 ;  /* 0x0000008466007844 */ /* 0x0103e20000000200 */
[----:B------:R-:W-:-:S03]  /*16e9f0*/  NOP ;  /* 0x0000000000007918 */ /* 0x000fc60000000000 */
[----:B------:R-:W2:Y:S01]  /*16ea00*/  LDS.128 R88, [R102] ;  /* 0x0000000066587984 */ /* 0x000ea20000000c00 */
[----:B------:R-:W-:-:S03]  /*16ea10*/  NOP ;  /* 0x0000000000007918 */ /* 0x000fc60000000000 */
[----:B-1----:R-:W4:Y:S04]  /*16ea20*/  LDL.LU R132, [R1+0x5334] ;  /* 0x0053340001847983 */ /* 0x002f280000300800 */
[----:B--2---:R-:W-:Y:S04]  /*16ea30*/  STL.64 [R1+0x1f60], R88 ;  /* 0x001f605801007387 */ /* 0x004fe80000100a00 */
[----:B------:R-:W-:Y:S04]  /*16ea40*/  STL.64 [R1+0x1f68], R90 ;  /* 0x001f685a01007387 */ /* 0x000fe80000100a00 */
[----:B------:R-:W4:Y:S04]  /*16ea50*/  LDL.LU R133, [R1+0x533c] ;  /* 0x00533c0001857983 */ /* 0x000f280000300800 */
[----:B------:R-:W4:Y:S04]  /*16ea60*/  LDL.LU R134, [R1+0x4664] ;  /* 0x0046640001867983 */ /* 0x000f280000300800 */
[----:B------:R-:W4:Y:S04]  /*16ea70*/  LDL.LU R135, [R1+0x466c] ;  /* 0x00466c0001877983 */ /* 0x000f280000300800 */
[----:B---3--:R1:W-:Y:S01]  /*16ea80*/  STSM.16.M88.4 [R102], R136 ;  /* 0x0000008866007844 */ /* 0x0083e20000000200 */
[----:B------:R-:W-:-:S03]  /*16ea90*/  NOP ;  /* 0x0000000000007918 */ /* 0x000fc60000000000 */
        /* <DEDUP_REMOVED lines=23> */
[----:B--2---:R-:W-:Y:S04]  /*16ec10*/  STL [R1+0x1414], R93 ;  /* 0x0014145d01007387 */ /* 0x004fe80000100800 */
[----:B------:R-:W-:Y:S04]  /*16ec20*/  STL [R1+0x141c], R95 ;  /* 0x00141c5f01007387 */ /* 0x000fe80000100800 */
[----:B------:R-:W3:Y:S04]  /*16ec30*/  LDL.LU R137, [R1+0x1228] ;  /* 0x0012280001897983 */ /* 0x000ee80000300800 */
[----:B------:R-:W3:Y:S04]  /*16ec40*/  LDL.LU R138, [R1+0x1b80] ;  /* 0x001b8000018a7983 */ /* 0x000ee80000300800 */
[----:B------:R-:W3:Y:S01]  /*16ec50*/  LDL.LU R139, [R1+0x1b88] ;  /* 0x001b8800018b7983 */ /* 0x000ee20000300800 */
[----:B------:R-:W-:-:S02]  /*16ec60*/  IMAD.MOV.U32 R89, RZ, RZ, R92 ;  /* 0x000000ffff597224 */ /* 0x000fc400078e005c */
[----:B------:R-:W-:Y:S01]  /*16ec70*/  IMAD.MOV.U32 R90, RZ, RZ, R94 ;  /* 0x000000ffff5a7224 */ /* 0x000fe200078e005e */
        /* <DEDUP_REMOVED lines=134> */
[----:B-1----:R-:W3:Y:S01]  /*16f4e0*/  LDL.LU R136, [R1+0x5724] ;  /* 0x0057240001887983 */ /* 0x002ee20000300800 */
[----:B--2---:R-:W-:-:S03]  /*16f4f0*/  IMAD.MOV.U32 R91, RZ, RZ, R93 ;  /* 0x000000ffff5b7224 */ /* 0x004fc600078e005d */
[----:B------:R1:W-:Y:S04]  /*16f500*/  STL [R1+0x1b80], R92 ;  /* 0x001b805c01007387 */ /* 0x0003e80000100800 */
[----:B------:R-:W-:Y:S01]  /*16f510*/  STL [R1+0x1b88], R94 ;  /* 0x001b885e01007387 */ /* 0x000fe20000100800 */
[----:B-1----:R-:W-:-:S03]  /*16f520*/  IMAD.MOV.U32 R92, RZ, RZ, R95 ;  /* 0x000000ffff5c7224 */ /* 0x002fc600078e005f */
[----:B------:R-:W-:Y:S04]  /*16f530*/  STL [R1+0x7a68], R91 ;  /* 0x007a685b01007387 */ /* 0x000fe80000100800 */
[----:B------:R-:W-:Y:S04]  /*16f540*/  STL [R1+0x7a60], R92 ;  /* 0x007a605c01007387 */ /* 0x000fe80000100800 */
        /* <DEDUP_REMOVED lines=87> */
[----:B-1----:R-:W4:Y:S01]  /*16fac0*/  LDL.LU R132, [R1+0x1694] ;  /* 0x0016940001847983 */ /* 0x002f220000300800 */
[----:B--2---:R-:W-:-:S03]  /*16fad0*/  IMAD.MOV.U32 R93, RZ, RZ, R97 ;  /* 0x000000ffff5d7224 */ /* 0x004fc600078e0061 */
[----:B------:R-:W-:Y:S04]  /*16fae0*/  STL [R1+0x3b90], R96 ;  /* 0x003b906001007387 */ /* 0x000fe80000100800 */
[----:B------:R-:W-:Y:S04]  /*16faf0*/  STL.64 [R1+0x3b98], R98 ;  /* 0x003b986201007387 */ /* 0x000fe80000100a00 */
[----:B------:R-:W-:Y:S04]  /*16fb00*/  STL [R1+0x7a58], R93 ;  /* 0x007a585d01007387 */ /* 0x000fe80000100800 */
        /* <DEDUP_REMOVED lines=59> */
[----:B-1----:R-:W4:Y:S01]  /*16fec0*/  LDL.LU R132, [R1+0x5314] ;  /* 0x0053140001847983 */ /* 0x002f220000300800 */
[----:B--2---:R-:W-:-:S03]  /*16fed0*/  IMAD.MOV.U32 R94, RZ, RZ, R99 ;  /* 0x000000ffff5e7224 */ /* 0x004fc600078e0063 */
[----:B------:R-:W-:Y:S04]  /*16fee0*/  STL.64 [R1+0x1f90], R96 ;  /* 0x001f906001007387 */ /* 0x000fe80000100a00 */
[----:B------:R-:W-:Y:S04]  /*16fef0*/  STL [R1+0x1f98], R98 ;  /* 0x001f986201007387 */ /* 0x000fe80000100800 */
        /* <DEDUP_REMOVED lines=52> */
[----:B------:R-:W-:Y:S04]  /*170240*/  STL.64 [R1+0x3c70], R96 ;  /* 0x003c706001007387 */ /* 0x000fe80000100a00 */
        /* <DEDUP_REMOVED lines=40> */
[----:B--2---:R1:W-:Y:S04]  /*1704d0*/  STL.64 [R1+0x3c20], R96 ;  /* 0x003c206001007387 */ /* 0x0043e80000100a00 */
[----:B------:R-:W-:Y:S01]  /*1704e0*/  STL [R1+0x3c28], R98 ;  /* 0x003c286201007387 */ /* 0x000fe20000100800 */
[----:B-1----:R-:W-:-:S05]  /*1704f0*/  IMAD.MOV.U32 R96, RZ, RZ, R99 ;  /* 0x000000ffff607224 */ /* 0x002fca00078e0063 */
        /* <DEDUP_REMOVED lines=222> */
[----:B------:R-:W-:Y:S04]  /*1712e0*/  STL [R1+0x23b0], R140 ;  /* 0x0023b08c01007387 */ /* 0x000fe80000100800 */
[----:B------:R-:W-:Y:S04]  /*1712f0*/  STL.64 [R1+0x23b8], R142 ;  /* 0x0023b88e01007387 */ /* 0x000fe80000100a00 */
        /* <DEDUP_REMOVED lines=40> */
[----:B------:R-:W-:Y:S04]  /*171580*/  STL.64 [R1+0x13d8], R142 ;  /* 0x0013d88e01007387 */ /* 0x000fe80000100a00 */
[----:B------:R-:W3:Y:S04]  /*171590*/  LDL.LU R137, [R1+0x11e8] ;  /* 0x0011e80001897983 */ /* 0x000ee80000300800 */
[----:B------:R-:W3:Y:S04]  /*1715a0*/  LDL.LU R138, [R1+0x1bc0] ;  /* 0x001bc000018a7983 */ /* 0x000ee80000300800 */
[----:B------:R-:W3:Y:S01]  /*1715b0*/  LDL.LU R139, [R1+0x1bc8] ;  /* 0x001bc800018b7983 */ /* 0x000ee20000300800 */
[----:B------:R-:W-:-:S02]  /*1715c0*/  IMAD.MOV.U32 R97, RZ, RZ, R140 ;  /* 0x000000ffff617224 */ /* 0x000fc400078e008c */
[----:B------:R-:W-:Y:S02]  /*1715d0*/  IMAD.MOV.U32 R95, RZ, RZ, R96 ;  /* 0x000000ffff5f7224 */ /* 0x000fe400078e0060 */
[----:B------:R-:W-:Y:S01]  /*1715e0*/  IMAD.MOV.U32 R96, RZ, RZ, R98 ;  /* 0x000000ffff607224 */ /* 0x000fe200078e0062 */
[----:B----4-:R1:W-:Y:S01]  /*1715f0*/  STSM.16.M88.4 [R102], R132 ;  /* 0x0000008466007844 */ /* 0x0103e20000000200 */
[----:B------:R-:W-:-:S03]  /*171600*/  NOP ;  /* 0x0000000000007918 */ /* 0x000fc60000000000 */
[----:B------:R-:W2:Y:S01]  /*171610*/  LDS.128 R140, [R102] ;  /* 0x00000000668c7984 */ /* 0x000ea20000000c00 */
[----:B------:R-:W-:-:S03]  /*171620*/  NOP ;  /* 0x0000000000007918 */ /* 0x000fc60000000000 */
[----:B-1----:R-:W4:Y:S04]  /*171630*/  LDL.LU R132, [R1+0x1fc0] ;  /* 0x001fc00001847983 */ /* 0x002f280000300800 */
[----:B--2---:R-:W-:Y:S04]  /*171640*/  STL [R1+0x3da4], R141 ;  /* 0x003da48d01007387 */ /* 0x004fe80000100800 */
[----:B------:R-:W-:Y:S04]  /*171650*/  STL.64 [R1+0x3da8], R142 ;  /* 0x003da88e01007387 */ /* 0x000fe80000100a00 */
[----:B------:R-:W4:Y:S04]  /*171660*/  LDL.LU R133, [R1+0x1fc8] ;  /* 0x001fc80001857983 */ /* 0x000f280000300800 */
[----:B------:R-:W4:Y:S04]  /*171670*/  LDL.LU R134, [R1+0x23c0] ;  /* 0x0023c00001867983 */ /* 0x000f280000300800 */
[----:B------:R-:W4:Y:S01]  /*171680*/  LDL.LU R135, [R1+0x23c8] ;  /* 0x0023c80001877983 */ /* 0x000f220000300800 */
[----:B------:R-:W-:-:S03]  /*171690*/  IMAD.MOV.U32 R98, RZ, RZ, R140 ;  /* 0x000000ffff627224 */ /* 0x000fc600078e008c */
        /* <DEDUP_REMOVED lines=320> */
[----:B------:R-:W-:-:S03]  /*172aa0*/  IMAD.MOV.U32 R101, RZ, RZ, R141 ;  /* 0x000000ffff657224 */ /* 0x000fc600078e008d */
        /* <DEDUP_REMOVED lines=1096> */
[----:B------:R-:W3:Y:S04]  /*176f30*/  LDL.LU R138, [R1+0x46c4] ;  /* 0x0046c400018a7983 */ /* 0x000ee80000300800 */
[----:B------:R-:W3:Y:S04]  /*176f40*/  LDL.LU R139, [R1+0x46cc] ;  /* 0x0046cc00018b7983 */ /* 0x000ee80000300800 */
[----:B----4-:R1:W-:Y:S01]  /*176f50*/  STSM.16.M88.4 [R102], R132 ;  /* 0x0000008466007844 */ /* 0x0103e20000000200 */
[----:B------:R-:W-:-:S03]  /*176f60*/  NOP ;  /* 0x0000000000007918 */ /* 0x000fc60000000000 */
[----:B------:R-:W4:Y:S01]  /*176f70*/  LDS.128 R208, [R102] ;  /* 0x0000000066d07984 */ /* 0x000f220000000c00 */
[----:B------:R-:W-:-:S03]  /*176f80*/  NOP ;  /* 0x0000000000007918 */ /* 0x000fc60000000000 */
[----:B-1----:R-:W2:Y:S04]  /*176f90*/  LDL.LU R132, [R1+0x1180] ;  /* 0x0011800001847983 */ /* 0x002ea80000300800 */
[----:B------:R-:W2:Y:S04]  /*176fa0*/  LDL.LU R133, [R1+0x1188] ;  /* 0x0011880001857983 */ /* 0x000ea80000300800 */
[----:B------:R-:W2:Y:S04]  /*176fb0*/  LDL.LU R134, [R1+0x1080] ;  /* 0x0010800001867983 */ /* 0x000ea80000300800 */
[----:B------:R-:W2:Y:S04]  /*176fc0*/  LDL.LU R135, [R1+0x1088] ;  /* 0x0010880001877983 */ /* 0x000ea80000300800 */
[----:B---3--:R1:W-:Y:S01]  /*176fd0*/  STSM.16.M88.4 [R102], R136 ;  /* 0x0000008866007844 */ /* 0x0083e20000000200 */
[----:B------:R-:W-:-:S03]  /*176fe0*/  NOP ;  /* 0x0000000000007918 */ /* 0x000fc60000000000 */
[----:B------:R-:W3:Y:S01]  /*176ff0*/  LDS.128 R204, [R102] ;  /* 0x0000000066cc7984 */ /* 0x000ee20000000c00 */
        /* <DEDUP_REMOVED lines=45> */
[----:B------:R-:W4:Y:S04]  /*1772d0*/  LDL.LU R140, [R1+0x5650] ;  /* 0x00565000018c7983 */ /* 0x000f280000300800 */
[----:B------:R-:W4:Y:S04]  /*1772e0*/  LDL.LU R141, [R1+0x5658] ;  /* 0x00565800018d7983 */ /* 0x000f280000300800 */
[----:B------:R-:W4:Y:S04]  /*1772f0*/  LDL.LU R142, [R1+0x4580] ;  /* 0x00458000018e7983 */ /* 0x000f280000300800 */
[----:B---3--:R1:W-:Y:S01]  /*177300*/  STSM.16.M88.4 [R102], R136 ;  /* 0x0000008866007844 */ /* 0x0083e20000000200 */
[----:B------:R-:W-:-:S03]  /*177310*/  NOP ;  /* 0x0000000000007918 */ /* 0x000fc60000000000 */
[----:B------:R-:W4:Y:S04]  /*177320*/  LDL.LU R143, [R1+0x4588] ;  /* 0x00458800018f7983 */ /* 0x000f280000300800 */
        /* <DEDUP_REMOVED lines=12> */
[----:B----4-:R-:W-:Y:S01]  /*1773f0*/  STSM.16.M88.4 [R102], R140 ;  /* 0x0000008c66007844 */ /* 0x010fe20000000200 */
[----:B------:R-:W-:-:S03]  /*177400*/  NOP ;  /* 0x0000000000007918 */ /* 0x000fc60000000000 */
[----:B------:R-:W1:Y:S01]  /*177410*/  LDS.128 R172, [R102] ;  /* 0x0000000066ac7984 */ /* 0x000e620000000c00 */
[----:B------:R-:W-:-:S03]  /*177420*/  NOP ;  /* 0x0000000000007918 */ /* 0x000fc60000000000 */
[----:B------:R-:W2:Y:S04]  /*177430*/  LDL.LU R134, [R1+0x1c54] ;  /* 0x001c540001867983 */ /* 0x000ea80000300800 */
[----:B------:R-:W2:Y:S04]  /*177440*/  LDL.LU R135, [R1+0x1c5c] ;  /* 0x001c5c0001877983 */ /* 0x000ea80000300800 */
[----:B---3--:R3:W-:Y:S01]  /*177450*/  STSM.16.M88.4 [R102], R136 ;  /* 0x0000008866007844 */ /* 0x0087e20000000200 */
[----:B------:R-:W-:-:S03]  /*177460*/  NOP ;  /* 0x0000000000007918 */ /* 0x000fc60000000000 */
[----:B------:R-:W4:Y:S01]  /*177470*/  LDS.128 R168, [R102] ;  /* 0x0000000066a87984 */ /* 0x000f220000000c00 */
[----:B------:R-:W-:-:S03]  /*177480*/  NOP ;  /* 0x0000000000007918 */ /* 0x000fc60000000000 */
[----:B---3--:R-:W3:Y:S04]  /*177490*/  LDL.LU R136, [R1+0x2054] ;  /* 0x0020540001887983 */ /* 0x008ee80000300800 */
[----:B------:R-:W3:Y:S04]  /*1774a0*/  LDL.LU R137, [R1+0x205c] ;  /* 0x00205c0001897983 */ /* 0x000ee80000300800 */
[----:B------:R-:W3:Y:S04]  /*1774b0*/  LDL.LU R138, [R1+0x2454] ;  /* 0x00245400018a7983 */ /* 0x000ee80000300800 */
[----:B------:R-:W3:Y:S04]  /*1774c0*/  LDL.LU R139, [R1+0x245c] ;  /* 0x00245c00018b7983 */ /* 0x000ee80000300800 */
[----:B--2---:R2:W-:Y:S01]  /*1774d0*/  STSM.16.M88.4 [R102], R132 ;  /* 0x0000008466007844 */ /* 0x0045e20000000200 */
[----:B------:R-:W-:-:S03]  /*1774e0*/  NOP ;  /* 0x0000000000007918 */ /* 0x000fc60000000000 */
[----:B------:R-:W1:Y:S01]  /*1774f0*/  LDS.128 R164, [R102] ;  /* 0x0000000066a47984 */ /* 0x000e620000000c00 */
[----:B------:R-:W-:-:S03]  /*177500*/  NOP ;  /* 0x0000000000007918 */ /* 0x000fc60000000000 */
[----:B--2---:R-:W2:Y:S04]  /*177510*/  LDL.LU R132, [R1+0x2854] ;  /* 0x0028540001847983 */ /* 0x004ea80000300800 */
[----:B------:R-:W2:Y:S04]  /*177520*/  LDL.LU R133, [R1+0x285c] ;  /* 0x00285c0001857983 */ /* 0x000ea80000300800 */
[----:B------:R-:W2:Y:S04]  /*177530*/  LDL.LU R134, [R1+0x2c74] ;  /* 0x002c740001867983 */ /* 0x000ea80000300800 */
[----:B------:R-:W2:Y:S04]  /*177540*/  LDL.LU R135, [R1+0x2c7c] ;  /* 0x002c7c0001877983 */ /* 0x000ea80000300800 */
[----:B---3--:R3:W-:Y:S01]  /*177550*/  STSM.16.M88.4 [R102], R136 ;  /* 0x0000008866007844 */ /* 0x0087e20000000200 */
[----:B------:R-:W-:-:S03]  /*177560*/  NOP ;  /* 0x0000000000007918 */ /* 0x000fc60000000000 */
[----:B------:R-:W4:Y:S04]  /*177570*/  LDL.LU R88, [R1+0x5990] ;  /* 0x0059900001587983 */ /* 0x000f280000300800 */
[----:B------:R-:W1:Y:S01]  /*177580*/  LDS.128 R160, [R102] ;  /* 0x0000000066a07984 */ /* 0x000e620000000c00 */
        /* <DEDUP_REMOVED lines=13> */
[----:B------:R-:W4:Y:S04]  /*177660*/  LDL.LU R87, [R1+0x40] ;  /* 0x0000400001577983 */ /* 0x000f280000300800 */
[----:B---3--:R3:W-:Y:S01]  /*177670*/  STSM.16.M88.4 [R102], R136 ;  /* 0x0000008866007844 */ /* 0x0087e20000000200 */
[----:B------:R-:W-:-:S03]  /*177680*/  NOP ;  /* 0x0000000000007918 */ /* 0x000fc60000000000 */
        /* <DEDUP_REMOVED lines=11> */
[----:B---3--:R3:W-:Y:S01]  /*177740*/  STSM.16.M88.4 [R102], R136 ;  /* 0x0000008866007844 */ /* 0x0087e20000000200 */
[----:B------:R-:W-:-:S03]  /*177750*/  NOP ;  /* 0x0000000000007918 */ /* 0x000fc60000000000 */
[----:B------:R-:W1:Y:S04]  /*177760*/  LDS.128 R140, [R102] ;  /* 0x00000000668c7984 */ /* 0x000e680000000c00 */
[----:B---3--:R-:W3:Y:S04]  /*177770*/  LDL R139, [R1+0xa8] ;  /* 0x0000a800018b7983 */ /* 0x008ee80000100800 */
[----:B------:R-:W2:Y:S04]  /*177780*/  LDL.LU R133, [R1+0x565c] ;  /* 0x00565c0001857983 */ /* 0x000ea80000300800 */
[----:B------:R-:W2:Y:S04]  /*177790*/  LDL.LU R134, [R1+0x4584] ;  /* 0x0045840001867983 */ /* 0x000ea80000300800 */
[----:B------:R-:W2:Y:S01]  /*1777a0*/  LDL.LU R135, [R1+0x458c] ;  /* 0x00458c0001877983 */ /* 0x000ea20000300800 */
[----:B------:R-:W-:-:S03]  /*1777b0*/  NOP ;  /* 0x0000000000007918 */ /* 0x000fc60000000000 */
[----:B------:R-:W3:Y:S04]  /*1777c0*/  LDL.LU R138, [R1+0x598c] ;  /* 0x00598c00018a7983 */ /* 0x000ee80000300800 */
[----:B--2---:R2:W-:Y:S04]  /*1777d0*/  STSM.16.M88.4 [R102], R132 ;  /* 0x0000008466007844 */ /* 0x0045e80000000200 */
[----:B--2---:R-:W2:Y:S01]  /*1777e0*/  LDL.LU R133, [R1+0x50] ;  /* 0x0000500001857983 */ /* 0x004ea20000300800 */
[----:B----4-:R-:W-:Y:S01]  /*1777f0*/  IMAD.WIDE R136, R88, 0x4, R58 ;  /* 0x0000000458887825 */ /* 0x010fe200078e023a */
[----:B------:R-:W-:-:S02]  /*177800*/  NOP ;  /* 0x0000000000007918 */ /* 0x000fc40000000000 */
[----:B------:R-:W4:Y:S04]  /*177810*/  LDL.LU R134, [R1+0x10] ;  /* 0x0000100001867983 */ /* 0x000f280000300800 */
[----:B------:R-:W4:Y:S01]  /*177820*/  LDL.LU R135, [R1] ;  /* 0x0000000001877983 */ /* 0x000f220000300800 */
[----:B---3--:R-:W-:-:S03]  /*177830*/  ISETP.LT.AND P5, PT, R139, UR4, !P5 ;  /* 0x000000048b007c0c */ /* 0x008fc6000efa1270 */
[----:B--2---:R2:W-:Y:S04]  /*177840*/  @P6 STG.E desc[UR30][R136.64], R133 ;  /* 0x0000008588006986 */ /* 0x0045e8000c10191e */
[----:B--2---:R-:W2:Y:S04]  /*177850*/  LDL.LU R136, [R1+0x30] ;  /* 0x0000300001887983 */ /* 0x004ea80000300800 */
[----:B------:R-:W3:Y:S01]  /*177860*/  LDL.LU R137, [R1+0x20] ;  /* 0x0000200001897983 */ /* 0x000ee20000300800 */
[----:B------:R-:W-:-:S03]  /*177870*/  IMAD.WIDE R132, R88, 0x4, R56 ;  /* 0x0000000458847825 */ /* 0x000fc600078e0238 */
[----:B------:R-:W3:Y:S04]  /*177880*/  LDL.LU R139, [R1+0x5988] ;  /* 0x00598800018b7983 */ /* 0x000ee80000300800 */
[----:B------:R1:W-:Y:S02]  /*177890*/  @P5 STG.E desc[UR30][R132.64], R87 ;  /* 0x0000005784005986 */ /* 0x0003e4000c10191e */
[C---:B-1----:R-:W-:Y:S02]  /*1778a0*/  IMAD.WIDE R132, R88.reuse, 0x4, R54 ;  /* 0x0000000458847825 */ /* 0x042fe400078e0236 */
[----:B------:R-:W4:Y:S04]  /*1778b0*/  LDL.LU R87, [R1+0x7a78] ;  /* 0x007a780001577983 */ /* 0x000f280000300800 */
[----:B--2---:R1:W-:Y:S02]  /*1778c0*/  @P4 STG.E desc[UR30][R132.64], R136 ;  /* 0x0000008884004986 */ /* 0x0043e4000c10191e */
[----:B-1----:R-:W-:-:S05]  /*1778d0*/  IMAD.WIDE R132, R88, 0x4, R52 ;  /* 0x0000000458847825 */ /* 0x002fca00078e0234 */
[----:B---3--:R1:W-:Y:S02]  /*1778e0*/  @P3 STG.E desc[UR30][R132.64], R137 ;  /* 0x0000008984003986 */ /* 0x0083e4000c10191e */
[C---:B-1----:R-:W-:Y:S02]  /*1778f0*/  IMAD.WIDE R132, R88.reuse, 0x4, R50 ;  /* 0x0000000458847825 */ /* 0x042fe400078e0232 */
[----:B------:R-:W2:Y:S04]  /*177900*/  LDL.LU R137, [R1+0x54] ;  /* 0x0000540001897983 */ /* 0x000ea80000300800 */
[----:B----4-:R1:W-:Y:S02]  /*177910*/  @P2 STG.E desc[UR30][R132.64], R134 ;  /* 0x0000008684002986 */ /* 0x0103e4000c10191e */
[----:B-1----:R-:W-:-:S02]  /*177920*/  IMAD.WIDE R132, R88, 0x4, R48 ;  /* 0x0000000458847825 */ /* 0x002fc400078e0230 */
[----:B------:R-:W3:Y:S04]  /*177930*/  LDL.LU R134, [R1+0x44] ;  /* 0x0000440001867983 */ /* 0x000ee80000300800 */
[----:B------:R1:W-:Y:S04]  /*177940*/  @P1 STG.E desc[UR30][R132.64], R135 ;  /* 0x0000008784001986 */ /* 0x0003e8000c10191e */
[----:B-1----:R-:W4:Y:S01]  /*177950*/  LDL.LU R135, [R1+0x34] ;  /* 0x0000340001877983 */ /* 0x002f220000300800 */
[----:B------:R-:W-:-:S05]  /*177960*/  IMAD.WIDE R132, R88, 0x4, R46 ;  /* 0x0000000458847825 */ /* 0x000fca00078e022e */
[----:B------:R1:W-:Y:S01]  /*177970*/  @P0 STG.E desc[UR30][R132.64], R248 ;  /* 0x000000f884000986 */ /* 0x0003e2000c10191e */
[C---:B------:R-:W-:Y:S01]  /*177980*/  LOP3.LUT P0, RZ, R131.reuse, 0x400, RZ, 0xc0, !PT ;  /* 0x0000040083ff7812 */ /* 0x040fe2000780c0ff */
[----:B-1----:R-:W-:Y:S01]  /*177990*/  IMAD.WIDE R132, R88, 0x4, R44 ;  /* 0x0000000458847825 */ /* 0x002fe200078e022c */
[----:B------:R-:W-:Y:S01]  /*1779a0*/  LOP3.LUT P1, RZ, R128, 0x40, RZ, 0xc0, !PT ;  /* 0x0000004080ff7812 */ /* 0x000fe2000782c0ff */
[----:B------:R-:W4:Y:S10]  /*1779b0*/  LDL.LU R88, [R1+0x7a74] ;  /* 0x007a740001587983 */ /* 0x000f340000300800 */
[----:B------:R1:W-:Y:S01]  /*1779c0*/  @P0 STG.E desc[UR30][R132.64], R240 ;  /* 0x000000f084000986 */ /* 0x0003e2000c10191e */
[----:B------:R-:W-:Y:S01]  /*1779d0*/  LOP3.LUT P0, RZ, R131, 0x200, RZ, 0xc0, !PT ;  /* 0x0000020083ff7812 */ /* 0x000fe2000780c0ff */
[----:B-1----:R-:W-:-:S12]  /*1779e0*/  IMAD.WIDE R132, R138, 0x4, R58 ;  /* 0x000000048a847825 */ /* 0x002fd800078e023a */
[----:B------:R1:W-:Y:S01]  /*1779f0*/  @P0 STG.E desc[UR30][R132.64], R236 ;  /* 0x000000ec84000986 */ /* 0x0003e2000c10191e */
[----:B------:R-:W-:Y:S01]  /*177a00*/  LOP3.LUT P0, RZ, R131, 0x100, RZ, 0xc0, !PT ;  /* 0x0000010083ff7812 */ /* 0x000fe2000780c0ff */
[----:B-1----:R-:W-:-:S12]  /*177a10*/  IMAD.WIDE R132, R138, 0x4, R56 ;  /* 0x000000048a847825 */ /* 0x002fd800078e0238 */
[----:B------:R1:W-:Y:S01]  /*177a20*/  @P0 STG.E desc[UR30][R132.64], R232 ;  /* 0x000000e884000986 */ /* 0x0003e2000c10191e */
[----:B------:R-:W-:Y:S01]  /*177a30*/  LOP3.LUT P0, RZ, R131, 0x80, RZ, 0xc0, !PT ;  /* 0x0000008083ff7812 */ /* 0x000fe2000780c0ff */
[----:B-1----:R-:W-:-:S12]  /*177a40*/  IMAD.WIDE R132, R138, 0x4, R54 ;  /* 0x000000048a847825 */ /* 0x002fd800078e0236 */
[----:B------:R1:W-:Y:S01]  /*177a50*/  @P0 STG.E desc[UR30][R132.64], R228 ;  /* 0x000000e484000986 */ /* 0x0003e2000c10191e */
[----:B------:R-:W-:Y:S02]  /*177a60*/  LOP3.LUT P0, RZ, R131, 0x40, RZ, 0xc0, !PT ;  /* 0x0000004083ff7812 */ /* 0x000fe4000780c0ff */
[----:B------:R-:W-:Y:S01]  /*177a70*/  LOP3.LUT P2, RZ, R128, 0x80, RZ, 0xc0, !PT ;  /* 0x0000008080ff7812 */ /* 0x000fe2000784c0ff */
[----:B-1----:R-:W-:-:S10]  /*177a80*/  IMAD.WIDE R132, R138, 0x4, R52 ;  /* 0x000000048a847825 */ /* 0x002fd400078e0234 */
[----:B------:R1:W-:Y:S01]  /*177a90*/  @P0 STG.E desc[UR30][R132.64], R224 ;  /* 0x000000e084000986 */ /* 0x0003e2000c10191e */
[----:B------:R-:W-:Y:S01]  /*177aa0*/  LOP3.LUT P3, RZ, R128, 0x100, RZ, 0xc0, !PT ;  /* 0x0000010080ff7812 */ /* 0x000fe2000786c0ff */
[----:B-1----:R-:W-:-:S05]  /*177ab0*/  IMAD.WIDE R132, R138, 0x4, R50 ;  /* 0x000000048a847825 */ /* 0x002fca00078e0232 */
        /* <DEDUP_REMOVED lines=8> */
[----:B-1----:R-:W-:Y:S01]  /*177b40*/  IMAD.WIDE R132, R138, 0x4, R44 ;  /* 0x000000048a847825 */ /* 0x002fe200078e022c */
[----:B------:R-:W-:Y:S01]  /*177b50*/  LOP3.LUT P0, RZ, R131, 0x20, RZ, 0xc0, !PT ;  /* 0x0000002083ff7812 */ /* 0x000fe2000780c0ff */
[----:B------:R-:W4:Y:S04]  /*177b60*/  LDL.LU R138, [R1+0x4e7c] ;  /* 0x004e7c00018a7983 */ /* 0x000f280000300800 */
[----:B------:R1:W-:Y:S02]  /*177b70*/  @P4 STG.E desc[UR30][R132.64], R144 ;  /* 0x0000009084004986 */ /* 0x0003e4000c10191e */
[----:B-1----:R-:W-:-:S05]  /*177b80*/  IMAD.WIDE R132, R139, 0x4, R58 ;  /* 0x000000048b847825 */ /* 0x002fca00078e023a */
[----:B--2---:R1:W-:Y:S02]  /*177b90*/  @P5 STG.E desc[UR30][R132.64], R137 ;  /* 0x0000008984005986 */ /* 0x0043e4000c10191e */
[C---:B-1----:R-:W-:Y:S02]  /*177ba0*/  IMAD.WIDE R132, R139.reuse, 0x4, R56 ;  /* 0x000000048b847825 */ /* 0x042fe400078e0238 */
[----:B------:R-:W2:Y:S04]  /*177bb0*/  LDL.LU R137, [R1+0x24] ;  /* 0x0000240001897983 */ /* 0x000ea80000300800 */
[----:B---3--:R1:W-:Y:S02]  /*177bc0*/  @P6 STG.E desc[UR30][R132.64], R134 ;  /* 0x0000008684006986 */ /* 0x0083e4000c10191e */
[----:B-1----:R-:W-:-:S02]  /*177bd0*/  IMAD.WIDE R132, R139, 0x4, R54 ;  /* 0x000000048b847825 */ /* 0x002fc400078e0236 */
[----:B------:R-:W3:Y:S04]  /*177be0*/  LDL.LU R134, [R1+0x14] ;  /* 0x0000140001867983 */ /* 0x000ee80000300800 */
[----:B----4-:R1:W-:Y:S04]  /*177bf0*/  @P0 STG.E desc[UR30][R132.64], R135 ;  /* 0x0000008784000986 */ /* 0x0103e8000c10191e */
[----:B-1----:R-:W4:Y:S04]  /*177c00*/  LDL.LU R135, [R1+0x4] ;  /* 0x0000040001877983 */ /* 0x002f280000300800 */
[----:B------:R-:W4:Y:S01]  /*177c10*/  LDL.LU R240, [R1+0x58a0] ;  /* 0x0058a00001f07983 */ /* 0x000f220000300800 */
[----:B------:R-:W-:-:S03]  /*177c20*/  LOP3.LUT P4, RZ, R128, 0x2000, RZ, 0xc0, !PT ;  /* 0x0000200080ff7812 */ /* 0x000fc6000788c0ff */
[----:B------:R-:W4:Y:S01]  /*177c30*/  LDL.LU R248, [R1+0x58] ;  /* 0x0000580001f87983 */ /* 0x000f220000300800 */
[C---:B------:R-:W-:Y:S01]  /*177c40*/  LOP3.LUT P5, RZ, R128.reuse, 0x4000, RZ, 0xc0, !PT ;  /* 0x0000400080ff7812 */ /* 0x040fe200078ac0ff */
[----:B------:R-:W-:Y:S02]  /*177c50*/  IMAD.WIDE R132, R139, 0x4, R52 ;  /* 0x000000048b847825 */ /* 0x000fe400078e0234 */
[----:B------:R-:W4:Y:S01]  /*177c60*/  LDL.LU R136, [R1+0x48] ;  /* 0x0000480001887983 */ /* 0x000f220000300800 */
[C---:B------:R-:W-:Y:S02]  /*177c70*/  LOP3.LUT P6, RZ, R128.reuse, 0x8000, RZ, 0xc0, !PT ;  /* 0x0000800080ff7812 */ /* 0x040fe400078cc0ff */
[C---:B------:R-:W-:Y:S02]  /*177c80*/  LOP3.LUT P0, RZ, R128.reuse, 0x10000, RZ, 0xc0, !PT ;  /* 0x0001000080ff7812 */ /* 0x040fe4000780c0ff */
[----:B------:R-:W-:Y:S02]  /*177c90*/  LOP3.LUT P1, RZ, R128, 0x2000000, RZ, 0xc0, !PT ;  /* 0x0200000080ff7812 */ /* 0x000fe4000782c0ff */
[----:B------:R-:W-:-:S11]  /*177ca0*/  LOP3.LUT R144, R144, 0xdfffffff, RZ, 0xc0, !PT ;  /* 0xdfffffff90907812 */ /* 0x000fd600078ec0ff */
[----:B------:R-:W-:Y:S02]  /*177cb0*/  @P1 LOP3.LUT R144, R144, 0x20000000, RZ, 0xfc, !PT ;  /* 0x2000000090901812 */ /* 0x000fe400078efcff */
        /* <DEDUP_REMOVED lines=18> */
[----:B------:R-:W-:Y:S01]  /*177de0*/  LOP3.LUT P1, RZ, R128, 0x40000, RZ, 0xc0, !PT ;  /* 0x0004000080ff7812 */ /* 0x000fe2000782c0ff */
[----:B--2---:R1:W-:Y:S02]  /*177df0*/  @P4 STG.E desc[UR30][R132.64], R137 ;  /* 0x0000008984004986 */ /* 0x0043e4000c10191e */
[C---:B-1----:R-:W-:Y:S02]  /*177e00*/  IMAD.WIDE R132, R139.reuse, 0x4, R50 ;  /* 0x000000048b847825 */ /* 0x042fe400078e0232 */
[----:B------:R-:W2:Y:S04]  /*177e10*/  LDL.LU R137, [R1+0x38] ;  /* 0x0000380001897983 */ /* 0x000ea80000300800 */
[----:B---3--:R1:W-:Y:S02]  /*177e20*/  @P5 STG.E desc[UR30][R132.64], R134 ;  /* 0x0000008684005986 */ /* 0x0083e4000c10191e */
[----:B-1----:R-:W-:-:S02]  /*177e30*/  IMAD.WIDE R132, R139, 0x4, R48 ;  /* 0x000000048b847825 */ /* 0x002fc400078e0230 */
[----:B------:R-:W3:Y:S04]  /*177e40*/  LDL.LU R134, [R1+0x28] ;  /* 0x0000280001867983 */ /* 0x000ee80000300800 */
[----:B----4-:R1:W-:Y:S02]  /*177e50*/  @P6 STG.E desc[UR30][R132.64], R135 ;  /* 0x0000008784006986 */ /* 0x0103e4000c10191e */
[C---:B-1----:R-:W-:Y:S02]  /*177e60*/  IMAD.WIDE R132, R139.reuse, 0x4, R46 ;  /* 0x000000048b847825 */ /* 0x042fe400078e022e */
[----:B------:R-:W4:Y:S04]  /*177e70*/  LDL.LU R135, [R1+0x18] ;  /* 0x0000180001877983 */ /* 0x000f280000300800 */
[----:B------:R1:W-:Y:S02]  /*177e80*/  @P0 STG.E desc[UR30][R132.64], R249 ;  /* 0x000000f984000986 */ /* 0x0003e4000c10191e */
[----:B-1----:R-:W-:-:S02]  /*177e90*/  IMAD.WIDE R132, R139, 0x4, R44 ;  /* 0x000000048b847825 */ /* 0x002fc400078e022c */
[----:B------:R-:W4:Y:S01]  /*177ea0*/  LDL.LU R139, [R1+0x8] ;  /* 0x00000800018b7983 */ /* 0x000f220000300800 */
[----:B------:R-:W-:-:S04]  /*177eb0*/  LOP3.LUT R131, R131, 0xffffffef, RZ, 0xc0, !PT ;  /* 0xffffffef83837812 */ /* 0x000fc800078ec0ff */
[----:B------:R-:W-:Y:S02]  /*177ec0*/  @P1 LOP3.LUT R131, R131, 0x10, RZ, 0xfc, !PT ;  /* 0x0000001083831812 */ /* 0x000fe400078efcff */
[----:B------:R-:W-:-:S13]  /*177ed0*/  LOP3.LUT P1, RZ, R128, 0x20000, RZ, 0xc0, !PT ;  /* 0x0002000080ff7812 */ /* 0x000fda000782c0ff */
        /* <DEDUP_REMOVED lines=23> */
[C---:B------:R-:W-:Y:S02]  /*178050*/  LOP3.LUT P2, RZ, R128.reuse, 0x4000000, RZ, 0xc0, !PT ;  /* 0x0400000080ff7812 */ /* 0x040fe4000784c0ff */
[----:B------:R-:W-:Y:S01]  /*178060*/  LOP3.LUT P3, RZ, R128, 0x8000000, RZ, 0xc0, !PT ;  /* 0x0800000080ff7812 */ /* 0x000fe2000786c0ff */
[----:B-1----:R-:W-:-:S08]  /*178070*/  IMAD.WIDE R132, R240, 0x4, R44 ;  /* 0x00000004f0847825 */ /* 0x002fd000078e022c */
        /* <DEDUP_REMOVED lines=9> */
[----:B------:R-:W-:-:S04]  /*178110*/  LOP3.LUT P0, RZ, R128, 0x80000000, RZ, 0xc0, !PT ;  /* 0x8000000080ff7812 */ /* 0x000fc8000780c0ff */
[----:B--2---:R1:W-:Y:S02]  /*178120*/  @P4 STG.E desc[UR30][R132.64], R137 ;  /* 0x0000008984004986 */ /* 0x0043e4000c10191e */
[----:B-1----:R-:W-:-:S05]  /*178130*/  IMAD.WIDE R132, R138, 0x4, R52 ;  /* 0x000000048a847825 */ /* 0x002fca00078e0234 */
[----:B---3--:R1:W-:Y:S02]  /*178140*/  @P5 STG.E desc[UR30][R132.64], R134 ;  /* 0x0000008684005986 */ /* 0x0083e4000c10191e */
[----:B-1----:R-:W-:-:S05]  /*178150*/  IMAD.WIDE R132, R138, 0x4, R50 ;  /* 0x000000048a847825 */ /* 0x002fca00078e0232 */
[----:B----4-:R1:W-:Y:S02]  /*178160*/  @P6 STG.E desc[UR30][R132.64], R135 ;  /* 0x0000008784006986 */ /* 0x0103e4000c10191e */
[----:B-1----:R-:W-:-:S05]  /*178170*/  IMAD.WIDE R132, R138, 0x4, R48 ;  /* 0x000000048a847825 */ /* 0x002fca00078e0230 */
[----:B------:R1:W-:Y:S04]  /*178180*/  @P0 STG.E desc[UR30][R132.64], R139 ;  /* 0x0000008b84000986 */ /* 0x0003e8000c10191e */
[----:B-1----:R-:W2:Y:S01]  /*178190*/  LDL.LU R139, [R1+0x480c] ;  /* 0x00480c00018b7983 */ /* 0x002ea20000300800 */
[C---:B------:R-:W-:Y:S02]  /*1781a0*/  LOP3.LUT P1, RZ, R129.reuse, 0x1000, RZ, 0xc0, !PT ;  /* 0x0000100081ff7812 */ /* 0x040fe4000782c0ff */
[----:B------:R-:W-:Y:S01]  /*1781b0*/  LOP3.LUT R144, R144, 0xffdfffff, RZ, 0xc0, !PT ;  /* 0xffdfffff90907812 */ /* 0x000fe200078ec0ff */
[----:B------:R-:W3:Y:S04]  /*1781c0*/  LDL.LU R248, [R1+0x5c] ;  /* 0x00005c0001f87983 */ /* 0x000ee80000300800 */
[----:B------:R-:W4:Y:S01]  /*1781d0*/  LDL.LU R136, [R1+0x4c] ;  /* 0x00004c0001887983 */ /* 0x000f220000300800 */
[----:B------:R-:W-:-:S03]  /*1781e0*/  LOP3.LUT P4, RZ, R129, 0x1, RZ, 0xc0, !PT ;  /* 0x0000000181ff7812 */ /* 0x000fc6000788c0ff */
[----:B------:R-:W3:Y:S02]  /*1781f0*/  LDL.LU R137, [R1+0x3c] ;  /* 0x00003c0001897983 */ /* 0x000ee40000300800 */
[----:B------:R-:W-:Y:S02]  /*178200*/  @P1 LOP3.LUT R144, R144, 0x200000, RZ, 0xfc, !PT ;  /* 0x0020000090901812 */ /* 0x000fe400078efcff */
[C---:B------:R-:W-:Y:S02]  /*178210*/  LOP3.LUT P1, RZ, R129.reuse, 0x800, RZ, 0xc0, !PT ;  /* 0x0000080081ff7812 */ /* 0x040fe4000782c0ff */
[C---:B------:R-:W-:Y:S01]  /*178220*/  LOP3.LUT P5, RZ, R129.reuse, 0x2, RZ, 0xc0, !PT ;  /* 0x0000000281ff7812 */ /* 0x040fe200078ac0ff */
[----:B------:R-:W-:Y:S01]  /*178230*/  IMAD.WIDE R132, R138, 0x4, R46 ;  /* 0x000000048a847825 */ /* 0x000fe200078e022e */
[----:B------:R-:W-:Y:S01]  /*178240*/  LOP3.LUT R144, R144, 0xffbfffff, RZ, 0xc0, !PT ;  /* 0xffbfffff90907812 */ /* 0x000fe200078ec0ff */
[----:B------:R-:W3:Y:S01]  /*178250*/  LDL.LU R134, [R1+0x2c] ;  /* 0x00002c0001867983 */ /* 0x000ee20000300800 */
[----:B------:R-:W-:-:S03]  /*178260*/  LOP3.LUT P6, RZ, R129, 0x4, RZ, 0xc0, !PT ;  /* 0x0000000481ff7812 */ /* 0x000fc600078cc0ff */
[----:B------:R1:W-:Y:S04]  /*178270*/  @P4 STG.E desc[UR30][R132.64], R250 ;  /* 0x000000fa84004986 */ /* 0x0003e8000c10191e */
[----:B------:R-:W-:Y:S01]  /*178280*/  @P1 LOP3.LUT R144, R144, 0x400000, RZ, 0xfc, !PT ;  /* 0x0040000090901812 */ /* 0x000fe200078efcff */
[----:B------:R-:W3:Y:S01]  /*178290*/  LDL.LU R135, [R1+0x1c] ;  /* 0x00001c0001877983 */ /* 0x000ee20000300800 */
        /* <DEDUP_REMOVED lines=12> */
[C---:B------:R-:W-:Y:S02]  /*178360*/  LOP3.LUT P1, RZ, R129.reuse, 0x40, RZ, 0xc0, !PT ;  /* 0x0000004081ff7812 */ /* 0x040fe4000782c0ff */
[----:B------:R-:W-:Y:S01]  /*178370*/  LOP3.LUT R144, R144, 0xf7ffffff, RZ, 0xc0, !PT ;  /* 0xf7ffffff90907812 */ /* 0x000fe200078ec0ff */
[----:B-1----:R-:W-:Y:S01]  /*178380*/  IMAD.WIDE R132, R138, 0x4, R44 ;  /* 0x000000048a847825 */ /* 0x002fe200078e022c */
[----:B------:R-:W-:Y:S01]  /*178390*/  LOP3.LUT P0, RZ, R129, 0x8, RZ, 0xc0, !PT ;  /* 0x0000000881ff7812 */ /* 0x000fe2000780c0ff */
[----:B------:R-:W3:Y:S08]  /*1783a0*/  LDL.LU R138, [R1+0xc] ;  /* 0x00000c00018a7983 */ /* 0x000ef00000300800 */
[----:B------:R-:W-:-:S02]  /*1783b0*/  @P1 LOP3.LUT R144, R144, 0x8000000, RZ, 0xfc, !PT ;  /* 0x0800000090901812 */ /* 0x000fc400078efcff */
[----:B------:R-:W-:Y:S01]  /*1783c0*/  LOP3.LUT P1, RZ, R129, 0x20, RZ, 0xc0, !PT ;  /* 0x0000002081ff7812 */ /* 0x000fe2000782c0ff */
[----:B------:R2:W-:Y:S01]  /*1783d0*/  @P5 STG.E desc[UR30][R132.64], R242 ;  /* 0x000000f284005986 */ /* 0x0005e2000c10191e */
[----:B------:R-:W-:-:S11]  /*1783e0*/  LOP3.LUT R144, R144, 0xefffffff, RZ, 0xc0, !PT ;  /* 0xefffffff90907812 */ /* 0x000fd600078ec0ff */
[----:B------:R-:W-:Y:S02]  /*1783f0*/  @P1 LOP3.LUT R144, R144, 0x10000000, RZ, 0xfc, !PT ;  /* 0x1000000090901812 */ /* 0x000fe400078efcff */
[----:B------:R-:W-:Y:S01]  /*178400*/  LOP3.LUT P1, RZ, R129, 0x10, RZ, 0xc0, !PT ;  /* 0x0000001081ff7812 */ /* 0x000fe2000782c0ff */
[----:B--2---:R-:W-:-:S05]  /*178410*/  IMAD.WIDE R132, R139, 0x4, R58 ;  /* 0x000000048b847825 */ /* 0x004fca00078e023a */
[----:B------:R1:W-:Y:S02]  /*178420*/  @P6 STG.E desc[UR30][R132.64], R238 ;  /* 0x000000ee84006986 */ /* 0x0003e4000c10191e */
[----:B-1----:R-:W-:-:S05]  /*178430*/  IMAD.WIDE R132, R139, 0x4, R56 ;  /* 0x000000048b847825 */ /* 0x002fca00078e0238 */
[----:B------:R1:W-:Y:S02]  /*178440*/  @P0 STG.E desc[UR30][R132.64], R234 ;  /* 0x000000ea84000986 */ /* 0x0003e4000c10191e */
[----:B-1----:R-:W-:-:S05]  /*178450*/  IMAD.WIDE R132, R139, 0x4, R54 ;  /* 0x000000048b847825 */ /* 0x002fca00078e0236 */
        /* <DEDUP_REMOVED lines=12> */
[----:B------:R1:W-:Y:S02]  /*178520*/  @P1 STG.E desc[UR30][R132.64], R214 ;  /* 0x000000d684001986 */ /* 0x0003e4000c10191e */
[----:B-1----:R-:W-:Y:S02]  /*178530*/  IMAD.WIDE R132, R139, 0x4, R44 ;  /* 0x000000048b847825 */ /* 0x002fe400078e022c */
[----:B------:R-:W2:Y:S01]  /*178540*/  LDL.LU R139, [R1+0xa0] ;  /* 0x0000a000018b7983 */ /* 0x000ea20000300800 */
[C---:B------:R-:W-:Y:S02]  /*178550*/  LOP3.LUT P1, RZ, R144.reuse, 0x1000000, RZ, 0xc0, !PT ;  /* 0x0100000090ff7812 */ /* 0x040fe4000782c0ff */
[----:B------:R-:W-:Y:S01]  /*178560*/  LOP3.LUT P2, RZ, R129, 0x2000, RZ, 0xc0, !PT ;  /* 0x0000200081ff7812 */ /* 0x000fe2000784c0ff */
[----:B------:R-:W2:Y:S04]  /*178570*/  LDL.LU R216, [R1+0x160] ;  /* 0x0001600001d87983 */ /* 0x000ea80000300800 */
[----:B------:R-:W2:Y:S04]  /*178580*/  LDL.LU R220, [R1+0x150] ;  /* 0x0001500001dc7983 */ /* 0x000ea80000300800 */
[----:B------:R-:W2:Y:S04]  /*178590*/  LDL.LU R224, [R1+0x140] ;  /* 0x0001400001e07983 */ /* 0x000ea80000300800 */
[----:B------:R1:W-:Y:S01]  /*1785a0*/  @P1 STG.E desc[UR30][R132.64], R146 ;  /* 0x0000009284001986 */ /* 0x0003e2000c10191e */
[----:B------:R-:W-:-:S03]  /*1785b0*/  LOP3.LUT P1, RZ, R144, 0x800000, RZ, 0xc0, !PT ;  /* 0x0080000090ff7812 */ /* 0x000fc6000782c0ff */
[----:B------:R-:W2:Y:S04]  /*1785c0*/  LDL.LU R228, [R1+0x130] ;  /* 0x0001300001e47983 */ /* 0x000ea80000300800 */
[----:B------:R-:W2:Y:S01]  /*1785d0*/  LDL.LU R232, [R1+0x120] ;  /* 0x0001200001e87983 */ /* 0x000ea20000300800 */
[----:B-1----:R-:W-:-:S03]  /*1785e0*/  IMAD.WIDE R132, R252, 0x4, R58 ;  /* 0x00000004fc847825 */ /* 0x002fc600078e023a */
[----:B------:R-:W2:Y:S04]  /*1785f0*/  LDL.LU R236, [R1+0x110] ;  /* 0x0001100001ec7983 */ /* 0x000ea80000300800 */
[----:B---3--:R1:W-:Y:S01]  /*178600*/  @P1 STG.E desc[UR30][R132.64], R248 ;  /* 0x000000f884001986 */ /* 0x0083e2000c10191e */
[----:B------:R-:W-:-:S03]  /*178610*/  LOP3.LUT P1, RZ, R144, 0x400000, RZ, 0xc0, !PT ;  /* 0x0040000090ff7812 */ /* 0x000fc6000782c0ff */
[----:B------:R-:W3:Y:S01]  /*178620*/  LDL.LU R240, [R1+0x100] ;  /* 0x0001000001f07983 */ /* 0x000ee20000300800 */
[----:B-1----:R-:W-:-:S09]  /*178630*/  IMAD.WIDE R132, R252, 0x4, R56 ;  /* 0x00000004fc847825 */ /* 0x002fd200078e0238 */
[----:B----4-:R1:W-:Y:S01]  /*178640*/  @P1 STG.E desc[UR30][R132.64], R136 ;  /* 0x0000008884001986 */ /* 0x0103e2000c10191e */
[----:B------:R-:W-:Y:S01]  /*178650*/  LOP3.LUT P1, RZ, R144, 0x200000, RZ, 0xc0, !PT ;  /* 0x0020000090ff7812 */ /* 0x000fe2000782c0ff */
[----:B-1----:R-:W-:-:S12]  /*178660*/  IMAD.WIDE R132, R252, 0x4, R54 ;  /* 0x00000004fc847825 */ /* 0x002fd800078e0236 */
[----:B------:R1:W-:Y:S01]  /*178670*/  @P1 STG.E desc[UR30][R132.64], R137 ;  /* 0x0000008984001986 */ /* 0x0003e2000c10191e */
[----:B------:R-:W-:Y:S02]  /*178680*/  LOP3.LUT P1, RZ, R129, 0x80000000, RZ, 0xc0, !PT ;  /* 0x8000000081ff7812 */ /* 0x000fe4000782c0ff */
[----:B------:R-:W-:-:S11]  /*178690*/  LOP3.LUT R144, R144, 0xffffdfff, RZ, 0xc0, !PT ;  /* 0xffffdfff90907812 */ /* 0x000fd600078ec0ff */
[----:B------:R-:W-:Y:S02]  /*1786a0*/  @P1 LOP3.LUT R144, R144, 0x2000, RZ, 0xfc, !PT ;  /* 0x0000200090901812 */ /* 0x000fe400078efcff */
[----:B------:R-:W-:Y:S01]  /*1786b0*/  LOP3.LUT P1, RZ, R129, 0x40000000, RZ, 0xc0, !PT ;  /* 0x4000000081ff7812 */ /* 0x000fe2000782c0ff */
[----:B-1----:R-:W-:Y:S01]  /*1786c0*/  IMAD.WIDE R132, R252, 0x4, R52 ;  /* 0x00000004fc847825 */ /* 0x002fe200078e0234 */
[----:B------:R-:W-:-:S04]  /*1786d0*/  LOP3.LUT R144, R144, 0xffffbfff, RZ, 0xc0, !PT ;  /* 0xffffbfff90907812 */ /* 0x000fc800078ec0ff */
[----:B------:R1:W-:Y:S07]  /*1786e0*/  @P2 STG.E desc[UR30][R132.64], R134 ;  /* 0x0000008684002986 */ /* 0x0003ee000c10191e */
[----:B------:R-:W-:Y:S02]  /*1786f0*/  @P1 LOP3.LUT R144, R144, 0x4000, RZ, 0xfc, !PT ;  /* 0x0000400090901812 */ /* 0x000fe400078efcff */
[----:B------:R-:W-:Y:S01]  /*178700*/  LOP3.LUT P1, RZ, R129, 0x20000000, RZ, 0xc0, !PT ;  /* 0x2000000081ff7812 */ /* 0x000fe2000782c0ff */
[----:B-1----:R-:W4:Y:S01]  /*178710*/  LDL.LU R134, [R1+0x2bc8] ;  /* 0x002bc80001867983 */ /* 0x002f220000300800 */
[----:B------:R-:W-:-:S02]  /*178720*/  LOP3.LUT R144, R144, 0xffff7fff, RZ, 0xc0, !PT ;  /* 0xffff7fff90907812 */ /* 0x000fc400078ec0ff */
[C---:B------:R-:W-:Y:S02]  /*178730*/  LOP3.LUT P3, RZ, R129.reuse, 0x4000, RZ, 0xc0, !PT ;  /* 0x0000400081ff7812 */ /* 0x040fe4000786c0ff */
[C---:B------:R-:W-:Y:S01]  /*178740*/  LOP3.LUT P4, RZ, R129.reuse, 0x8000, RZ, 0xc0, !PT ;  /* 0x0000800081ff7812 */ /* 0x040fe2000788c0ff */
[----:B------:R-:W-:Y:S01]  /*178750*/  IMAD.WIDE R132, R252, 0x4, R50 ;  /* 0x00000004fc847825 */ /* 0x000fe200078e0232 */
[C---:B------:R-:W-:Y:S01]  /*178760*/  LOP3.LUT P5, RZ, R129.reuse, 0x10000, RZ, 0xc0, !PT ;  /* 0x0001000081ff7812 */ /* 0x040fe200078ac0ff */
[----:B------:R-:W3:Y:S04]  /*178770*/  LDL.LU R248, [R1+0xf0] ;  /* 0x0000f00001f87983 */ /* 0x000ee80000300800 */
[----:B------:R-:W-:Y:S02]  /*178780*/  @P1 LOP3.LUT R144, R144, 0x8000, RZ, 0xfc, !PT ;  /* 0x0000800090901812 */ /* 0x000fe400078efcff */
[----:B------:R-:W-:Y:S01]  /*178790*/  LOP3.LUT P1, RZ, R129, 0x10000000, RZ, 0xc0, !PT ;  /* 0x1000000081ff7812 */ /* 0x000fe2000782c0ff */
[----:B------:R-:W3:Y:S01]  /*1787a0*/  LDL.LU R137, [R1+0xe0] ;  /* 0x0000e00001897983 */ /* 0x000ee20000300800 */
[----:B------:R-:W-:-:S11]  /*1787b0*/  LOP3.LUT R144, R144, 0xfffeffff, RZ, 0xc0, !PT ;  /* 0xfffeffff90907812 */ /* 0x000fd600078ec0ff */
[----:B------:R-:W-:Y:S02]  /*1787c0*/  @P1 LOP3.LUT R144, R144, 0x10000, RZ, 0xfc, !PT ;  /* 0x0001000090901812 */ /* 0x000fe400078efcff */
[C---:B------:R-:W-:Y:S02]  /*1787d0*/  LOP3.LUT P1, RZ, R129.reuse, 0x8000000, RZ, 0xc0, !PT ;  /* 0x0800000081ff7812 */ /* 0x040fe4000782c0ff */
[----:B------:R-:W-:Y:S01]  /*1787e0*/  LOP3.LUT R144, R144, 0xfffdffff, RZ, 0xc0, !PT ;  /* 0xfffdffff90907812 */ /* 0x000fe200078ec0ff */
[----:B------:R1:W-:Y:S01]  /*1787f0*/  @P3 STG.E desc[UR30][R132.64], R135 ;  /* 0x0000008784003986 */ /* 0x0003e2000c10191e */
[----:B------:R-:W-:-:S09]  /*178800*/  LOP3.LUT P6, RZ, R129, 0x20000, RZ, 0xc0, !PT ;  /* 0x0002000081ff7812 */ /* 0x000fd200078cc0ff */
[----:B------:R-:W-:Y:S02]  /*178810*/  @P1 LOP3.LUT R144, R144, 0x20000, RZ, 0xfc, !PT ;  /* 0x0002000090901812 */ /* 0x000fe400078efcff */
[C---:B------:R-:W-:Y:S01]  /*178820*/  LOP3.LUT P1, RZ, R129.reuse, 0x4000000, RZ, 0xc0, !PT ;  /* 0x0400000081ff7812 */ /* 0x040fe2000782c0ff */
[----:B-1----:R-:W-:Y:S01]  /*178830*/  IMAD.WIDE R132, R252, 0x4, R48 ;  /* 0x00000004fc847825 */ /* 0x002fe200078e0230 */
[----:B------:R-:W-:Y:S01]  /*178840*/  LOP3.LUT R144, R144, 0xfffbffff, RZ, 0xc0, !PT ;  /* 0xfffbffff90907812 */ /* 0x000fe200078ec0ff */
[----:B------:R-:W3:Y:S04]  /*178850*/  LDL.LU R135, [R1+0xd0] ;  /* 0x0000d00001877983 */ /* 0x000ee80000300800 */
[----:B------:R1:W-:Y:S01]  /*178860*/  @P4 STG.E desc[UR30][R132.64], R138 ;  /* 0x0000008a84004986 */ /* 0x0003e2000c10191e */
[----:B------:R-:W-:-:S03]  /*178870*/  LOP3.LUT P0, RZ, R129, 0x40000, RZ, 0xc0, !PT ;  /* 0x0004000081ff7812 */ /* 0x000fc6000780c0ff */
[----:B------:R-:W3:Y:S02]  /*178880*/  LDL.LU R136, [R1+0x3c30] ;  /* 0x003c300001887983 */ /* 0x000ee40000300800 */
[----:B------:R-:W-:Y:S01]  /*178890*/  @P1 LOP3.LUT R144, R144, 0x40000, RZ, 0xfc, !PT ;  /* 0x0004000090901812 */ /* 0x000fe200078efcff */
[----:B-1----:R-:W-:Y:S01]  /*1788a0*/  IMAD.WIDE R132, R252, 0x4, R46 ;  /* 0x00000004fc847825 */ /* 0x002fe200078e022e */
[C---:B------:R-:W-:Y:S01]  /*1788b0*/  LOP3.LUT P1, RZ, R129.reuse, 0x2000000, RZ, 0xc0, !PT ;  /* 0x0200000081ff7812 */ /* 0x040fe2000782c0ff */
[----:B------:R-:W3:Y:S04]  /*1788c0*/  LDL.LU R138, [R1+0xc0] ;  /* 0x0000c000018a7983 */ /* 0x000ee80000300800 */
[----:B------:R1:W-:Y:S01]  /*1788d0*/  @P5 STG.E desc[UR30][R132.64], R251 ;  /* 0x000000fb84005986 */ /* 0x0003e2000c10191e */
[----:B------:R-:W-:-:S02]  /*1788e0*/  LOP3.LUT P4, RZ, R129, 0x80000, RZ, 0xc0, !PT ;  /* 0x0008000081ff7812 */ /* 0x000fc4000788c0ff */
[----:B------:R-:W-:Y:S01]  /*1788f0*/  LOP3.LUT R144, R144, 0xfff7ffff, RZ, 0xc0, !PT ;  /* 0xfff7ffff90907812 */ /* 0x000fe200078ec0ff */
[----:B-1----:R-:W-:-:S05]  /*178900*/  IMAD.WIDE R132, R252, 0x4, R44 ;  /* 0x00000004fc847825 */ /* 0x002fca00078e022c */
[----:B------:R2:W-:Y:S01]  /*178910*/  @P6 STG.E desc[UR30][R132.64], R243 ;  /* 0x000000f384006986 */ /* 0x0005e2000c10191e */
[C---:B------:R-:W-:Y:S02]  /*178920*/  LOP3.LUT P5, RZ, R129.reuse, 0x100000, RZ, 0xc0, !PT ;  /* 0x0010000081ff7812 */ /* 0x040fe400078ac0ff */
[----:B------:R-:W-:Y:S02]  /*178930*/  @P1 LOP3.LUT R144, R144, 0x80000, RZ, 0xfc, !PT ;  /* 0x0008000090901812 */ /* 0x000fe400078efcff */
[C---:B------:R-:W-:Y:S02]  /*178940*/  LOP3.LUT P1, RZ, R129.reuse, 0x1000000, RZ, 0xc0, !PT ;  /* 0x0100000081ff7812 */ /* 0x040fe4000782c0ff */
[----:B------:R-:W-:Y:S02]  /*178950*/  LOP3.LUT P6, RZ, R129, 0x200000, RZ, 0xc0, !PT ;  /* 0x0020000081ff7812 */ /* 0x000fe400078cc0ff */
[----:B------:R-:W-:-:S09]  /*178960*/  LOP3.LUT R144, R144, 0xffefffff, RZ, 0xc0, !PT ;  /* 0xffefffff90907812 */ /* 0x000fd200078ec0ff */
[----:B------:R-:W-:Y:S02]  /*178970*/  @P1 LOP3.LUT R144, R144, 0x100000, RZ, 0xfc, !PT ;  /* 0x0010000090901812 */ /* 0x000fe400078efcff */
[----:B------:R-:W-:Y:S01]  /*178980*/  LOP3.LUT P1, RZ, R129, 0x800000, RZ, 0xc0, !PT ;  /* 0x0080000081ff7812 */ /* 0x000fe2000782c0ff */
[----:B--2---:R-:W-:-:S05]  /*178990*/  IMAD.WIDE R132, R139, 0x4, R58 ;  /* 0x000000048b847825 */ /* 0x004fca00078e023a */
[----:B------:R1:W-:Y:S01]  /*1789a0*/  @P0 STG.E desc[UR30][R132.64], R239 ;  /* 0x000000ef84000986 */ /* 0x0003e2000c10191e */
[----:B------:R-:W-:Y:S01]  /*1789b0*/  LOP3.LUT P0, RZ, R129, 0x400000, RZ, 0xc0, !PT ;  /* 0x0040000081ff7812 */ /* 0x000fe2000780c0ff */
[----:B-1----:R-:W-:-:S05]  /*1789c0*/  IMAD.WIDE R132, R139, 0x4, R56 ;  /* 0x000000048b847825 */ /* 0x002fca00078e0238 */
[----:B------:R1:W-:Y:S02]  /*1789d0*/  @P4 STG.E desc[UR30][R132.64], R235 ;  /* 0x000000eb84004986 */ /* 0x0003e4000c10191e */
[----:B-1----:R-:W-:-:S05]  /*1789e0*/  IMAD.WIDE R132, R139, 0x4, R54 ;  /* 0x000000048b847825 */ /* 0x002fca00078e0236 */
[----:B------:R1:W-:Y:S02]  /*1789f0*/  @P5 STG.E desc[UR30][R132.64], R231 ;  /* 0x000000e784005986 */ /* 0x0003e4000c10191e */
[----:B-1----:R-:W-:-:S05]  /*178a00*/  IMAD.WIDE R132, R139, 0x4, R52 ;  /* 0x000000048b847825 */ /* 0x002fca00078e0234 */
[----:B------:R1:W-:Y:S02]  /*178a10*/  @P6 STG.E desc[UR30][R132.64], R227 ;  /* 0x000000e384006986 */ /* 0x0003e4000c10191e */
[----:B-1----:R-:W-:-:S05]  /*178a20*/  IMAD.WIDE R132, R139, 0x4, R50 ;  /* 0x000000048b847825 */ /* 0x002fca00078e0232 */
[----:B------:R1:W-:Y:S02]  /*178a30*/  @P0 STG.E desc[UR30][R132.64], R223 ;  /* 0x000000df84000986 */ /* 0x0003e4000c10191e */
[----:B-1----:R-:W-:-:S05]  /*178a40*/  IMAD.WIDE R132, R139, 0x4, R48 ;  /* 0x000000048b847825 */ /* 0x002fca00078e0230 */
[----:B------:R1:W-:Y:S01]  /*178a50*/  @P1 STG.E desc[UR30][R132.64], R219 ;  /* 0x000000db84001986 */ /* 0x0003e2000c10191e */
[----:B------:R-:W-:Y:S01]  /*178a60*/  LOP3.LUT P1, RZ, R144, 0x100000, RZ, 0xc0, !PT ;  /* 0x0010000090ff7812 */ /* 0x000fe2000782c0ff */
[----:B-1----:R-:W-:-:S12]  /*178a70*/  IMAD.WIDE R132, R139, 0x4, R46 ;  /* 0x000000048b847825 */ /* 0x002fd800078e022e */
[----:B------:R1:W-:Y:S02]  /*178a80*/  @P1 STG.E desc[UR30][R132.64], R215 ;  /* 0x000000d784001986 */ /* 0x0003e4000c10191e */
[----:B-1----:R-:W-:Y:S02]  /*178a90*/  IMAD.WIDE R132, R139, 0x4, R44 ;  /* 0x000000048b847825 */ /* 0x002fe400078e022c */
[----:B------:R-:W2:Y:S01]  /*178aa0*/  LDL.LU R139, [R1+0xb0] ;  /* 0x0000b000018b7983 */ /* 0x000ea20000300800 */
[----:B------:R-:W-:-:S13]  /*178ab0*/  LOP3.LUT P1, RZ, R144, 0x80000, RZ, 0xc0, !PT ;  /* 0x0008000090ff7812 */ /* 0x000fda000782c0ff */
[----:B------:R4:W-:Y:S01]  /*178ac0*/  @P1 STG.E desc[UR30][R132.64], R147 ;  /* 0x0000009384001986 */ /* 0x0009e2000c10191e */
[----:B------:R-:W-:Y:S01]  /*178ad0*/  LOP3.LUT P1, RZ, R144, 0x40000, RZ, 0xc0, !PT ;  /* 0x0004000090ff7812 */ /* 0x000fe2000782c0ff */
[----:B----4-:R-:W-:-:S12]  /*178ae0*/  IMAD.WIDE R132, R134, 0x4, R58 ;  /* 0x0000000486847825 */ /* 0x010fd800078e023a */
        /* <DEDUP_REMOVED lines=20> */
[----:B---3--:R1:W-:Y:S01]  /*178c30*/  @P2 STG.E desc[UR30][R132.64], R240 ;  /* 0x000000f084002986 */ /* 0x0083e2000c10191e */
[----:B------:R-:W-:Y:S01]  /*178c40*/  LOP3.LUT P5, RZ, R130, 0x8, RZ, 0xc0, !PT ;  /* 0x0000000882ff7812 */ /* 0x000fe200078ac0ff */
[----:B-1----:R-:W-:Y:S01]  /*178c50*/  IMAD.WIDE R132, R134, 0x4, R44 ;  /* 0x0000000486847825 */ /* 0x002fe200078e022c */
[C---:B------:R-:W-:Y:S01]  /*178c60*/  LOP3.LUT P6, RZ, R130.reuse, 0x10, RZ, 0xc0, !PT ;  /* 0x0000001082ff7812 */ /* 0x040fe200078cc0ff */
[----:B------:R-:W3:Y:S04]  /*178c70*/  LDL.LU R134, [R1+0x3c38] ;  /* 0x003c380001867983 */ /* 0x000ee80000300800 */
        /* <DEDUP_REMOVED lines=9> */
[----:B--2---:R1:W-:Y:S04]  /*178d10*/  @P0 STG.E desc[UR30][R132.64], R139 ;  /* 0x0000008b84000986 */ /* 0x0043e8000c10191e */
[----:B-1----:R-:W2:Y:S04]  /*178d20*/  LDL.LU R139, [R1+0x90] ;  /* 0x00009000018b7983 */ /* 0x002ea80000300800 */
[----:B------:R-:W4:Y:S04]  /*178d30*/  LDL.LU R240, [R1+0x80] ;  /* 0x0000800001f07983 */ /* 0x000f280000300800 */
[----:B------:R-:W3:Y:S04]  /*178d40*/  LDL.LU R248, [R1+0x70] ;  /* 0x0000700001f87983 */ /* 0x000ee80000300800 */
[----:B------:R-:W3:Y:S04]  /*178d50*/  LDL.LU R137, [R1+0x60] ;  /* 0x0000600001897983 */ /* 0x000ee80000300800 */
[----:B------:R-:W3:Y:S04]  /*178d60*/  LDL.LU R135, [R1+0x164] ;  /* 0x0001640001877983 */ /* 0x000ee80000300800 */
[----:B------:R-:W3:Y:S04]  /*178d70*/  LDL.LU R138, [R1+0x154] ;  /* 0x00015400018a7983 */ /* 0x000ee80000300800 */
[----:B------:R-:W3:Y:S01]  /*178d80*/  LDL.LU R232, [R1+0x3c34] ;  /* 0x003c340001e87983 */ /* 0x000ee20000300800 */
[----:B------:R-:W-:Y:S01]  /*178d90*/  LOP3.LUT P4, RZ, R130, 0x40, RZ, 0xc0, !PT ;  /* 0x0000004082ff7812 */ /* 0x000fe2000788c0ff */
[----:B------:R-:W-:Y:S01]  /*178da0*/  IMAD.WIDE R132, R136, 0x4, R50 ;  /* 0x0000000488847825 */ /* 0x000fe200078e0232 */
[----:B------:R-:W-:-:S02]  /*178db0*/  LOP3.LUT P1, RZ, R130, 0x40000, RZ, 0xc0, !PT ;  /* 0x0004000082ff7812 */ /* 0x000fc4000782c0ff */
        /* <DEDUP_REMOVED lines=12> */
[----:B--2---:R1:W-:Y:S04]  /*178e80*/  @P4 STG.E desc[UR30][R132.64], R139 ;  /* 0x0000008b84004986 */ /* 0x0043e8000c10191e */
[----:B-1----:R-:W2:Y:S04]  /*178e90*/  LDL.LU R139, [R1+0x144] ;  /* 0x00014400018b7983 */ /* 0x002ea80000300800 */
[----:B------:R-:W2:Y:S01]  /*178ea0*/  LDL.LU R216, [R1+0x134] ;  /* 0x0001340001d87983 */ /* 0x000ea20000300800 */
[----:B------:R-:W-:-:S03]  /*178eb0*/  LOP3.LUT R144, R144, 0xfffffdff, RZ, 0xc0, !PT ;  /* 0xfffffdff90907812 */ /* 0x000fc600078ec0ff */
[----:B------:R-:W2:Y:S01]  /*178ec0*/  LDL.LU R220, [R1+0x124] ;  /* 0x0001240001dc7983 */ /* 0x000ea20000300800 */
[----:B------:R-:W-:Y:S02]  /*178ed0*/  @P1 LOP3.LUT R144, R144, 0x200, RZ, 0xfc, !PT ;  /* 0x0000020090901812 */ /* 0x000fe400078efcff */
[----:B------:R-:W-:Y:S01]  /*178ee0*/  LOP3.LUT P1, RZ, R130, 0x2000, RZ, 0xc0, !PT ;  /* 0x0000200082ff7812 */ /* 0x000fe2000782c0ff */
[----:B------:R-:W2:Y:S01]  /*178ef0*/  LDL.LU R224, [R1+0x114] ;  /* 0x0001140001e07983 */ /* 0x000ea20000300800 */
[----:B------:R-:W-:-:S03]  /*178f00*/  LOP3.LUT R144, R144, 0xfffffbff, RZ, 0xc0, !PT ;  /* 0xfffffbff90907812 */ /* 0x000fc600078ec0ff */
[----:B------:R-:W2:Y:S01]  /*178f10*/  LDL.LU R228, [R1+0x104] ;  /* 0x0001040001e47983 */ /* 0x000ea20000300800 */
[C---:B------:R-:W-:Y:S02]  /*178f20*/  LOP3.LUT P5, RZ, R130.reuse, 0x80, RZ, 0xc0, !PT ;  /* 0x0000008082ff7812 */ /* 0x040fe400078ac0ff */
[----:B------:R-:W-:Y:S01]  /*178f30*/  LOP3.LUT P6, RZ, R130, 0x100, RZ, 0xc0, !PT ;  /* 0x0000010082ff7812 */ /* 0x000fe200078cc0ff */
[----:B------:R-:W-:Y:S01]  /*178f40*/  IMAD.WIDE R132, R136, 0x4, R48 ;  /* 0x0000000488847825 */ /* 0x000fe200078e0230 */
[----:B------:R-:W2:Y:S03]  /*178f50*/  LDL.LU R236, [R1+0xf4] ;  /* 0x0000f40001ec7983 */ /* 0x000ea60000300800 */
[----:B------:R-:W-:Y:S02]  /*178f60*/  @P1 LOP3.LUT R144, R144, 0x400, RZ, 0xfc, !PT ;  /* 0x0000040090901812 */ /* 0x000fe400078efcff */
[----:B------:R-:W-:-:S02]  /*178f70*/  LOP3.LUT P1, RZ, R130, 0x1000, RZ, 0xc0, !PT ;  /* 0x0000100082ff7812 */ /* 0x000fc4000782c0ff */
[----:B------:R-:W-:Y:S02]  /*178f80*/  LOP3.LUT R144, R144, 0xfffff7ff, RZ, 0xc0, !PT ;  /* 0xfffff7ff90907812 */ /* 0x000fe400078ec0ff */
[----:B------:R-:W-:-:S09]  /*178f90*/  LOP3.LUT P0, RZ, R130, 0x200, RZ, 0xc0, !PT ;  /* 0x0000020082ff7812 */ /* 0x000fd2000780c0ff */
[----:B------:R-:W-:Y:S02]  /*178fa0*/  @P1 LOP3.LUT R144, R144, 0x800, RZ, 0xfc, !PT ;  /* 0x0000080090901812 */ /* 0x000fe400078efcff */
[----:B------:R-:W-:Y:S01]  /*178fb0*/  LOP3.LUT P1, RZ, R130, 0x800, RZ, 0xc0, !PT ;  /* 0x0000080082ff7812 */ /* 0x000fe2000782c0ff */
[----:B----4-:R1:W-:Y:S01]  /*178fc0*/  @P5 STG.E desc[UR30][R132.64], R240 ;  /* 0x000000f084005986 */ /* 0x0103e2000c10191e */
[----:B------:R-:W-:Y:S01]  /*178fd0*/  LOP3.LUT R144, R144, 0xffffefff, RZ, 0xc0, !PT ;  /* 0xffffefff90907812 */ /* 0x000fe200078ec0ff */
[----:B-1----:R-:W-:-:S10]  /*178fe0*/  IMAD.WIDE R132, R136, 0x4, R46 ;  /* 0x0000000488847825 */ /* 0x002fd400078e022e */
[----:B------:R-:W-:Y:S01]  /*178ff0*/  @P1 LOP3.LUT R144, R144, 0x1000, RZ, 0xfc, !PT ;  /* 0x0000100090901812 */ /* 0x000fe200078efcff */
[----:B------:R-:W4:Y:S01]  /*179000*/  LDL.LU R240, [R1+0xe4] ;  /* 0x0000e40001f07983 */ /* 0x000f220000300800 */
[----:B------:R-:W-:-:S03]  /*179010*/  LOP3.LUT P1, RZ, R130, 0x400, RZ, 0xc0, !PT ;  /* 0x0000040082ff7812 */ /* 0x000fc6000782c0ff */
[----:B---3--:R1:W-:Y:S02]  /*179020*/  @P6 STG.E desc[UR30][R132.64], R248 ;  /* 0x000000f884006986 */ /* 0x0083e4000c10191e */
[----:B-1----:R-:W-:Y:S02]  /*179030*/  IMAD.WIDE R132, R136, 0x4, R44 ;  /* 0x0000000488847825 */ /* 0x002fe400078e022c */
[----:B------:R-:W3:Y:S04]  /*179040*/  LDL.LU R248, [R1+0xd4] ;  /* 0x0000d40001f87983 */ /* 0x000ee80000300800 */
[----:B------:R1:W-:Y:S04]  /*179050*/  @P0 STG.E desc[UR30][R132.64], R137 ;  /* 0x0000008984000986 */ /* 0x0003e8000c10191e */
[----:B------:R-:W3:Y:S01]  /*179060*/  LDL.LU R136, [R1+0xc4] ;  /* 0x0000c40001887983 */ /* 0x000ee20000300800 */
[----:B-1----:R-:W-:-:S03]  /*179070*/  IMAD.WIDE R132, R232, 0x4, R58 ;  /* 0x00000004e8847825 */ /* 0x002fc600078e023a */
[----:B------:R-:W3:Y:S04]  /*179080*/  LDL.LU R137, [R1+0xb4] ;  /* 0x0000b40001897983 */ /* 0x000ee80000300800 */
[----:B------:R1:W-:Y:S01]  /*179090*/  @P1 STG.E desc[UR30][R132.64], R135 ;  /* 0x0000008784001986 */ /* 0x0003e2000c10191e */
[----:B------:R-:W-:Y:S01]  /*1790a0*/  LOP3.LUT P1, RZ, R144, 0x1000, RZ, 0xc0, !PT ;  /* 0x0000100090ff7812 */ /* 0x000fe2000782c0ff */
[----:B-1----:R-:W-:Y:S02]  /*1790b0*/  IMAD.WIDE R132, R232, 0x4, R56 ;  /* 0x00000004e8847825 */ /* 0x002fe400078e0238 */
[----:B------:R-:W3:Y:S10]  /*1790c0*/  LDL.LU R135, [R1+0x94] ;  /* 0x0000940001877983 */ /* 0x000ef40000300800 */
[----:B------:R1:W-:Y:S01]  /*1790d0*/  @P1 STG.E desc[UR30][R132.64], R138 ;  /* 0x0000008a84001986 */ /* 0x0003e2000c10191e */
[----:B------:R-:W-:-:S03]  /*1790e0*/  LOP3.LUT P1, RZ, R144, 0x800, RZ, 0xc0, !PT ;  /* 0x0000080090ff7812 */ /* 0x000fc6000782c0ff */
[----:B-1----:R-:W3:Y:S01]  /*1790f0*/  LDL.LU R138, [R1+0x84] ;  /* 0x00008400018a7983 */ /* 0x002ee20000300800 */
[----:B------:R-:W-:-:S09]  /*179100*/  IMAD.WIDE R132, R232, 0x4, R54 ;  /* 0x00000004e8847825 */ /* 0x000fd200078e0236 */
[----:B--2---:R1:W-:Y:S04]  /*179110*/  @P1 STG.E desc[UR30][R132.64], R139 ;  /* 0x0000008b84001986 */ /* 0x0043e8000c10191e */
[----:B-1----:R-:W2:Y:S01]  /*179120*/  LDL.LU R139, [R1+0x74] ;  /* 0x00007400018b7983 */ /* 0x002ea20000300800 */
[----:B------:R-:W-:Y:S01]  /*179130*/  LOP3.LUT P1, RZ, R144, 0x400, RZ, 0xc0, !PT ;  /* 0x0000040090ff7812 */ /* 0x000fe2000782c0ff */
[----:B------:R-:W-:-:S12]  /*179140*/  IMAD.WIDE R132, R232, 0x4, R52 ;  /* 0x00000004e8847825 */ /* 0x000fd800078e0234 */
        /* <DEDUP_REMOVED lines=17> */
[----:B----4-:R1:W-:Y:S01]  /*179260*/  @P1 STG.E desc[UR30][R132.64], R240 ;  /* 0x000000f084001986 */ /* 0x0103e2000c10191e */
[----:B------:R-:W-:Y:S01]  /*179270*/  LOP3.LUT P4, RZ, R130, 0x200000, RZ, 0xc0, !PT ;  /* 0x0020000082ff7812 */ /* 0x000fe2000788c0ff */
[----:B-1----:R-:W-:-:S05]  /*179280*/  IMAD.WIDE R132, R134, 0x4, R56 ;  /* 0x0000000486847825 */ /* 0x002fca00078e0238 */
[----:B---3--:R1:W-:Y:S01]  /*179290*/  @P2 STG.E desc[UR30][R132.64], R248 ;  /* 0x000000f884002986 */ /* 0x0083e2000c10191e */
        /* <DEDUP_REMOVED lines=8> */
[----:B------:R1:W-:Y:S02]  /*179320*/  @P5 STG.E desc[UR30][R132.64], R135 ;  /* 0x0000008784005986 */ /* 0x0003e4000c10191e */
[----:B-1----:R-:W-:-:S05]  /*179330*/  IMAD.WIDE R132, R134, 0x4, R48 ;  /* 0x0000000486847825 */ /* 0x002fca00078e0230 */
[----:B------:R1:W-:Y:S02]  /*179340*/  @P6 STG.E desc[UR30][R132.64], R138 ;  /* 0x0000008a84006986 */ /* 0x0003e4000c10191e */
[----:B-1----:R-:W-:-:S05]  /*179350*/  IMAD.WIDE R132, R134, 0x4, R46 ;  /* 0x0000000486847825 */ /* 0x002fca00078e022e */
[----:B--2---:R1:W-:Y:S04]  /*179360*/  @P0 STG.E desc[UR30][R132.64], R139 ;  /* 0x0000008b84000986 */ /* 0x0043e8000c10191e */
[----:B-1----:R-:W2:Y:S01]  /*179370*/  LDL.LU R139, [R1+0x64] ;  /* 0x00006400018b7983 */ /* 0x002ea20000300800 */
[----:B------:R-:W-:Y:S02]  /*179380*/  LOP3.LUT P1, RZ, R124, 0x20, RZ, 0xc0, !PT ;  /* 0x000000207cff7812 */ /* 0x000fe4000782c0ff */
[----:B------:R-:W-:Y:S01]  /*179390*/  LOP3.LUT R129, R129, 0xdfffffff, RZ, 0xc0, !PT ;  /* 0xdfffffff81817812 */ /* 0x000fe200078ec0ff */
[----:B------:R-:W3:Y:S01]  /*1793a0*/  LDL.LU R240, [R1+0x168] ;  /* 0x0001680001f07983 */ /* 0x000ee20000300800 */
[----:B------:R-:W-:-:S03]  /*1793b0*/  LOP3.LUT R144, R144, 0xfffffffe, RZ, 0xc0, !PT ;  /* 0xfffffffe90907812 */ /* 0x000fc600078ec0ff */
[----:B------:R-:W4:Y:S04]  /*1793c0*/  LDL.LU R248, [R1+0x158] ;  /* 0x0001580001f87983 */ /* 0x000f280000300800 */
[----:B------:R-:W3:Y:S02]  /*1793d0*/  LDL.LU R136, [R1+0x148] ;  /* 0x0001480001887983 */ /* 0x000ee40000300800 */
[----:B------:R-:W-:Y:S02]  /*1793e0*/  @P1 LOP3.LUT R129, R129, 0x20000000, RZ, 0xfc, !PT ;  /* 0x2000000081811812 */ /* 0x000fe400078efcff */
[----:B------:R-:W-:Y:S01]  /*1793f0*/  LOP3.LUT P1, RZ, R124, 0x10, RZ, 0xc0, !PT ;  /* 0x000000107cff7812 */ /* 0x000fe2000782c0ff */
[----:B------:R-:W3:Y:S01]  /*179400*/  LDL.LU R135, [R1+0x138] ;  /* 0x0001380001877983 */ /* 0x000ee20000300800 */
[----:B------:R-:W-:-:S03]  /*179410*/  LOP3.LUT R129, R129, 0xbfffffff, RZ, 0xc0, !PT ;  /* 0xbfffffff81817812 */ /* 0x000fc600078ec0ff */
[----:B------:R-:W3:Y:S04]  /*179420*/  LDL.LU R138, [R1+0x128] ;  /* 0x00012800018a7983 */ /* 0x000ee80000300800 */
[----:B------:R-:W3:Y:S04]  /*179430*/  LDL.LU R216, [R1+0x3c3c] ;  /* 0x003c3c0001d87983 */ /* 0x000ee80000300800 */
[----:B------:R-:W-:Y:S02]  /*179440*/  @P1 LOP3.LUT R129, R129, 0x40000000, RZ, 0xfc, !PT ;  /* 0x4000000081811812 */ /* 0x000fe400078efcff */
[----:B------:R-:W-:-:S02]  /*179450*/  LOP3.LUT P1, RZ, R124, 0x8, RZ, 0xc0, !PT ;  /* 0x000000087cff7812 */ /* 0x000fc4000782c0ff */
[----:B------:R-:W-:-:S11]  /*179460*/  LOP3.LUT R129, R129, 0x7fffffff, RZ, 0xc0, !PT ;  /* 0x7fffffff81817812 */ /* 0x000fd600078ec0ff */
[----:B------:R-:W-:Y:S02]  /*179470*/  @P1 LOP3.LUT R129, R129, 0x80000000, RZ, 0xfc, !PT ;  /* 0x8000000081811812 */ /* 0x000fe400078efcff */
[----:B------:R-:W-:-:S13]  /*179480*/  LOP3.LUT P1, RZ, R124, 0x4, RZ, 0xc0, !PT ;  /* 0x000000047cff7812 */ /* 0x000fda000782c0ff */
        /* <DEDUP_REMOVED lines=8> */
[----:B------:R-:W-:Y:S02]  /*179510*/  LOP3.LUT R144, R144, 0xfffffff7, RZ, 0xc0, !PT ;  /* 0xfffffff790907812 */ /* 0x000fe400078ec0ff */
[----:B------:R-:W-:-:S09]  /*179520*/  LOP3.LUT P4, RZ, R130, 0x2000000, RZ, 0xc0, !PT ;  /* 0x0200000082ff7812 */ /* 0x000fd2000788c0ff */
[----:B------:R-:W-:Y:S02]  /*179530*/  @P1 LOP3.LUT R144, R144, 0x8, RZ, 0xfc, !PT ;  /* 0x0000000890901812 */ /* 0x000fe400078efcff */
[----:B------:R-:W-:Y:S02]  /*179540*/  LOP3.LUT P1, RZ, R130, 0x40000000, RZ, 0xc0, !PT ;  /* 0x4000000082ff7812 */ /* 0x000fe4000782c0ff */
[----:B------:R-:W-:Y:S02]  /*179550*/  LOP3.LUT R144, R144, 0xffffffef, RZ, 0xc0, !PT ;  /* 0xffffffef90907812 */ /* 0x000fe400078ec0ff */
[C---:B------:R-:W-:Y:S02]  /*179560*/  LOP3.LUT P5, RZ, R130.reuse, 0x4000000, RZ, 0xc0, !PT ;  /* 0x0400000082ff7812 */ /* 0x040fe400078ac0ff */
[C---:B------:R-:W-:Y:S02]  /*179570*/  LOP3.LUT P6, RZ, R130.reuse, 0x8000000, RZ, 0xc0, !PT ;  /* 0x0800000082ff7812 */ /* 0x040fe400078cc0ff */
[----:B------:R-:W-:-:S05]  /*179580*/  LOP3.LUT P0, RZ, R130, 0x10000000, RZ, 0xc0, !PT ;  /* 0x1000000082ff7812 */ /* 0x000fca000780c0ff */
[----:B------:R-:W-:Y:S02]  /*179590*/  @P1 LOP3.LUT R144, R144, 0x10, RZ, 0xfc, !PT ;  /* 0x0000001090901812 */ /* 0x000fe400078efcff */
[----:B------:R-:W-:Y:S01]  /*1795a0*/  LOP3.LUT P1, RZ, R130, 0x20000000, RZ, 0xc0, !PT ;  /* 0x2000000082ff7812 */ /* 0x000fe2000782c0ff */
[----:B------:R-:W-:Y:S02]  /*1795b0*/  IMAD.WIDE R130, R134, 0x4, R44 ;  /* 0x0000000486827825 */ /* 0x000fe400078e022c */
[----:B------:R-:W4:Y:S04]  /*1795c0*/  LDL.LU R134, [R1+0x3ca4] ;  /* 0x003ca40001867983 */ /* 0x000f280000300800 */
[----:B--2---:R1:W-:Y:S04]  /*1795d0*/  @P4 STG.E desc[UR30][R130.64], R139 ;  /* 0x0000008b82004986 */ /* 0x0043e8000c10191e */
[----:B-1----:R-:W2:Y:S04]  /*1795e0*/  LDL.LU R139, [R1+0x118] ;  /* 0x00011800018b7983 */ /* 0x002ea80000300800 */
[----:B------:R-:W2:Y:S04]  /*1795f0*/  LDL.LU R212, [R1+0x108] ;  /* 0x0001080001d47983 */ /* 0x000ea80000300800 */
[----:B------:R-:W2:Y:S04]  /*179600*/  LDL.LU R137, [R1+0x3ca0] ;  /* 0x003ca00001897983 */ /* 0x000ea80000300800 */
[----:B------:R-:W2:Y:S04]  /*179610*/  LDL.LU R220, [R1+0xf8] ;  /* 0x0000f80001dc7983 */ /* 0x000ea80000300800 */
[----:B------:R-:W2:Y:S04]  /*179620*/  LDL.LU R224, [R1+0xe8] ;  /* 0x0000e80001e07983 */ /* 0x000ea80000300800 */
[----:B------:R-:W2:Y:S01]  /*179630*/  LDL.LU R228, [R1+0xd8] ;  /* 0x0000d80001e47983 */ /* 0x000ea20000300800 */
[----:B---3--:R-:W-:-:S03]  /*179640*/  IMAD.WIDE R130, R216, 0x4, R58 ;  /* 0x00000004d8827825 */ /* 0x008fc600078e023a */
[----:B------:R-:W3:Y:S04]  /*179650*/  LDL.LU R232, [R1+0xc8] ;  /* 0x0000c80001e87983 */ /* 0x000ee80000300800 */
[----:B------:R1:W-:Y:S04]  /*179660*/  @P5 STG.E desc[UR30][R130.64], R240 ;  /* 0x000000f082005986 */ /* 0x0003e8000c10191e */
[----:B------:R-:W3:Y:S01]  /*179670*/  LDL.LU R236, [R1+0xb8] ;  /* 0x0000b80001ec7983 */ /* 0x000ee20000300800 */
[----:B-1----:R-:W-:-:S03]  /*179680*/  IMAD.WIDE R130, R216, 0x4, R56 ;  /* 0x00000004d8827825 */ /* 0x002fc600078e0238 */
[----:B------:R-:W3:Y:S04]  /*179690*/  LDL.LU R240, [R1+0x98] ;  /* 0x0000980001f07983 */ /* 0x000ee80000300800 */
[----:B----4-:R1:W-:Y:S02]  /*1796a0*/  @P6 STG.E desc[UR30][R130.64], R248 ;  /* 0x000000f882006986 */ /* 0x0103e4000c10191e */
[C---:B-1----:R-:W-:Y:S02]  /*1796b0*/  IMAD.WIDE R130, R216.reuse, 0x4, R54 ;  /* 0x00000004d8827825 */ /* 0x042fe400078e0236 */
[----:B------:R-:W4:Y:S04]  /*1796c0*/  LDL.LU R248, [R1+0x88] ;  /* 0x0000880001f87983 */ /* 0x000f280000300800 */
[----:B------:R1:W-:Y:S02]  /*1796d0*/  @P0 STG.E desc[UR30][R130.64], R136 ;  /* 0x0000008882000986 */ /* 0x0003e4000c10191e */
[----:B-1----:R-:W-:-:S02]  /*1796e0*/  IMAD.WIDE R130, R216, 0x4, R52 ;  /* 0x00000004d8827825 */ /* 0x002fc400078e0234 */
[----:B------:R-:W3:Y:S04]  /*1796f0*/  LDL.LU R136, [R1+0x78] ;  /* 0x0000780001887983 */ /* 0x000ee80000300800 */
[----:B------:R1:W-:Y:S01]  /*179700*/  @P1 STG.E desc[UR30][R130.64], R135 ;  /* 0x0000008782001986 */ /* 0x0003e2000c10191e */
[----:B------:R-:W-:Y:S01]  /*179710*/  LOP3.LUT P1, RZ, R144, 0x10, RZ, 0xc0, !PT ;  /* 0x0000001090ff7812 */ /* 0x000fe2000782c0ff */
[----:B-1----:R-:W-:Y:S02]  /*179720*/  IMAD.WIDE R130, R216, 0x4, R50 ;  /* 0x00000004d8827825 */ /* 0x002fe400078e0232 */
[----:B------:R-:W4:Y:S10]  /*179730*/  LDL.LU R135, [R1+0x68] ;  /* 0x0000680001877983 */ /* 0x000f340000300800 */
[----:B------:R1:W-:Y:S01]  /*179740*/  @P1 STG.E desc[UR30][R130.64], R138 ;  /* 0x0000008a82001986 */ /* 0x0003e2000c10191e */
[----:B------:R-:W-:-:S03]  /*179750*/  LOP3.LUT P1, RZ, R144, 0x8, RZ, 0xc0, !PT ;  /* 0x0000000890ff7812 */ /* 0x000fc6000782c0ff */
[----:B-1----:R-:W4:Y:S01]  /*179760*/  LDL.LU R138, [R1+0x16c] ;  /* 0x00016c00018a7983 */ /* 0x002f220000300800 */
        /* <DEDUP_REMOVED lines=17> */
[----:B---3--:R1:W-:Y:S01]  /*179880*/  @P1 STG.E desc[UR30][R130.64], R232 ;  /* 0x000000e882001986 */ /* 0x0083e2000c10191e */
        /* <DEDUP_REMOVED lines=10> */
[----:B----4-:R1:W-:Y:S01]  /*179930*/  @P3 STG.E desc[UR30][R130.64], R248 ;  /* 0x000000f882003986 */ /* 0x0103e2000c10191e */
        /* <DEDUP_REMOVED lines=10> */
[----:B-1----:R-:W2:Y:S04]  /*1799e0*/  LDL.LU R139, [R1+0x14c] ;  /* 0x00014c00018b7983 */ /* 0x002ea80000300800 */
[----:B------:R-:W3:Y:S04]  /*1799f0*/  LDL.LU R248, [R1+0x13c] ;  /* 0x00013c0001f87983 */ /* 0x000ee80000300800 */
[----:B------:R-:W4:Y:S04]  /*179a00*/  LDL.LU R136, [R1+0x12c] ;  /* 0x00012c0001887983 */ /* 0x000f280000300800 */
[----:B------:R-:W3:Y:S04]  /*179a10*/  LDL.LU R137, [R1+0x11c] ;  /* 0x00011c0001897983 */ /* 0x000ee80000300800 */
[----:B------:R-:W3:Y:S01]  /*179a20*/  LDL.LU R138, [R1+0x10c] ;  /* 0x00010c00018a7983 */ /* 0x000ee20000300800 */
[----:B------:R-:W-:-:S03]  /*179a30*/  LOP3.LUT P4, RZ, R124, 0x1000, RZ, 0xc0, !PT ;  /* 0x000010007cff7812 */ /* 0x000fc6000788c0ff */
[----:B------:R-:W3:Y:S01]  /*179a40*/  LDL.LU R135, [R1+0xfc] ;  /* 0x0000fc0001877983 */ /* 0x000ee20000300800 */
[----:B------:R-:W-:-:S03]  /*179a50*/  IMAD.WIDE R130, R134, 0x4, R54 ;  /* 0x0000000486827825 */ /* 0x000fc600078e0236 */
        /* <DEDUP_REMOVED lines=14> */
[----:B------:R-:W-:Y:S01]  /*179b40*/  LOP3.LUT R129, R129, 0xfdffffff, RZ, 0xc0, !PT ;  /* 0xfdffffff81817812 */ /* 0x000fe200078ec0ff */
[----:B--2---:R1:W-:Y:S04]  /*179b50*/  @P4 STG.E desc[UR30][R130.64], R139 ;  /* 0x0000008b82004986 */ /* 0x0043e8000c10191e */
[----:B-1----:R-:W2:Y:S04]  /*179b60*/  LDL.LU R139, [R1+0xec] ;  /* 0x0000ec00018b7983 */ /* 0x002ea80000300800 */
[----:B------:R-:W2:Y:S04]  /*179b70*/  LDL.LU R216, [R1+0xdc] ;  /* 0x0000dc0001d87983 */ /* 0x000ea80000300800 */
[----:B------:R-:W2:Y:S01]  /*179b80*/  LDL.LU R220, [R1+0xcc] ;  /* 0x0000cc0001dc7983 */ /* 0x000ea20000300800 */
[----:B------:R-:W-:-:S02]  /*179b90*/  @P1 LOP3.LUT R129, R129, 0x2000000, RZ, 0xfc, !PT ;  /* 0x0200000081811812 */ /* 0x000fc400078efcff */
[----:B------:R-:W-:Y:S01]  /*179ba0*/  LOP3.LUT P1, RZ, R124, 0x80000, RZ, 0xc0, !PT ;  /* 0x000800007cff7812 */ /* 0x000fe2000782c0ff */
[----:B------:R-:W2:Y:S01]  /*179bb0*/  LDL.LU R224, [R1+0xbc] ;  /* 0x0000bc0001e07983 */ /* 0x000ea20000300800 */
[----:B------:R-:W-:-:S03]  /*179bc0*/  LOP3.LUT R129, R129, 0xfbffffff, RZ, 0xc0, !PT ;  /* 0xfbffffff81817812 */ /* 0x000fc600078ec0ff */
[----:B------:R-:W2:Y:S01]  /*179bd0*/  LDL.LU R228, [R1+0x9c] ;  /* 0x00009c0001e47983 */ /* 0x000ea20000300800 */
[C---:B------:R-:W-:Y:S02]  /*179be0*/  LOP3.LUT P5, RZ, R124.reuse, 0x2000, RZ, 0xc0, !PT ;  /* 0x000020007cff7812 */ /* 0x040fe400078ac0ff */
[----:B------:R-:W-:Y:S01]  /*179bf0*/  LOP3.LUT P6, RZ, R124, 0x4000, RZ, 0xc0, !PT ;  /* 0x000040007cff7812 */ /* 0x000fe200078cc0ff */
[----:B------:R-:W-:Y:S01]  /*179c00*/  IMAD.WIDE R130, R134, 0x4, R52 ;  /* 0x0000000486827825 */ /* 0x000fe200078e0234 */
[C---:B------:R-:W-:Y:S01]  /*179c10*/  LOP3.LUT P0, RZ, R124.reuse, 0x8000, RZ, 0xc0, !PT ;  /* 0x000080007cff7812 */ /* 0x040fe2000780c0ff */
[----:B------:R-:W2:Y:S02]  /*179c20*/  LDL.LU R232, [R1+0x8c] ;  /* 0x00008c0001e87983 */ /* 0x000ea40000300800 */
[----:B------:R-:W-:Y:S02]  /*179c30*/  @P1 LOP3.LUT R129, R129, 0x4000000, RZ, 0xfc, !PT ;  /* 0x0400000081811812 */ /* 0x000fe400078efcff */
[----:B------:R-:W-:Y:S01]  /*179c40*/  LOP3.LUT P1, RZ, R124, 0x40000, RZ, 0xc0, !PT ;  /* 0x000400007cff7812 */ /* 0x000fe2000782c0ff */
[----:B------:R-:W2:Y:S01]  /*179c50*/  LDL.LU R236, [R1+0x7c] ;  /* 0x00007c0001ec7983 */ /* 0x000ea20000300800 */
[----:B------:R-:W-:-:S11]  /*179c60*/  LOP3.LUT R129, R129, 0xf7ffffff, RZ, 0xc0, !PT ;  /* 0xf7ffffff81817812 */ /* 0x000fd600078ec0ff */
[----:B------:R-:W-:Y:S02]  /*179c70*/  @P1 LOP3.LUT R129, R129, 0x8000000, RZ, 0xfc, !PT ;  /* 0x0800000081811812 */ /* 0x000fe400078efcff */
[----:B------:R-:W-:Y:S01]  /*179c80*/  LOP3.LUT P1, RZ, R124, 0x20000, RZ, 0xc0, !PT ;  /* 0x000200007cff7812 */ /* 0x000fe2000782c0ff */
[----:B---3--:R1:W-:Y:S01]  /*179c90*/  @P5 STG.E desc[UR30][R130.64], R248 ;  /* 0x000000f882005986 */ /* 0x0083e2000c10191e */
[----:B------:R-:W-:Y:S01]  /*179ca0*/  LOP3.LUT R129, R129, 0xefffffff, RZ, 0xc0, !PT ;  /* 0xefffffff81817812 */ /* 0x000fe200078ec0ff */
[----:B-1----:R-:W-:-:S10]  /*179cb0*/  IMAD.WIDE R130, R134, 0x4, R50 ;  /* 0x0000000486827825 */ /* 0x002fd400078e0232 */
[----:B------:R-:W-:Y:S01]  /*179cc0*/  @P1 LOP3.LUT R129, R129, 0x10000000, RZ, 0xfc, !PT ;  /* 0x1000000081811812 */ /* 0x000fe200078efcff */
[----:B------:R-:W3:Y:S01]  /*179cd0*/  LDL.LU R248, [R1+0x3cac] ;  /* 0x003cac0001f87983 */ /* 0x000ee20000300800 */
[----:B------:R-:W-:-:S03]  /*179ce0*/  LOP3.LUT P1, RZ, R124, 0x10000, RZ, 0xc0, !PT ;  /* 0x000100007cff7812 */ /* 0x000fc6000782c0ff */
[----:B----4-:R1:W-:Y:S02]  /*179cf0*/  @P6 STG.E desc[UR30][R130.64], R136 ;  /* 0x0000008882006986 */ /* 0x0103e4000c10191e */
[----:B-1----:R-:W-:-:S05]  /*179d00*/  IMAD.WIDE R130, R134, 0x4, R48 ;  /* 0x0000000486827825 */ /* 0x002fca00078e0230 */
[----:B------:R1:W-:Y:S02]  /*179d10*/  @P0 STG.E desc[UR30][R130.64], R137 ;  /* 0x0000008982000986 */ /* 0x0003e4000c10191e */
[----:B-1----:R-:W-:-:S05]  /*179d20*/  IMAD.WIDE R130, R134, 0x4, R46 ;  /* 0x0000000486827825 */ /* 0x002fca00078e022e */
[----:B------:R1:W-:Y:S01]  /*179d30*/  @P1 STG.E desc[UR30][R130.64], R138 ;  /* 0x0000008a82001986 */ /* 0x0003e2000c10191e */
[----:B------:R-:W-:-:S03]  /*179d40*/  LOP3.LUT P1, RZ, R129, 0x10000000, RZ, 0xc0, !PT ;  /* 0x1000000081ff7812 */ /* 0x000fc6000782c0ff */
[----:B-1----:R-:W4:Y:S04]  /*179d50*/  LDL.LU R138, [R1+0x6c] ;  /* 0x00006c00018a7983 */ /* 0x002f280000300800 */
[----:B------:R-:W3:Y:S01]  /*179d60*/  LDL.LU R136, [R1+0x270] ;  /* 0x0002700001887983 */ /* 0x000ee20000300800 */
[----:B------:R-:W-:-:S03]  /*179d70*/  IMAD.WIDE R130, R134, 0x4, R44 ;  /* 0x0000000486827825 */ /* 0x000fc600078e022c */
[----:B------:R-:W3:Y:S04]  /*179d80*/  LDL.LU R137, [R1+0x260] ;  /* 0x0002600001897983 */ /* 0x000ee80000300800 */
[----:B------:R1:W-:Y:S01]  /*179d90*/  @P1 STG.E desc[UR30][R130.64], R135 ;  /* 0x0000008782001986 */ /* 0x0003e2000c10191e */
[----:B------:R-:W-:-:S03]  /*179da0*/  LOP3.LUT P1, RZ, R129, 0x8000000, RZ, 0xc0, !PT ;  /* 0x0800000081ff7812 */ /* 0x000fc6000782c0ff */
[----:B------:R-:W3:Y:S04]  /*179db0*/  LDL.LU R134, [R1+0x250] ;  /* 0x0002500001867983 */ /* 0x000ee80000300800 */
[----:B-1----:R-:W3:Y:S01]  /*179dc0*/  LDL.LU R135, [R1+0x240] ;  /* 0x0002400001877983 */ /* 0x002ee20000300800 */
[----:B------:R-:W-:-:S05]  /*179dd0*/  IMAD.WIDE R130, R240, 0x4, R58 ;  /* 0x00000004f0827825 */ /* 0x000fca00078e023a */
        /* <DEDUP_REMOVED lines=24> */
[----:B----4-:R3:W-:Y:S01]  /*179f60*/  @P2 STG.E desc[UR30][R130.64], R138 ;  /* 0x0000008a82002986 */ /* 0x0107e2000c10191e */
[----:B------:R-:W-:Y:S01]  /*179f70*/  LOP3.LUT P5, RZ, R124, 0x10000000, RZ, 0xc0, !PT ;  /* 0x100000007cff7812 */ /* 0x000fe200078ac0ff */
[----:B---3--:R-:W-:Y:S01]  /*179f80*/  IMAD.WIDE R130, R248, 0x4, R58 ;  /* 0x00000004f8827825 */ /* 0x008fe200078e023a */
        /* <DEDUP_REMOVED lines=60> */
[----:B---3--:R1:W-:Y:S04]  /*17a350*/  @P6 STG.E desc[UR30][R130.64], R136 ;  /* 0x0000008882006986 */ /* 0x0083e8000c10191e */
[----:B------:R-:W3:Y:S01]  /*17a360*/  LDL.LU R248, [R1+0x254] ;  /* 0x0002540001f87983 */ /* 0x000ee20000300800 */
[----:B-1----:R-:W-:-:S03]  /*17a370*/  IMAD.WIDE R130, R228, 0x4, R58 ;  /* 0x00000004e4827825 */ /* 0x002fc600078e023a */
[----:B------:R-:W3:Y:S04]  /*17a380*/  LDL.LU R136, [R1+0x244] ;  /* 0x0002440001887983 */ /* 0x000ee80000300800 */
[----:B------:R1:W-:Y:S02]  /*17a390*/  @P0 STG.E desc[UR30][R130.64], R137 ;  /* 0x0000008982000986 */ /* 0x0003e4000c10191e */
[C---:B-1----:R-:W-:Y:S02]  /*17a3a0*/  IMAD.WIDE R130, R228.reuse, 0x4, R56 ;  /* 0x00000004e4827825 */ /* 0x042fe400078e0238 */
[----:B------:R-:W3:Y:S04]  /*17a3b0*/  LDL.LU R137, [R1+0x234] ;  /* 0x0002340001897983 */ /* 0x000ee80000300800 */
[----:B------:R1:W-:Y:S01]  /*17a3c0*/  @P1 STG.E desc[UR30][R130.64], R134 ;  /* 0x0000008682001986 */ /* 0x0003e2000c10191e */
[----:B------:R-:W-:Y:S01]  /*17a3d0*/  LOP3.LUT P1, RZ, R129, 0x100000, RZ, 0xc0, !PT ;  /* 0x0010000081ff7812 */ /* 0x000fe2000782c0ff */
[----:B-1----:R-:W-:-:S02]  /*17a3e0*/  IMAD.WIDE R130, R228, 0x4, R54 ;  /* 0x00000004e4827825 */ /* 0x002fc400078e0236 */
        /* <DEDUP_REMOVED lines=8> */
[C---:B------:R-:W-:Y:S01]  /*17a470*/  IMAD.WIDE R130, R228.reuse, 0x4, R50 ;  /* 0x00000004e4827825 */ /* 0x040fe200078e0232 */
[----:B------:R-:W-:Y:S01]  /*17a480*/  LOP3.LUT P2, RZ, R125, 0x1000, RZ, 0xc0, !PT ;  /* 0x000010007dff7812 */ /* 0x000fe2000784c0ff */
[----:B------:R-:W2:Y:S10]  /*17a490*/  LDL.LU R212, [R1+0x3d28] ;  /* 0x003d280001d47983 */ /* 0x000eb40000300800 */
        /* <DEDUP_REMOVED lines=27> */
[C---:B-1----:R-:W-:Y:S02]  /*17a650*/  IMAD.WIDE R130, R138.reuse, 0x4, R48 ;  /* 0x000000048a827825 */ /* 0x042fe400078e0230 */
[----:B------:R-:W3:Y:S04]  /*17a660*/  LDL.LU R137, [R1+0x3e70] ;  /* 0x003e700001897983 */ /* 0x000ee80000300800 */
        /* <DEDUP_REMOVED lines=41> */
[----:B------:R-:W-:Y:S01]  /*17a900*/  @P1 LOP3.LUT R129, R129, 0x400, RZ, 0xfc, !PT ;  /* 0x0000040081811812 */ /* 0x000fe200078efcff */
[----:B------:R-:W2:Y:S01]  /*17a910*/  LDL.LU R236, [R1+0x238] ;  /* 0x0002380001ec7983 */ /* 0x000ea20000300800 */
        /* <DEDUP_REMOVED lines=12> */
[C---:B-1----:R-:W-:Y:S02]  /*17a9e0*/  IMAD.WIDE R130, R212.reuse, 0x4, R52 ;  /* 0x00000004d4827825 */ /* 0x042fe400078e0234 */
[----:B------:R-:W3:Y:S04]  /*17a9f0*/  LDL.LU R248, [R1+0x218] ;  /* 0x0002180001f87983 */ /* 0x000ee80000300800 */
[----:B------:R1:W-:Y:S02]  /*17aa00*/  @P0 STG.E desc[UR30][R130.64], R136 ;  /* 0x0000008882000986 */ /* 0x0003e4000c10191e */
[----:B-1----:R-:W-:-:S02]  /*17aa10*/  IMAD.WIDE R130, R212, 0x4, R50 ;  /* 0x00000004d4827825 */ /* 0x002fc400078e0232 */
[----:B------:R-:W3:Y:S04]  /*17aa20*/  LDL.LU R136, [R1+0x208] ;  /* 0x0002080001887983 */ /* 0x000ee80000300800 */
[----:B------:R1:W-:Y:S01]  /*17aa30*/  @P1 STG.E desc[UR30][R130.64], R135 ;  /* 0x0000008782001986 */ /* 0x0003e2000c10191e */
[C---:B------:R-:W-:Y:S01]  /*17aa40*/  LOP3.LUT P1, RZ, R129.reuse, 0x1000, RZ, 0xc0, !PT ;  /* 0x0000100081ff7812 */ /* 0x040fe2000782c0ff */
        /* <DEDUP_REMOVED lines=24> */
[----:B------:R-:W-:Y:S02]  /*17abd0*/  LOP3.LUT P2, RZ, R125, 0x80000000, RZ, 0xc0, !PT ;  /* 0x800000007dff7812 */ /* 0x000fe4000784c0ff */
[----:B------:R-:W-:Y:S01]  /*17abe0*/  LOP3.LUT P3, RZ, R126, 0x1, RZ, 0xc0, !PT ;  /* 0x000000017eff7812 */ /* 0x000fe2000786c0ff */
[----:B-1----:R-:W-:-:S08]  /*17abf0*/  IMAD.WIDE R130, R134, 0x4, R50 ;  /* 0x0000000486827825 */ /* 0x002fd000078e0232 */
[----:B------:R1:W-:Y:S01]  /*17ac00*/  @P1 STG.E desc[UR30][R130.64], R236 ;  /* 0x000000ec82001986 */ /* 0x0003e2000c10191e */
[----:B------:R-:W-:Y:S01]  /*17ac10*/  LOP3.LUT P4, RZ, R126, 0x2, RZ, 0xc0, !PT ;  /* 0x000000027eff7812 */ /* 0x000fe2000788c0ff */
[----:B-1----:R-:W-:-:S05]  /*17ac20*/  IMAD.WIDE R130, R134, 0x4, R48 ;  /* 0x0000000486827825 */ /* 0x002fca00078e0230 */
[----:B----4-:R1:W-:Y:S01]  /*17ac30*/  @P2 STG.E desc[UR30][R130.64], R240 ;  /* 0x000000f082002986 */ /* 0x0103e2000c10191e */
[----:B------:R-:W-:Y:S01]  /*17ac40*/  LOP3.LUT P5, RZ, R126, 0x4, RZ, 0xc0, !PT ;  /* 0x000000047eff7812 */ /* 0x000fe200078ac0ff */
[----:B-1----:R-:W-:-:S05]  /*17ac50*/  IMAD.WIDE R130, R134, 0x4, R46 ;  /* 0x0000000486827825 */ /* 0x002fca00078e022e */
[----:B---3--:R1:W-:Y:S01]  /*17ac60*/  @P3 STG.E desc[UR30][R130.64], R248 ;  /* 0x000000f882003986 */ /* 0x0083e2000c10191e */
[----:B------:R-:W-:Y:S01]  /*17ac70*/  LOP3.LUT P6, RZ, R126, 0x8, RZ, 0xc0, !PT ;  /* 0x000000087eff7812 */ /* 0x000fe200078cc0ff */
[----:B-1----:R-:W-:Y:S01]  /*17ac80*/  IMAD.WIDE R130, R134, 0x4, R44 ;  /* 0x0000000486827825 */ /* 0x002fe200078e022c */
[----:B------:R-:W-:Y:S01]  /*17ac90*/  LOP3.LUT P0, RZ, R126, 0x10, RZ, 0xc0, !PT ;  /* 0x000000107eff7812 */ /* 0x000fe2000780c0ff */
[----:B------:R-:W3:Y:S04]  /*17aca0*/  LDL.LU R134, [R1+0x3e78] ;  /* 0x003e780001867983 */ /* 0x000ee80000300800 */
        /* <DEDUP_REMOVED lines=14> */
[C---:B------:R-:W-:Y:S01]  /*17ad90*/  LOP3.LUT P4, RZ, R126.reuse, 0x20, RZ, 0xc0, !PT ;  /* 0x000000207eff7812 */ /* 0x040fe2000788c0ff */
        /* <DEDUP_REMOVED lines=25> */
[C---:B------:R-:W-:Y:S01]  /*17af30*/  LOP3.LUT P6, RZ, R126.reuse, 0x80, RZ, 0xc0, !PT ;  /* 0x000000807eff7812 */ /* 0x040fe200078cc0ff */
        /* <DEDUP_REMOVED lines=21> */
[----:B------:R-:W-:-:S03]  /*17b090*/  LOP3.LUT P1, RZ, R129, 0x10, RZ, 0xc0, !PT ;  /* 0x0000001081ff7812 */ /* 0x000fc6000782c0ff */
[----:B------:R-:W3:Y:S01]  /*17b0a0*/  LDL.LU R137, [R1+0x1cc] ;  /* 0x0001cc0001897983 */ /* 0x000ee20000300800 */
[----:B-1----:R-:W-:-:S03]  /*17b0b0*/  IMAD.WIDE R130, R236, 0x4, R58 ;  /* 0x00000004ec827825 */ /* 0x002fc600078e023a */
[----:B------:R-:W3:Y:S06]  /*17b0c0*/  LDL.LU R135, [R1+0x1bc] ;  /* 0x0001bc0001877983 */ /* 0x000eec0000300800 */
        /* <DEDUP_REMOVED lines=65> */
[----:B-1----:R-:W2:Y:S01]  /*17b4e0*/  LDL.LU R139, [R1+0x3c0] ;  /* 0x0003c000018b7983 */ /* 0x002ea20000300800 */
[----:B------:R-:W-:-:S03]  /*17b4f0*/  IMAD.WIDE R130, R134, 0x4, R44 ;  /* 0x0000000486827825 */ /* 0x000fc600078e022c */
[----:B------:R-:W2:Y:S04]  /*17b500*/  LDL.LU R134, [R1+0x3eb0] ;  /* 0x003eb00001867983 */ /* 0x000ea80000300800 */
[----:B------:R-:W2:Y:S01]  /*17b510*/  LDL.LU R212, [R1+0x3b0] ;  /* 0x0003b00001d47983 */ /* 0x000ea20000300800 */
[----:B------:R-:W-:-:S03]  /*17b520*/  LOP3.LUT R124, R124, 0xfdffffff, RZ, 0xc0, !PT ;  /* 0xfdffffff7c7c7812 */ /* 0x000fc600078ec0ff */
[----:B------:R-:W2:Y:S01]  /*17b530*/  LDL.LU R216, [R1+0x390] ;  /* 0x0003900001d87983 */ /* 0x000ea20000300800 */
[----:B------:R-:W-:Y:S02]  /*17b540*/  @P1 LOP3.LUT R124, R124, 0x2000000, RZ, 0xfc, !PT ;  /* 0x020000007c7c1812 */ /* 0x000fe400078efcff */
[C---:B------:R-:W-:Y:S01]  /*17b550*/  LOP3.LUT P1, RZ, R126.reuse, 0x80000000, RZ, 0xc0, !PT ;  /* 0x800000007eff7812 */ /* 0x040fe2000782c0ff */
[----:B------:R-:W2:Y:S01]  /*17b560*/  LDL.LU R224, [R1+0x370] ;  /* 0x0003700001e07983 */ /* 0x000ea20000300800 */
[----:B------:R-:W-:Y:S02]  /*17b570*/  LOP3.LUT P5, RZ, R126, 0x2000000, RZ, 0xc0, !PT ;  /* 0x020000007eff7812 */ /* 0x000fe400078ac0ff */
[----:B------:R-:W-:-:S09]  /*17b580*/  LOP3.LUT R124, R124, 0xfbffffff, RZ, 0xc0, !PT ;  /* 0xfbffffff7c7c7812 */ /* 0x000fd200078ec0ff */
[----:B------:R-:W-:Y:S02]  /*17b590*/  @P1 LOP3.LUT R124, R124, 0x4000000, RZ, 0xfc, !PT ;  /* 0x040000007c7c1812 */ /* 0x000fe400078efcff */
[----:B------:R-:W-:Y:S01]  /*17b5a0*/  LOP3.LUT P1, RZ, R126, 0x40000000, RZ, 0xc0, !PT ;  /* 0x400000007eff7812 */ /* 0x000fe2000782c0ff */
[----:B---3--:R1:W-:Y:S01]  /*17b5b0*/  @P5 STG.E desc[UR30][R130.64], R138 ;  /* 0x0000008a82005986 */ /* 0x0083e2000c10191e */
[----:B------:R-:W-:-:S03]  /*17b5c0*/  LOP3.LUT R124, R124, 0xf7ffffff, RZ, 0xc0, !PT ;  /* 0xf7ffffff7c7c7812 */ /* 0x000fc600078ec0ff */
[----:B-1----:R-:W3:Y:S04]  /*17b5d0*/  LDL.LU R138, [R1+0x3eb4] ;  /* 0x003eb400018a7983 */ /* 0x002ee80000300800 */
[----:B------:R-:W3:Y:S04]  /*17b5e0*/  LDL.LU R228, [R1+0x350] ;  /* 0x0003500001e47983 */ /* 0x000ee80000300800 */
[----:B------:R-:W-:Y:S02]  /*17b5f0*/  @P1 LOP3.LUT R124, R124, 0x8000000, RZ, 0xfc, !PT ;  /* 0x080000007c7c1812 */ /* 0x000fe400078efcff */
[C---:B------:R-:W-:Y:S01]  /*17b600*/  LOP3.LUT P1, RZ, R126.reuse, 0x20000000, RZ, 0xc0, !PT ;  /* 0x200000007eff7812 */ /* 0x040fe2000782c0ff */
[----:B------:R-:W3:Y:S01]  /*17b610*/  LDL.LU R232, [R1+0x330] ;  /* 0x0003300001e87983 */ /* 0x000ee20000300800 */
[----:B------:R-:W-:-:S02]  /*17b620*/  LOP3.LUT P6, RZ, R126, 0x4000000, RZ, 0xc0, !PT ;  /* 0x040000007eff7812 */ /* 0x000fc400078cc0ff */
[----:B------:R-:W-:Y:S01]  /*17b630*/  LOP3.LUT P0, RZ, R126, 0x8000000, RZ, 0xc0, !PT ;  /* 0x080000007eff7812 */ /* 0x000fe2000780c0ff */
[----:B------:R-:W-:Y:S01]  /*17b640*/  IMAD.WIDE R130, R220, 0x4, R58 ;  /* 0x00000004dc827825 */ /* 0x000fe200078e023a */
[----:B------:R-:W-:Y:S01]  /*17b650*/  LOP3.LUT R124, R124, 0xefffffff, RZ, 0xc0, !PT ;  /* 0xefffffff7c7c7812 */ /* 0x000fe200078ec0ff */
[----:B------:R-:W3:Y:S04]  /*17b660*/  LDL.LU R236, [R1+0x2d0] ;  /* 0x0002d00001ec7983 */ /* 0x000ee80000300800 */
[----:B------:R-:W3:Y:S02]  /*17b670*/  LDL.LU R240, [R1+0x2c0] ;  /* 0x0002c00001f07983 */ /* 0x000ee40000300800 */
[----:B------:R-:W-:Y:S02]  /*17b680*/  @P1 LOP3.LUT R124, R124, 0x10000000, RZ, 0xfc, !PT ;  /* 0x100000007c7c1812 */ /* 0x000fe400078efcff */
[----:B------:R-:W-:Y:S01]  /*17b690*/  LOP3.LUT P1, RZ, R126, 0x10000000, RZ, 0xc0, !PT ;  /* 0x100000007eff7812 */ /* 0x000fe2000782c0ff */
[----:B----4-:R1:W-:Y:S02]  /*17b6a0*/  @P6 STG.E desc[UR30][R130.64], R248 ;  /* 0x000000f882006986 */ /* 0x0103e4000c10191e */
[----:B-1----:R-:W-:-:S02]  /*17b6b0*/  IMAD.WIDE R130, R220, 0x4, R56 ;  /* 0x00000004dc827825 */ /* 0x002fc400078e0238 */
[----:B------:R-:W4:Y:S04]  /*17b6c0*/  LDL.LU R248, [R1+0x2b0] ;  /* 0x0002b00001f87983 */ /* 0x000f280000300800 */
[----:B------:R1:W-:Y:S02]  /*17b6d0*/  @P0 STG.E desc[UR30][R130.64], R136 ;  /* 0x0000008882000986 */ /* 0x0003e4000c10191e */
[----:B-1----:R-:W-:Y:S02]  /*17b6e0*/  IMAD.WIDE R130, R220, 0x4, R54 ;  /* 0x00000004dc827825 */ /* 0x002fe400078e0236 */
[----:B------:R-:W4:Y:S04]  /*17b6f0*/  LDL.LU R136, [R1+0x2a0] ;  /* 0x0002a00001887983 */ /* 0x000f280000300800 */
[----:B------:R1:W-:Y:S01]  /*17b700*/  @P1 STG.E desc[UR30][R130.64], R137 ;  /* 0x0000008982001986 */ /* 0x0003e2000c10191e */
[----:B------:R-:W-:Y:S01]  /*17b710*/  LOP3.LUT P1, RZ, R124, 0x10000000, RZ, 0xc0, !PT ;  /* 0x100000007cff7812 */ /* 0x000fe2000782c0ff */
[----:B-1----:R-:W-:-:S02]  /*17b720*/  IMAD.WIDE R130, R220, 0x4, R52 ;  /* 0x00000004dc827825 */ /* 0x002fc400078e0234 */
        /* <DEDUP_REMOVED lines=105> */
[----:B------:R-:W-:-:S03]  /*17bdc0*/  IMAD.WIDE R130, R138, 0x4, R44 ;  /* 0x000000048a827825 */ /* 0x000fc600078e022c */
[----:B------:R-:W3:Y:S06]  /*17bdd0*/  LDL.LU R138, [R1+0x3e8] ;  /* 0x0003e800018a7983 */ /* 0x000eec0000300800 */
        /* <DEDUP_REMOVED lines=46> */
[----:B------:R-:W-:-:S02]  /*17c0c0*/  LOP3.LUT P4, RZ, R127, 0x40000000, RZ, 0xc0, !PT ;  /* 0x400000007fff7812 */ /* 0x000fc4000788c0ff */
[----:B------:R-:W-:Y:S01]  /*17c0d0*/  LOP3.LUT P5, RZ, R127, 0x80000000, RZ, 0xc0, !PT ;  /* 0x800000007fff7812 */ /* 0x000fe200078ac0ff */
[----:B------:R-:W-:Y:S01]  /*17c0e0*/  IMAD.WIDE R126, R136, 0x4, R50 ;  /* 0x00000004887e7825 */ /* 0x000fe200078e0232 */
        /* <DEDUP_REMOVED lines=23> */
[----:B------:R-:W-:Y:S01]  /*17c260*/  LOP3.LUT P6, RZ, R120, 0x1, RZ, 0xc0, !PT ;  /* 0x0000000178ff7812 */ /* 0x000fe200078cc0ff */
[----:B------:R-:W-:Y:S02]  /*17c270*/  IMAD.WIDE R126, R136, 0x4, R48 ;  /* 0x00000004887e7825 */ /* 0x000fe400078e0230 */
[----:B------:R-:W2:Y:S04]  /*17c280*/  LDL.LU R236, [R1+0x288] ;  /* 0x0002880001ec7983 */ /* 0x000ea80000300800 */
[----:B------:R-:W-:Y:S02]  /*17c290*/  @P1 LOP3.LUT R124, R124, 0x400, RZ, 0xfc, !PT ;  /* 0x000004007c7c1812 */ /* 0x000fe400078efcff */
[----:B------:R-:W-:-:S02]  /*17c2a0*/  LOP3.LUT P1, RZ, R120, 0x10, RZ, 0xc0, !PT ;  /* 0x0000001078ff7812 */ /* 0x000fc4000782c0ff */
[----:B------:R-:W-:Y:S01]  /*17c2b0*/  LOP3.LUT R124, R124, 0xfffff7ff, RZ, 0xc0, !PT ;  /* 0xfffff7ff7c7c7812 */ /* 0x000fe200078ec0ff */
[----:B----4-:R1:W-:Y:S01]  /*17c2c0*/  @P5 STG.E desc[UR30][R126.64], R240 ;  /* 0x000000f07e005986 */ /* 0x0103e2000c10191e */
[----:B------:R-:W-:-:S09]  /*17c2d0*/  LOP3.LUT P0, RZ, R120, 0x2, RZ, 0xc0, !PT ;  /* 0x0000000278ff7812 */ /* 0x000fd2000780c0ff */
[----:B------:R-:W-:Y:S02]  /*17c2e0*/  @P1 LOP3.LUT R124, R124, 0x800, RZ, 0xfc, !PT ;  /* 0x000008007c7c1812 */ /* 0x000fe400078efcff */
[----:B------:R-:W-:Y:S01]  /*17c2f0*/  LOP3.LUT P1, RZ, R120, 0x8, RZ, 0xc0, !PT ;  /* 0x0000000878ff7812 */ /* 0x000fe2000782c0ff */
[----:B-1----:R-:W-:Y:S01]  /*17c300*/  IMAD.WIDE R126, R136, 0x4, R46 ;  /* 0x00000004887e7825 */ /* 0x002fe200078e022e */
[----:B------:R-:W-:Y:S01]  /*17c310*/  LOP3.LUT R124, R124, 0xffffefff, RZ, 0xc0, !PT ;  /* 0xffffefff7c7c7812 */ /* 0x000fe200078ec0ff */
[----:B------:R-:W4:Y:S04]  /*17c320*/  LDL.LU R240, [R1+0x40c] ;  /* 0x00040c0001f07983 */ /* 0x000f280000300800 */
[----:B---3--:R1:W-:Y:S06]  /*17c330*/  @P6 STG.E desc[UR30][R126.64], R248 ;  /* 0x000000f87e006986 */ /* 0x0083ec000c10191e */
[----:B------:R-:W-:-:S02]  /*17c340*/  @P1 LOP3.LUT R124, R124, 0x1000, RZ, 0xfc, !PT ;  /* 0x000010007c7c1812 */ /* 0x000fc400078efcff */
[----:B------:R-:W-:Y:S01]  /*17c350*/  LOP3.LUT P1, RZ, R120, 0x4, RZ, 0xc0, !PT ;  /* 0x0000000478ff7812 */ /* 0x000fe2000782c0ff */
[----:B-1----:R-:W-:Y:S01]  /*17c360*/  IMAD.WIDE R126, R136, 0x4, R44 ;  /* 0x00000004887e7825 */ /* 0x002fe200078e022c */
        /* <DEDUP_REMOVED lines=75> */
[----:B------:R-:W2:Y:S04]  /*17c820*/  LDL.LU R137, [R1+0x3f1c] ;  /* 0x003f1c0001897983 */ /* 0x000ea80000300800 */
        /* <DEDUP_REMOVED lines=10> */
[----:B---3--:R-:W-:Y:S01]  /*17c8d0*/  IMAD.WIDE R126, R216, 0x4, R58 ;  /* 0x00000004d87e7825 */ /* 0x008fe200078e023a */
[----:B------:R-:W3:Y:S03]  /*17c8e0*/  LDL.LU R232, [R1+0x4c0] ;  /* 0x0004c00001e87983 */ /* 0x000ee60000300800 */
[----:B------:R-:W-:Y:S01]  /*17c8f0*/  @P1 LOP3.LUT R124, R124, 0x4, RZ, 0xfc, !PT ;  /* 0x000000047c7c1812 */ /* 0x000fe200078efcff */
[----:B------:R-:W3:Y:S01]  /*17c900*/  LDL.LU R236, [R1+0x4b0] ;  /* 0x0004b00001ec7983 */ /* 0x000ee20000300800 */
[----:B------:R-:W-:-:S02]  /*17c910*/  LOP3.LUT P1, RZ, R120, 0x800000, RZ, 0xc0, !PT ;  /* 0x0080000078ff7812 */ /* 0x000fc4000782c0ff */
[----:B------:R-:W-:Y:S01]  /*17c920*/  LOP3.LUT R124, R124, 0xfffffff7, RZ, 0xc0, !PT ;  /* 0xfffffff77c7c7812 */ /* 0x000fe200078ec0ff */
[----:B------:R-:W3:Y:S01]  /*17c930*/  LDL.LU R240, [R1+0x4a0] ;  /* 0x0004a00001f07983 */ /* 0x000ee20000300800 */
[----:B------:R-:W-:-:S09]  /*17c940*/  LOP3.LUT P0, RZ, R120, 0x100000, RZ, 0xc0, !PT ;  /* 0x0010000078ff7812 */ /* 0x000fd2000780c0ff */
[----:B------:R-:W-:Y:S02]  /*17c950*/  @P1 LOP3.LUT R124, R124, 0x8, RZ, 0xfc, !PT ;  /* 0x000000087c7c1812 */ /* 0x000fe400078efcff */
[----:B------:R-:W-:Y:S01]  /*17c960*/  LOP3.LUT P1, RZ, R120, 0x400000, RZ, 0xc0, !PT ;  /* 0x0040000078ff7812 */ /* 0x000fe2000782c0ff */
[----:B------:R1:W-:Y:S01]  /*17c970*/  @P5 STG.E desc[UR30][R126.64], R248 ;  /* 0x000000f87e005986 */ /* 0x0003e2000c10191e */
[----:B------:R-:W-:Y:S01]  /*17c980*/  LOP3.LUT R124, R124, 0xffffffef, RZ, 0xc0, !PT ;  /* 0xffffffef7c7c7812 */ /* 0x000fe200078ec0ff */
[----:B-1----:R-:W-:-:S10]  /*17c990*/  IMAD.WIDE R126, R216, 0x4, R56 ;  /* 0x00000004d87e7825 */ /* 0x002fd400078e0238 */
[----:B------:R-:W-:Y:S01]  /*17c9a0*/  @P1 LOP3.LUT R124, R124, 0x10, RZ, 0xfc, !PT ;  /* 0x000000107c7c1812 */ /* 0x000fe200078efcff */
[----:B------:R-:W3:Y:S01]  /*17c9b0*/  LDL.LU R248, [R1+0x490] ;  /* 0x0004900001f87983 */ /* 0x000ee20000300800 */
[----:B------:R-:W-:-:S03]  /*17c9c0*/  LOP3.LUT P1, RZ, R120, 0x200000, RZ, 0xc0, !PT ;  /* 0x0020000078ff7812 */ /* 0x000fc6000782c0ff */
[----:B----4-:R1:W-:Y:S02]  /*17c9d0*/  @P6 STG.E desc[UR30][R126.64], R136 ;  /* 0x000000887e006986 */ /* 0x0103e4000c10191e */
[C---:B-1----:R-:W-:Y:S02]  /*17c9e0*/  IMAD.WIDE R126, R216.reuse, 0x4, R54 ;  /* 0x00000004d87e7825 */ /* 0x042fe400078e0236 */
[----:B------:R-:W4:Y:S04]  /*17c9f0*/  LDL.LU R136, [R1+0x480] ;  /* 0x0004800001887983 */ /* 0x000f280000300800 */
[----:B------:R1:W-:Y:S02]  /*17ca00*/  @P0 STG.E desc[UR30][R126.64], R134 ;  /* 0x000000867e000986 */ /* 0x0003e4000c10191e */
[----:B-1----:R-:W-:-:S05]  /*17ca10*/  IMAD.WIDE R126, R216, 0x4, R52 ;  /* 0x00000004d87e7825 */ /* 0x002fca00078e0234 */
[----:B------:R1:W-:Y:S01]  /*17ca20*/  @P1 STG.E desc[UR30][R126.64], R135 ;  /* 0x000000877e001986 */ /* 0x0003e2000c10191e */
[----:B------:R-:W-:Y:S01]  /*17ca30*/  LOP3.LUT P1, RZ, R124, 0x10, RZ, 0xc0, !PT ;  /* 0x000000107cff7812 */ /* 0x000fe2000782c0ff */
[----:B-1----:R-:W-:Y:S02]  /*17ca40*/  IMAD.WIDE R126, R216, 0x4, R50 ;  /* 0x00000004d87e7825 */ /* 0x002fe400078e0232 */
[----:B------:R-:W4:Y:S10]  /*17ca50*/  LDL.LU R135, [R1+0x470] ;  /* 0x0004700001877983 */ /* 0x000f340000300800 */
[----:B------:R1:W-:Y:S01]  /*17ca60*/  @P1 STG.E desc[UR30][R126.64], R138 ;  /* 0x0000008a7e001986 */ /* 0x0003e2000c10191e */
[----:B------:R-:W-:-:S03]  /*17ca70*/  LOP3.LUT P1, RZ, R124, 0x8, RZ, 0xc0, !PT ;  /* 0x000000087cff7812 */ /* 0x000fc6000782c0ff */
[----:B-1----:R-:W4:Y:S04]  /*17ca80*/  LDL.LU R138, [R1+0x460] ;  /* 0x00046000018a7983 */ /* 0x002f280000300800 */
[----:B------:R-:W4:Y:S01]  /*17ca90*/  LDL.LU R134, [R1+0x4030] ;  /* 0x0040300001867983 */ /* 0x000f220000300800 */
        /* <DEDUP_REMOVED lines=32> */
[----:B------:R-:W3:Y:S04]  /*17cca0*/  LDL.LU R248, [R1+0x4038] ;  /* 0x0040380001f87983 */ /* 0x000ee80000300800 */
[----:B----4-:R1:W-:Y:S02]  /*17ccb0*/  @P4 STG.E desc[UR30][R126.64], R136 ;  /* 0x000000887e004986 */ /* 0x0103e4000c10191e */
        /* <DEDUP_REMOVED lines=91> */
[C---:B------:R-:W-:Y:S01]  /*17d270*/  LOP3.LUT P4, RZ, R121.reuse, 0x80000, RZ, 0xc0, !PT ;  /* 0x0008000079ff7812 */ /* 0x040fe2000788c0ff */
[----:B-1----:R-:W-:Y:S01]  /*17d280*/  IMAD.WIDE R126, R138, 0x4, R44 ;  /* 0x000000048a7e7825 */ /* 0x002fe200078e022c */
[C---:B------:R-:W-:Y:S01]  /*17d290*/  LOP3.LUT P5, RZ, R121.reuse, 0x100000, RZ, 0xc0, !PT ;  /* 0x0010000079ff7812 */ /* 0x040fe200078ac0ff */
[----:B------:R-:W4:Y:S04]  /*17d2a0*/  LDL.LU R138, [R1+0x4120] ;  /* 0x00412000018a7983 */ /* 0x000f280000300800 */
[----:B---3--:R1:W-:Y:S01]  /*17d2b0*/  @P2 STG.E desc[UR30][R126.64], R240 ;  /* 0x000000f07e002986 */ /* 0x0083e2000c10191e */
        /* <DEDUP_REMOVED lines=36> */
[----:B------:R-:W4:Y:S01]  /*17d500*/  LDL.LU R216, [R1+0x4a8] ;  /* 0x0004a80001d87983 */ /* 0x000f220000300800 */
[----:B------:R-:W-:-:S03]  /*17d510*/  LOP3.LUT R125, R125, 0xfffdffff, RZ, 0xc0, !PT ;  /* 0xfffdffff7d7d7812 */ /* 0x000fc600078ec0ff */
[----:B------:R-:W4:Y:S01]  /*17d520*/  LDL.LU R220, [R1+0x498] ;  /* 0x0004980001dc7983 */ /* 0x000f220000300800 */
[----:B------:R-:W-:Y:S02]  /*17d530*/  @P1 LOP3.LUT R125, R125, 0x20000, RZ, 0xfc, !PT ;  /* 0x000200007d7d1812 */ /* 0x000fe400078efcff */
[----:B------:R-:W-:Y:S01]  /*17d540*/  LOP3.LUT P1, RZ, R121, 0x40000000, RZ, 0xc0, !PT ;  /* 0x4000000079ff7812 */ /* 0x000fe2000782c0ff */
[----:B------:R-:W4:Y:S01]  /*17d550*/  LDL.LU R224, [R1+0x488] ;  /* 0x0004880001e07983 */ /* 0x000f220000300800 */
[----:B------:R-:W-:-:S03]  /*17d560*/  LOP3.LUT R125, R125, 0xfffbffff, RZ, 0xc0, !PT ;  /* 0xfffbffff7d7d7812 */ /* 0x000fc600078ec0ff */
[----:B------:R-:W4:Y:S01]  /*17d570*/  LDL.LU R232, [R1+0x478] ;  /* 0x0004780001e87983 */ /* 0x000f220000300800 */
[C---:B------:R-:W-:Y:S02]  /*17d580*/  LOP3.LUT P5, RZ, R121.reuse, 0x1000000, RZ, 0xc0, !PT ;  /* 0x0100000079ff7812 */ /* 0x040fe400078ac0ff */
[----:B------:R-:W-:Y:S01]  /*17d590*/  LOP3.LUT P6, RZ, R121, 0x2000000, RZ, 0xc0, !PT ;  /* 0x0200000079ff7812 */ /* 0x000fe200078cc0ff */
[----:B------:R-:W-:Y:S01]  /*17d5a0*/  IMAD.WIDE R126, R248, 0x4, R46 ;  /* 0x00000004f87e7825 */ /* 0x000fe200078e022e */
[----:B------:R-:W4:Y:S03]  /*17d5b0*/  LDL.LU R236, [R1+0x468] ;  /* 0x0004680001ec7983 */ /* 0x000f260000300800 */
[----:B------:R-:W-:Y:S02]  /*17d5c0*/  @P1 LOP3.LUT R125, R125, 0x40000, RZ, 0xfc, !PT ;  /* 0x000400007d7d1812 */ /* 0x000fe400078efcff */
[----:B------:R-:W-:-:S02]  /*17d5d0*/  LOP3.LUT P1, RZ, R121, 0x20000000, RZ, 0xc0, !PT ;  /* 0x2000000079ff7812 */ /* 0x000fc4000782c0ff */
[----:B------:R-:W-:Y:S02]  /*17d5e0*/  LOP3.LUT R125, R125, 0xfff7ffff, RZ, 0xc0, !PT ;  /* 0xfff7ffff7d7d7812 */ /* 0x000fe400078ec0ff */
[----:B------:R-:W-:-:S09]  /*17d5f0*/  LOP3.LUT P0, RZ, R121, 0x4000000, RZ, 0xc0, !PT ;  /* 0x0400000079ff7812 */ /* 0x000fd2000780c0ff */
        /* <DEDUP_REMOVED lines=8> */
[----:B------:R1:W-:Y:S04]  /*17d680*/  @P6 STG.E desc[UR30][R126.64], R136 ;  /* 0x000000887e006986 */ /* 0x0003e8000c10191e */
        /* <DEDUP_REMOVED lines=16> */
[C---:B------:R-:W-:Y:S01]  /*17d790*/  LOP3.LUT P1, RZ, R125.reuse, 0x40000, RZ, 0xc0, !PT ;  /* 0x000400007dff7812 */ /* 0x040fe2000782c0ff */
[----:B------:R-:W-:Y:S01]  /*17d7a0*/  IMAD.WIDE R126, R228, 0x4, R50 ;  /* 0x00000004e47e7825 */ /* 0x000fe200078e0232 */
[----:B------:R-:W-:Y:S01]  /*17d7b0*/  LOP3.LUT P2, RZ, R122, 0x10, RZ, 0xc0, !PT ;  /* 0x000000107aff7812 */ /* 0x000fe2000784c0ff */
[----:B------:R-:W2:Y:S10]  /*17d7c0*/  LDL.LU R212, [R1+0x4124] ;  /* 0x0041240001d47983 */ /* 0x000eb40000300800 */
[----:B----4-:R1:W-:Y:S01]  /*17d7d0*/  @P1 STG.E desc[UR30][R126.64], R216 ;  /* 0x000000d87e001986 */ /* 0x0103e2000c10191e */
        /* <DEDUP_REMOVED lines=71> */
[----:B------:R-:W-:Y:S01]  /*17dc50*/  LOP3.LUT R125, R125, 0xfffff7ff, RZ, 0xc0, !PT ;  /* 0xfffff7ff7d7d7812 */ /* 0x000fe200078ec0ff */
[----:B------:R-:W2:Y:S01]  /*17dc60*/  LDL.LU R240, [R1+0x41c] ;  /* 0x00041c0001f07983 */ /* 0x000ea20000300800 */
        /* <DEDUP_REMOVED lines=14> */
[C---:B------:R-:W-:Y:S01]  /*17dd50*/  LOP3.LUT P1, RZ, R125.reuse, 0x1000, RZ, 0xc0, !PT ;  /* 0x000010007dff7812 */ /* 0x040fe2000782c0ff */
[----:B-1----:R-:W-:Y:S02]  /*17dd60*/  IMAD.WIDE R126, R212, 0x4, R48 ;  /* 0x00000004d47e7825 */ /* 0x002fe400078e0230 */
[----:B------:R-:W4:Y:S04]  /*17dd70*/  LDL.LU R135, [R1+0x38c] ;  /* 0x00038c0001877983 */ /* 0x000f280000300800 */
[----:B------:R-:W3:Y:S06]  /*17dd80*/  LDL.LU R137, [R1+0x412c] ;  /* 0x00412c0001897983 */ /* 0x000eec0000300800 */
        /* <DEDUP_REMOVED lines=32> */
[----:B---3--:R1:W-:Y:S01]  /*17df90*/  @P3 STG.E desc[UR30][R126.64], R248 ;  /* 0x000000f87e003986 */ /* 0x0083e2000c10191e */
[----:B------:R-:W-:Y:S01]  /*17dfa0*/  LOP3.LUT P6, RZ, R122, 0x8000000, RZ, 0xc0, !PT ;  /* 0x080000007aff7812 */ /* 0x000fe200078cc0ff */
[----:B-1----:R-:W-:-:S05]  /*17dfb0*/  IMAD.WIDE R126, R136, 0x4, R44 ;  /* 0x00000004887e7825 */ /* 0x002fca00078e022c */
[----:B----4-:R1:W-:Y:S01]  /*17dfc0*/  @P4 STG.E desc[UR30][R126.64], R135 ;  /* 0x000000877e004986 */ /* 0x0103e2000c10191e */
        /* <DEDUP_REMOVED lines=78> */
[----:B------:R-:W-:Y:S01]  /*17e4b0*/  @P1 STG.E desc[UR30][R126.64], R220 ;  /* 0x000000dc7e001986 */ /* 0x000fe2000c10191e */
        /* <DEDUP_REMOVED lines=55> */
[----:B------:R-:W2:Y:S01]  /*17e830*/  LDL.LU R216, [R1+0x504] ;  /* 0x0005040001d87983 */ /* 0x000ea20000300800 */
[----:B------:R-:W-:-:S03]  /*17e840*/  IMAD.WIDE R124, R135, 0x4, R44 ;  /* 0x00000004877c7825 */ /* 0x000fc600078e022c */
[----:B------:R-:W2:Y:S01]  /*17e850*/  LDL.LU R135, [R1+0x42bc] ;  /* 0x0042bc0001877983 */ /* 0x000ea20000300800 */
[----:B------:R-:W-:-:S03]  /*17e860*/  @P1 LOP3.LUT R120, R120, 0x2000000, RZ, 0xfc, !PT ;  /* 0x0200000078781812 */ /* 0x000fc600078efcff */
[----:B------:R-:W2:Y:S01]  /*17e870*/  LDL.LU R212, [R1+0x42f0] ;  /* 0x0042f00001d47983 */ /* 0x000ea20000300800 */
[----:B------:R-:W-:-:S03]  /*17e880*/  LOP3.LUT P1, RZ, R123, 0x800000, RZ, 0xc0, !PT ;  /* 0x008000007bff7812 */ /* 0x000fc6000782c0ff */
[----:B------:R-:W2:Y:S01]  /*17e890*/  LDL.LU R220, [R1+0x4f4] ;  /* 0x0004f40001dc7983 */ /* 0x000ea20000300800 */
[----:B------:R-:W-:-:S03]  /*17e8a0*/  LOP3.LUT R120, R120, 0xfbffffff, RZ, 0xc0, !PT ;  /* 0xfbffffff78787812 */ /* 0x000fc600078ec0ff */
[----:B------:R-:W2:Y:S04]  /*17e8b0*/  LDL.LU R228, [R1+0x364] ;  /* 0x0003640001e47983 */ /* 0x000ea80000300800 */
[----:B------:R-:W2:Y:S02]  /*17e8c0*/  LDL.LU R232, [R1+0x5d8] ;  /* 0x0005d80001e87983 */ /* 0x000ea40000300800 */
[----:B------:R-:W-:Y:S02]  /*17e8d0*/  @P1 LOP3.LUT R120, R120, 0x4000000, RZ, 0xfc, !PT ;  /* 0x0400000078781812 */ /* 0x000fe400078efcff */
[----:B------:R-:W-:Y:S01]  /*17e8e0*/  LOP3.LUT P1, RZ, R123, 0x400000, RZ, 0xc0, !PT ;  /* 0x004000007bff7812 */ /* 0x000fe2000782c0ff */
[----:B------:R-:W2:Y:S01]  /*17e8f0*/  LDL.LU R236, [R1+0x5c8] ;  /* 0x0005c80001ec7983 */ /* 0x000ea20000300800 */
[----:B------:R-:W-:-:S02]  /*17e900*/  LOP3.LUT R120, R120, 0xf7ffffff, RZ, 0xc0, !PT ;  /* 0xf7ffffff78787812 */ /* 0x000fc400078ec0ff */
[C---:B------:R-:W-:Y:S01]  /*17e910*/  LOP3.LUT P5, RZ, R123.reuse, 0x20000, RZ, 0xc0, !PT ;  /* 0x000200007bff7812 */ /* 0x040fe200078ac0ff */
[----:B------:R-:W2:Y:S08]  /*17e920*/  LDL.LU R240, [R1+0x5b8] ;  /* 0x0005b80001f07983 */ /* 0x000eb00000300800 */
[----:B------:R-:W-:Y:S02]  /*17e930*/  @P1 LOP3.LUT R120, R120, 0x8000000, RZ, 0xfc, !PT ;  /* 0x0800000078781812 */ /* 0x000fe400078efcff */
[----:B------:R-:W-:-:S02]  /*17e940*/  LOP3.LUT P1, RZ, R123, 0x200000, RZ, 0xc0, !PT ;  /* 0x002000007bff7812 */ /* 0x000fc4000782c0ff */
[C---:B------:R-:W-:Y:S02]  /*17e950*/  LOP3.LUT P6, RZ, R123.reuse, 0x40000, RZ, 0xc0, !PT ;  /* 0x000400007bff7812 */ /* 0x040fe400078cc0ff */
[----:B------:R-:W-:Y:S02]  /*17e960*/  LOP3.LUT R120, R120, 0xefffffff, RZ, 0xc0, !PT ;  /* 0xefffffff78787812 */ /* 0x000fe400078ec0ff */
[C---:B------:R-:W-:Y:S02]  /*17e970*/  LOP3.LUT P0, RZ, R123.reuse, 0x80000, RZ, 0xc0, !PT ;  /* 0x000800007bff7812 */ /* 0x040fe4000780c0ff */
[C---:B------:R-:W-:Y:S02]  /*17e980*/  LOP3.LUT P2, RZ, R123.reuse, 0x20000000, RZ, 0xc0, !PT ;  /* 0x200000007bff7812 */ /* 0x040fe4000784c0ff */
[C---:B------:R-:W-:Y:S02]  /*17e990*/  LOP3.LUT P3, RZ, R123.reuse, 0x40000000, RZ, 0xc0, !PT ;  /* 0x400000007bff7812 */ /* 0x040fe4000786c0ff */
[----:B------:R-:W-:-:S02]  /*17e9a0*/  LOP3.LUT P4, RZ, R123, 0x80000000, RZ, 0xc0, !PT ;  /* 0x800000007bff7812 */ /* 0x000fc4000788c0ff */
[----:B------:R-:W-:Y:S02]  /*17e9b0*/  @P1 LOP3.LUT R120, R120, 0x10000000, RZ, 0xfc, !PT ;  /* 0x1000000078781812 */ /* 0x000fe400078efcff */
[----:B------:R-:W-:Y:S01]  /*17e9c0*/  LOP3.LUT P1, RZ, R123, 0x100000, RZ, 0xc0, !PT ;  /* 0x001000007bff7812 */ /* 0x000fe2000782c0ff */
[C---:B---3--:R-:W-:Y:S01]  /*17e9d0*/  IMAD.WIDE R122, R224.reuse, 0x4, R58 ;  /* 0x00000004e07a7825 */ /* 0x048fe200078e023a */
[----:B------:R1:W-:Y:S04]  /*17e9e0*/  @P5 STG.E desc[UR30][R124.64], R248 ;  /* 0x000000f87c005986 */ /* 0x0003e8000c10191e */
[----:B----4-:R3:W-:Y:S04]  /*17e9f0*/  @P6 STG.E desc[UR30][R122.64], R136 ;  /* 0x000000887a006986 */ /* 0x0107e8000c10191e */
[----:B-1----:R-:W4:Y:S01]  /*17ea00*/  LDL.LU R248, [R1+0x5a8] ;  /* 0x0005a80001f87983 */ /* 0x002f220000300800 */
[----:B---3--:R-:W-:-:S03]  /*17ea10*/  IMAD.WIDE R122, R224, 0x4, R56 ;  /* 0x00000004e07a7825 */ /* 0x008fc600078e0238 */
[----:B------:R-:W3:Y:S04]  /*17ea20*/  LDL.LU R136, [R1+0x598] ;  /* 0x0005980001887983 */ /* 0x000ee80000300800 */
[----:B------:R1:W-:Y:S02]  /*17ea30*/  @P0 STG.E desc[UR30][R122.64], R137 ;  /* 0x000000897a000986 */ /* 0x0003e4000c10191e */
[----:B-1----:R-:W-:Y:S02]  /*17ea40*/  IMAD.WIDE R122, R224, 0x4, R54 ;  /* 0x00000004e07a7825 */ /* 0x002fe400078e0236 */
        /* <DEDUP_REMOVED lines=36> */
[C---:B-1----:R-:W-:Y:S02]  /*17ec90*/  IMAD.WIDE R122, R135.reuse, 0x4, R48 ;  /* 0x00000004877a7825 */ /* 0x042fe400078e0230 */
        /* <DEDUP_REMOVED lines=137> */
[C---:B------:R-:W-:Y:S01]  /*17f530*/  LOP3.LUT P1, RZ, R116.reuse, 0x20000000, RZ, 0xc0, !PT ;  /* 0x2000000074ff7812 */ /* 0x040fe2000782c0ff */
[----:B------:R-:W2:Y:S01]  /*17f540*/  LDL.LU R224, [R1+0x670] ;  /* 0x0006700001e07983 */ /* 0x000ea20000300800 */
[----:B------:R-:W-:Y:S02]  /*17f550*/  LOP3.LUT P5, RZ, R116, 0x800000, RZ, 0xc0, !PT ;  /* 0x0080000074ff7812 */ /* 0x000fe400078ac0ff */
[----:B------:R-:W-:Y:S01]  /*17f560*/  LOP3.LUT R120, R120, 0xfffffbff, RZ, 0xc0, !PT ;  /* 0xfffffbff78787812 */ /* 0x000fe200078ec0ff */
[----:B------:R-:W-:-:S08]  /*17f570*/  IMAD.WIDE R122, R136, 0x4, R48 ;  /* 0x00000004887a7825 */ /* 0x000fd000078e0230 */
        /* <DEDUP_REMOVED lines=13> */
[----:B------:R-:W3:Y:S06]  /*17f650*/  LDL.LU R240, [R1+0x640] ;  /* 0x0006400001f07983 */ /* 0x000eec0000300800 */
[----:B------:R-:W-:Y:S02]  /*17f660*/  @P1 LOP3.LUT R120, R120, 0x1000, RZ, 0xfc, !PT ;  /* 0x0000100078781812 */ /* 0x000fe400078efcff */
[----:B------:R-:W-:Y:S01]  /*17f670*/  LOP3.LUT P1, RZ, R116, 0x4000000, RZ, 0xc0, !PT ;  /* 0x0400000074ff7812 */ /* 0x000fe2000782c0ff */
[----:B----4-:R1:W-:Y:S02]  /*17f680*/  @P6 STG.E desc[UR30][R122.64], R248 ;  /* 0x000000f87a006986 */ /* 0x0103e4000c10191e */
[----:B-1----:R-:W-:-:S02]  /*17f690*/  IMAD.WIDE R122, R136, 0x4, R44 ;  /* 0x00000004887a7825 */ /* 0x002fc400078e022c */
[----:B------:R-:W4:Y:S04]  /*17f6a0*/  LDL.LU R248, [R1+0x630] ;  /* 0x0006300001f87983 */ /* 0x000f280000300800 */
[----:B------:R1:W-:Y:S04]  /*17f6b0*/  @P0 STG.E desc[UR30][R122.64], R137 ;  /* 0x000000897a000986 */ /* 0x0003e8000c10191e */
[----:B------:R-:W4:Y:S01]  /*17f6c0*/  LDL.LU R136, [R1+0x620] ;  /* 0x0006200001887983 */ /* 0x000f220000300800 */
[----:B-1----:R-:W-:-:S03]  /*17f6d0*/  IMAD.WIDE R122, R232, 0x4, R58 ;  /* 0x00000004e87a7825 */ /* 0x002fc600078e023a */
[----:B------:R-:W4:Y:S04]  /*17f6e0*/  LDL.LU R137, [R1+0x610] ;  /* 0x0006100001897983 */ /* 0x000f280000300800 */
        /* <DEDUP_REMOVED lines=54> */
[----:B------:R-:W-:-:S02]  /*17fa50*/  IMAD.WIDE R122, R135, 0x4, R44 ;  /* 0x00000004877a7825 */ /* 0x000fc400078e022c */
        /* <DEDUP_REMOVED lines=27> */
[----:B---3--:R-:W-:Y:S01]  /*17fc10*/  IMAD.WIDE R122, R216, 0x4, R58 ;  /* 0x00000004d87a7825 */ /* 0x008fe200078e023a */
[----:B------:R-:W3:Y:S03]  /*17fc20*/  LDL.LU R232, [R1+0x624] ;  /* 0x0006240001e87983 */ /* 0x000ee60000300800 */
[----:B------:R-:W-:Y:S01]  /*17fc30*/  @P1 LOP3.LUT R120, R120, 0x4, RZ, 0xfc, !PT ;  /* 0x0000000478781812 */ /* 0x000fe200078efcff */
[----:B------:R-:W3:Y:S01]  /*17fc40*/  LDL.LU R236, [R1+0x614] ;  /* 0x0006140001ec7983 */ /* 0x000ee20000300800 */
[----:B------:R-:W-:-:S02]  /*17fc50*/  LOP3.LUT P1, RZ, R117, 0x8000, RZ, 0xc0, !PT ;  /* 0x0000800075ff7812 */ /* 0x000fc4000782c0ff */
[----:B------:R-:W-:Y:S02]  /*17fc60*/  LOP3.LUT R120, R120, 0xfffffff7, RZ, 0xc0, !PT ;  /* 0xfffffff778787812 */ /* 0x000fe400078ec0ff */
        /* <DEDUP_REMOVED lines=13> */
[----:B-1----:R-:W-:-:S02]  /*17fd40*/  IMAD.WIDE R122, R216, 0x4, R52 ;  /* 0x00000004d87a7825 */ /* 0x002fc400078e0234 */
        /* <DEDUP_REMOVED lines=171> */
[----:B------:R-:W-:Y:S01]  /*180800*/  LOP3.LUT P1, RZ, R118, 0x800000, RZ, 0xc0, !PT ;  /* 0x0080000076ff7812 */ /* 0x000fe2000782c0ff */
[----:B--2---:R1:W-:Y:S04]  /*180810*/  @P4 STG.E desc[UR30][R120.64], R139 ;  /* 0x0000008b78004986 */ /* 0x0043e8000c10191e */
[----:B-1----:R-:W2:Y:S04]  /*180820*/  LDL.LU R139, [R1+0x61c] ;  /* 0x00061c00018b7983 */ /* 0x002ea80000300800 */
[----:B------:R-:W2:Y:S01]  /*180830*/  LDL.LU R216, [R1+0x60c] ;  /* 0x00060c0001d87983 */ /* 0x000ea20000300800 */
[----:B------:R-:W-:-:S03]  /*180840*/  LOP3.LUT R116, R116, 0xfffdffff, RZ, 0xc0, !PT ;  /* 0xfffdffff74747812 */ /* 0x000fc600078ec0ff */
[----:B------:R-:W2:Y:S01]  /*180850*/  LDL.LU R220, [R1+0x5fc] ;  /* 0x0005fc0001dc7983 */ /* 0x000ea20000300800 */
[----:B------:R-:W-:Y:S01]  /*180860*/  @P1 LOP3.LUT R116, R116, 0x20000, RZ, 0xfc, !PT ;  /* 0x0002000074741812 */ /* 0x000fe200078efcff */
[----:B------:R-:W-:Y:S01]  /*180870*/  IMAD.WIDE R120, R248, 0x4, R46 ;  /* 0x00000004f8787825 */ /* 0x000fe200078e022e */
[----:B------:R-:W-:-:S04]  /*180880*/  LOP3.LUT P1, RZ, R118, 0x400000, RZ, 0xc0, !PT ;  /* 0x0040000076ff7812 */ /* 0x000fc8000782c0ff */
[----:B---3--:R1:W-:Y:S01]  /*180890*/  @P5 STG.E desc[UR30][R120.64], R138 ;  /* 0x0000008a78005986 */ /* 0x0083e2000c10191e */
[----:B------:R-:W-:-:S03]  /*1808a0*/  LOP3.LUT R116, R116, 0xfffbffff, RZ, 0xc0, !PT ;  /* 0xfffbffff74747812 */ /* 0x000fc600078ec0ff */
[----:B-1----:R-:W3:Y:S04]  /*1808b0*/  LDL.LU R138, [R1+0x439c] ;  /* 0x00439c00018a7983 */ /* 0x002ee80000300800 */
[----:B------:R-:W3:Y:S01]  /*1808c0*/  LDL.LU R224, [R1+0x5ec] ;  /* 0x0005ec0001e07983 */ /* 0x000ee20000300800 */
[----:B------:R-:W-:Y:S02]  /*1808d0*/  @P1 LOP3.LUT R116, R116, 0x40000, RZ, 0xfc, !PT ;  /* 0x0004000074741812 */ /* 0x000fe400078efcff */
[----:B------:R-:W-:Y:S01]  /*1808e0*/  LOP3.LUT P1, RZ, R118, 0x200000, RZ, 0xc0, !PT ;  /* 0x0020000076ff7812 */ /* 0x000fe2000782c0ff */
[----:B------:R-:W3:Y:S01]  /*1808f0*/  LDL.LU R232, [R1+0x34c] ;  /* 0x00034c0001e87983 */ /* 0x000ee20000300800 */
[----:B------:R-:W-:Y:S02]  /*180900*/  LOP3.LUT R116, R116, 0xfff7ffff, RZ, 0xc0, !PT ;  /* 0xfff7ffff74747812 */ /* 0x000fe400078ec0ff */
[C---:B------:R-:W-:Y:S01]  /*180910*/  LOP3.LUT P6, RZ, R118.reuse, 0x20000, RZ, 0xc0, !PT ;  /* 0x0002000076ff7812 */ /* 0x040fe200078cc0ff */
[----:B------:R-:W3:Y:S01]  /*180920*/  LDL.LU R236, [R1+0x7b0] ;  /* 0x0007b00001ec7983 */ /* 0x000ee20000300800 */
[----:B------:R-:W-:Y:S01]  /*180930*/  LOP3.LUT P0, RZ, R118, 0x40000, RZ, 0xc0, !PT ;  /* 0x0004000076ff7812 */ /* 0x000fe2000780c0ff */
[----:B------:R-:W-:-:S02]  /*180940*/  IMAD.WIDE R120, R248, 0x4, R44 ;  /* 0x00000004f8787825 */ /* 0x000fc400078e022c */
[----:B------:R-:W3:Y:S04]  /*180950*/  LDL.LU R240, [R1+0x7a0] ;  /* 0x0007a00001f07983 */ /* 0x000ee80000300800 */
[----:B------:R-:W-:Y:S01]  /*180960*/  @P1 LOP3.LUT R116, R116, 0x80000, RZ, 0xfc, !PT ;  /* 0x0008000074741812 */ /* 0x000fe200078efcff */
[----:B------:R-:W3:Y:S01]  /*180970*/  LDL.LU R248, [R1+0x790] ;  /* 0x0007900001f87983 */ /* 0x000ee20000300800 */
[----:B------:R-:W-:Y:S02]  /*180980*/  LOP3.LUT P1, RZ, R118, 0x100000, RZ, 0xc0, !PT ;  /* 0x0010000076ff7812 */ /* 0x000fe4000782c0ff */
[----:B------:R-:W-:Y:S01]  /*180990*/  LOP3.LUT R116, R116, 0xffefffff, RZ, 0xc0, !PT ;  /* 0xffefffff74747812 */ /* 0x000fe200078ec0ff */
[----:B----4-:R1:W-:Y:S10]  /*1809a0*/  @P6 STG.E desc[UR30][R120.64], R136 ;  /* 0x0000008878006986 */ /* 0x0103f4000c10191e */
[----:B------:R-:W-:-:S02]  /*1809b0*/  @P1 LOP3.LUT R116, R116, 0x100000, RZ, 0xfc, !PT ;  /* 0x0010000074741812 */ /* 0x000fc400078efcff */
[----:B------:R-:W-:Y:S01]  /*1809c0*/  LOP3.LUT P1, RZ, R118, 0x80000, RZ, 0xc0, !PT ;  /* 0x0008000076ff7812 */ /* 0x000fe2000782c0ff */
[C---:B-1----:R-:W-:Y:S01]  /*1809d0*/  IMAD.WIDE R120, R228.reuse, 0x4, R58 ;  /* 0x00000004e4787825 */ /* 0x042fe200078e023a */
        /* <DEDUP_REMOVED lines=15> */
[----:B------:R-:W-:Y:S01]  /*180ad0*/  IMAD.WIDE R120, R228, 0x4, R50 ;  /* 0x00000004e4787825 */ /* 0x000fe200078e0232 */
        /* <DEDUP_REMOVED lines=127> */
[C---:B------:R-:W-:Y:S01]  /*1812d0*/  LOP3.LUT P6, RZ, R119.reuse, 0x80000, RZ, 0xc0, !PT ;  /* 0x0008000077ff7812 */ /* 0x040fe200078cc0ff */
        /* <DEDUP_REMOVED lines=13> */
[----:B------:R-:W4:Y:S01]  /*1813b0*/  LDL.LU R240, [R1+0x6f4] ;  /* 0x0006f40001f07983 */ /* 0x000f220000300800 */
[----:B------:R-:W-:-:S03]  /*1813c0*/  LOP3.LUT R116, R116, 0xfffffffe, RZ, 0xc0, !PT ;  /* 0xfffffffe74747812 */ /* 0x000fc600078ec0ff */
[----:B------:R-:W3:Y:S04]  /*1813d0*/  LDL.LU R248, [R1+0x6e4] ;  /* 0x0006e40001f87983 */ /* 0x000ee80000300800 */
        /* <DEDUP_REMOVED lines=20> */
[----:B------:R-:W-:Y:S02]  /*181520*/  LOP3.LUT R116, R116, 0xfffffff7, RZ, 0xc0, !PT ;  /* 0xfffffff774747812 */ /* 0x000fe400078ec0ff */
[----:B------:R-:W-:-:S09]  /*181530*/  LOP3.LUT P4, RZ, R119, 0x200000, RZ, 0xc0, !PT ;  /* 0x0020000077ff7812 */ /* 0x000fd2000788c0ff */
[----:B------:R-:W-:Y:S02]  /*181540*/  @P1 LOP3.LUT R116, R116, 0x8, RZ, 0xfc, !PT ;  /* 0x0000000874741812 */ /* 0x000fe400078efcff */
[C---:B------:R-:W-:Y:S02]  /*181550*/  LOP3.LUT P1, RZ, R119.reuse, 0x4000000, RZ, 0xc0, !PT ;  /* 0x0400000077ff7812 */ /* 0x040fe4000782c0ff */
[----:B------:R-:W-:Y:S02]  /*181560*/  LOP3.LUT R116, R116, 0xffffffef, RZ, 0xc0, !PT ;  /* 0xffffffef74747812 */ /* 0x000fe400078ec0ff */
[C---:B------:R-:W-:Y:S02]  /*181570*/  LOP3.LUT P5, RZ, R119.reuse, 0x400000, RZ, 0xc0, !PT ;  /* 0x0040000077ff7812 */ /* 0x040fe400078ac0ff */
[C---:B------:R-:W-:Y:S02]  /*181580*/  LOP3.LUT P6, RZ, R119.reuse, 0x800000, RZ, 0xc0, !PT ;  /* 0x0080000077ff7812 */ /* 0x040fe400078cc0ff */
[----:B------:R-:W-:-:S05]  /*181590*/  LOP3.LUT P0, RZ, R119, 0x1000000, RZ, 0xc0, !PT ;  /* 0x0100000077ff7812 */ /* 0x000fca000780c0ff */
[----:B------:R-:W-:Y:S02]  /*1815a0*/  @P1 LOP3.LUT R116, R116, 0x10, RZ, 0xfc, !PT ;  /* 0x0000001074741812 */ /* 0x000fe400078efcff */
[----:B------:R-:W-:Y:S01]  /*1815b0*/  LOP3.LUT P1, RZ, R119, 0x2000000, RZ, 0xc0, !PT ;  /* 0x0200000077ff7812 */ /* 0x000fe2000782c0ff */
[----:B------:R-:W-:-:S05]  /*1815c0*/  IMAD.WIDE R118, R137, 0x4, R52 ;  /* 0x0000000489767825 */ /* 0x000fca00078e0234 */
[----:B--2---:R1:W-:Y:S04]  /*1815d0*/  @P4 STG.E desc[UR30][R118.64], R139 ;  /* 0x0000008b76004986 */ /* 0x0043e8000c10191e */
[----:B-1----:R-:W2:Y:S04]  /*1815e0*/  LDL.LU R139, [R1+0x7a8] ;  /* 0x0007a800018b7983 */ /* 0x002ea80000300800 */
[----:B------:R-:W2:Y:S04]  /*1815f0*/  LDL.LU R216, [R1+0x798] ;  /* 0x0007980001d87983 */ /* 0x000ea80000300800 */
[----:B------:R-:W2:Y:S04]  /*181600*/  LDL.LU R220, [R1+0x788] ;  /* 0x0007880001dc7983 */ /* 0x000ea80000300800 */
[----:B------:R-:W2:Y:S04]  /*181610*/  LDL.LU R224, [R1+0x778] ;  /* 0x0007780001e07983 */ /* 0x000ea80000300800 */
[----:B------:R-:W2:Y:S01]  /*181620*/  LDL.LU R228, [R1+0x768] ;  /* 0x0007680001e47983 */ /* 0x000ea20000300800 */
[----:B------:R-:W-:-:S03]  /*181630*/  IMAD.WIDE R118, R137, 0x4, R50 ;  /* 0x0000000489767825 */ /* 0x000fc600078e0232 */
[----:B------:R-:W2:Y:S04]  /*181640*/  LDL.LU R232, [R1+0x758] ;  /* 0x0007580001e87983 */ /* 0x000ea80000300800 */
[----:B----4-:R1:W-:Y:S02]  /*181650*/  @P5 STG.E desc[UR30][R118.64], R240 ;  /* 0x000000f076005986 */ /* 0x0103e4000c10191e */
[C---:B-1----:R-:W-:Y:S02]  /*181660*/  IMAD.WIDE R118, R137.reuse, 0x4, R48 ;  /* 0x0000000489767825 */ /* 0x042fe400078e0230 */
[----:B------:R-:W4:Y:S04]  /*181670*/  LDL.LU R240, [R1+0x748] ;  /* 0x0007480001f07983 */ /* 0x000f280000300800 */
[----:B---3--:R1:W-:Y:S02]  /*181680*/  @P6 STG.E desc[UR30][R118.64], R248 ;  /* 0x000000f876006986 */ /* 0x0083e4000c10191e */
[----:B-1----:R-:W-:-:S02]  /*181690*/  IMAD.WIDE R118, R137, 0x4, R46 ;  /* 0x0000000489767825 */ /* 0x002fc400078e022e */
[----:B------:R-:W3:Y:S04]  /*1816a0*/  LDL.LU R248, [R1+0x738] ;  /* 0x0007380001f87983 */ /* 0x000ee80000300800 */
[----:B------:R1:W-:Y:S02]  /*1816b0*/  @P0 STG.E desc[UR30][R118.64], R136 ;  /* 0x0000008876000986 */ /* 0x0003e4000c10191e */
[----:B-1----:R-:W-:Y:S02]  /*1816c0*/  IMAD.WIDE R118, R137, 0x4, R44 ;  /* 0x0000000489767825 */ /* 0x002fe400078e022c */
        /* <DEDUP_REMOVED lines=80> */
[----:B------:R-:W-:Y:S02]  /*181bd0*/  LOP3.LUT R117, R117, 0xfbffffff, RZ, 0xc0, !PT ;  /* 0xfbffffff75757812 */ /* 0x000fe400078ec0ff */
[C---:B------:R-:W-:Y:S01]  /*181be0*/  LOP3.LUT P5, RZ, R112.reuse, 0x200, RZ, 0xc0, !PT ;  /* 0x0000020070ff7812 */ /* 0x040fe200078ac0ff */
[----:B------:R-:W2:Y:S01]  /*181bf0*/  LDL.LU R228, [R1+0x73c] ;  /* 0x00073c0001e47983 */ /* 0x000ea20000300800 */
[C---:B------:R-:W-:Y:S02]  /*181c00*/  LOP3.LUT P6, RZ, R112.reuse, 0x400, RZ, 0xc0, !PT ;  /* 0x0000040070ff7812 */ /* 0x040fe400078cc0ff */
[C---:B------:R-:W-:Y:S01]  /*181c10*/  LOP3.LUT P0, RZ, R112.reuse, 0x800, RZ, 0xc0, !PT ;  /* 0x0000080070ff7812 */ /* 0x040fe2000780c0ff */
[----:B------:R-:W2:Y:S04]  /*181c20*/  LDL.LU R232, [R1+0x72c] ;  /* 0x00072c0001e87983 */ /* 0x000ea80000300800 */
[----:B------:R-:W-:Y:S01]  /*181c30*/  @P1 LOP3.LUT R117, R117, 0x4000000, RZ, 0xfc, !PT ;  /* 0x0400000075751812 */ /* 0x000fe200078efcff */
[----:B------:R-:W2:Y:S01]  /*181c40*/  LDL.LU R236, [R1+0x71c] ;  /* 0x00071c0001ec7983 */ /* 0x000ea20000300800 */
[----:B------:R-:W-:-:S02]  /*181c50*/  LOP3.LUT P1, RZ, R112, 0x4000, RZ, 0xc0, !PT ;  /* 0x0000400070ff7812 */ /* 0x000fc4000782c0ff */
[----:B------:R-:W-:Y:S01]  /*181c60*/  LOP3.LUT R117, R117, 0xf7ffffff, RZ, 0xc0, !PT ;  /* 0xf7ffffff75757812 */ /* 0x000fe200078ec0ff */
[----:B---3--:R1:W-:Y:S04]  /*181c70*/  @P5 STG.E desc[UR30][R118.64], R248 ;  /* 0x000000f876005986 */ /* 0x0083e8000c10191e */
[----:B------:R-:W3:Y:S06]  /*181c80*/  LDL.LU R240, [R1+0x70c] ;  /* 0x00070c0001f07983 */ /* 0x000eec0000300800 */
[----:B------:R-:W-:-:S02]  /*181c90*/  @P1 LOP3.LUT R117, R117, 0x8000000, RZ, 0xfc, !PT ;  /* 0x0800000075751812 */ /* 0x000fc400078efcff */
[----:B------:R-:W-:Y:S01]  /*181ca0*/  LOP3.LUT P1, RZ, R112, 0x2000, RZ, 0xc0, !PT ;  /* 0x0000200070ff7812 */ /* 0x000fe2000782c0ff */
[----:B-1----:R-:W-:Y:S01]  /*181cb0*/  IMAD.WIDE R118, R220, 0x4, R58 ;  /* 0x00000004dc767825 */ /* 0x002fe200078e023a */
[----:B------:R-:W-:Y:S01]  /*181cc0*/  LOP3.LUT R117, R117, 0xefffffff, RZ, 0xc0, !PT ;  /* 0xefffffff75757812 */ /* 0x000fe200078ec0ff */
[----:B------:R-:W3:Y:S04]  /*181cd0*/  LDL.LU R248, [R1+0x6fc] ;  /* 0x0006fc0001f87983 */ /* 0x000ee80000300800 */
[----:B----4-:R1:W-:Y:S06]  /*181ce0*/  @P6 STG.E desc[UR30][R118.64], R136 ;  /* 0x0000008876006986 */ /* 0x0103ec000c10191e */
[----:B------:R-:W-:-:S02]  /*181cf0*/  @P1 LOP3.LUT R117, R117, 0x10000000, RZ, 0xfc, !PT ;  /* 0x1000000075751812 */ /* 0x000fc400078efcff */
[----:B------:R-:W-:Y:S01]  /*181d00*/  LOP3.LUT P1, RZ, R112, 0x1000, RZ, 0xc0, !PT ;  /* 0x0000100070ff7812 */ /* 0x000fe2000782c0ff */
[C---:B-1----:R-:W-:Y:S01]  /*181d10*/  IMAD.WIDE R118, R220.reuse, 0x4, R56 ;  /* 0x00000004dc767825 */ /* 0x042fe200078e0238 */
[----:B------:R-:W4:Y:S04]  /*181d20*/  LDL.LU R136, [R1+0x6ec] ;  /* 0x0006ec0001887983 */ /* 0x000f280000300800 */
        /* <DEDUP_REMOVED lines=8> */
[----:B------:R-:W-:Y:S01]  /*181db0*/  LOP3.LUT P1, RZ, R117, 0x8000000, RZ, 0xc0, !PT ;  /* 0x0800000075ff7812 */ /* 0x000fe2000782c0ff */
[----:B-1----:R-:W-:-:S12]  /*181dc0*/  IMAD.WIDE R118, R220, 0x4, R50 ;  /* 0x00000004dc767825 */ /* 0x002fd800078e0232 */
[----:B--2---:R1:W-:Y:S04]  /*181dd0*/  @P1 STG.E desc[UR30][R118.64], R139 ;  /* 0x0000008b76001986 */ /* 0x0043e8000c10191e */
[----:B-1----:R-:W2:Y:S04]  /*181de0*/  LDL.LU R139, [R1+0x8b0] ;  /* 0x0008b000018b7983 */ /* 0x002ea80000300800 */
[----:B------:R-:W2:Y:S01]  /*181df0*/  LDL.LU R138, [R1+0x442c] ;  /* 0x00442c00018a7983 */ /* 0x000ea20000300800 */
        /* <DEDUP_REMOVED lines=35> */
[----:B--2---:R-:W-:-:S05]  /*182030*/  IMAD.WIDE R118, R138, 0x4, R58 ;  /* 0x000000048a767825 */ /* 0x004fca00078e023a */
[----:B------:R1:W-:Y:S04]  /*182040*/  @P0 STG.E desc[UR30][R118.64], R139 ;  /* 0x0000008b76000986 */ /* 0x0003e8000c10191e */
        /* <DEDUP_REMOVED lines=88> */
[C---:B------:R-:W-:Y:S01]  /*1825d0*/  LOP3.LUT P5, RZ, R113.reuse, 0x800, RZ, 0xc0, !PT ;  /* 0x0000080071ff7812 */ /* 0x040fe200078ac0ff */
        /* <DEDUP_REMOVED lines=172> */
[C---:B------:R-:W-:Y:S01]  /*1830a0*/  LOP3.LUT P1, RZ, R117.reuse, 0x10, RZ, 0xc0, !PT ;  /* 0x0000001075ff7812 */ /* 0x040fe2000782c0ff */
        /* <DEDUP_REMOVED lines=90> */
[----:B------:R-:W-:Y:S02]  /*183650*/  @P1 LOP3.LUT R112, R112, 0x10000000, RZ, 0xfc, !PT ;  /* 0x1000000070701812 */ /* 0x000fe400078efcff */
[----:B------:R-:W-:Y:S01]  /*183660*/  LOP3.LUT P1, RZ, R114, 0x1000000, RZ, 0xc0, !PT ;  /* 0x0100000072ff7812 */ /* 0x000fe2000782c0ff */
[----:B----4-:R1:W-:Y:S02]  /*183670*/  @P6 STG.E desc[UR30][R116.64], R248 ;  /* 0x000000f874006986 */ /* 0x0103e4000c10191e */
[C---:B-1----:R-:W-:Y:S02]  /*183680*/  IMAD.WIDE R116, R134.reuse, 0x4, R48 ;  /* 0x0000000486747825 */ /* 0x042fe400078e0230 */
[----:B------:R-:W3:Y:S04]  /*183690*/  LDL.LU R248, [R1+0x46b0] ;  /* 0x0046b00001f87983 */ /* 0x000ee80000300800 */
[----:B------:R1:W-:Y:S04]  /*1836a0*/  @P0 STG.E desc[UR30][R116.64], R136 ;  /* 0x0000008874000986 */ /* 0x0003e8000c10191e */
[----:B------:R-:W4:Y:S01]  /*1836b0*/  LDL.LU R240, [R1+0x940] ;  /* 0x0009400001f07983 */ /* 0x000f220000300800 */
        /* <DEDUP_REMOVED lines=33> */
[C---:B------:R-:W-:Y:S01]  /*1838d0*/  LOP3.LUT P4, RZ, R115.reuse, 0x8, RZ, 0xc0, !PT ;  /* 0x0000000873ff7812 */ /* 0x040fe2000788c0ff */
[----:B-1----:R-:W-:Y:S01]  /*1838e0*/  IMAD.WIDE R116, R138, 0x4, R44 ;  /* 0x000000048a747825 */ /* 0x002fe200078e022c */
[C---:B------:R-:W-:Y:S01]  /*1838f0*/  LOP3.LUT P5, RZ, R115.reuse, 0x10, RZ, 0xc0, !PT ;  /* 0x0000001073ff7812 */ /* 0x040fe200078ac0ff */
[----:B------:R-:W2:Y:S04]  /*183900*/  LDL.LU R138, [R1+0x46b8] ;  /* 0x0046b800018a7983 */ /* 0x000ea80000300800 */
[----:B----4-:R3:W-:Y:S01]  /*183910*/  @P2 STG.E desc[UR30][R116.64], R240 ;  /* 0x000000f074002986 */ /* 0x0107e2000c10191e */
[----:B------:R-:W-:Y:S01]  /*183920*/  LOP3.LUT P6, RZ, R115, 0x20, RZ, 0xc0, !PT ;  /* 0x0000002073ff7812 */ /* 0x000fe200078cc0ff */
[----:B---3--:R-:W-:-:S05]  /*183930*/  IMAD.WIDE R116, R248, 0x4, R58 ;  /* 0x00000004f8747825 */ /* 0x008fca00078e023a */
        /* <DEDUP_REMOVED lines=58> */
[----:B----4-:R1:W-:Y:S04]  /*183ce0*/  @P6 STG.E desc[UR30][R116.64], R136 ;  /* 0x0000008874006986 */ /* 0x0103e8000c10191e */
[----:B------:R-:W4:Y:S01]  /*183cf0*/  LDL.LU R248, [R1+0x914] ;  /* 0x0009140001f87983 */ /* 0x000f220000300800 */
[----:B-1----:R-:W-:-:S03]  /*183d00*/  IMAD.WIDE R116, R228, 0x4, R58 ;  /* 0x00000004e4747825 */ /* 0x002fc600078e023a */
        /* <DEDUP_REMOVED lines=55> */
[----:B------:R-:W4:Y:S04]  /*184080*/  LDL.LU R240, [R1+0x978] ;  /* 0x0009780001f07983 */ /* 0x000f280000300800 */
[----:B------:R-:W3:Y:S04]  /*184090*/  LDL.LU R248, [R1+0x968] ;  /* 0x0009680001f87983 */ /* 0x000ee80000300800 */
[----:B------:R-:W3:Y:S02]  /*1840a0*/  LDL.LU R134, [R1+0x9b8] ;  /* 0x0009b80001867983 */ /* 0x000ee40000300800 */
[----:B------:R-:W-:-:S02]  /*1840b0*/  @P1 LOP3.LUT R112, R112, 0x20, RZ, 0xfc, !PT ;  /* 0x0000002070701812 */ /* 0x000fc400078efcff */
[----:B------:R-:W-:Y:S01]  /*1840c0*/  LOP3.LUT P1, RZ, R108, 0x20, RZ, 0xc0, !PT ;  /* 0x000000206cff7812 */ /* 0x000fe2000782c0ff */
[----:B------:R-:W3:Y:S01]  /*1840d0*/  LDL.LU R135, [R1+0x9a8] ;  /* 0x0009a80001877983 */ /* 0x000ee20000300800 */
[----:B------:R-:W-:Y:S02]  /*1840e0*/  LOP3.LUT R112, R112, 0xffffffbf, RZ, 0xc0, !PT ;  /* 0xffffffbf70707812 */ /* 0x000fe400078ec0ff */
[C---:B------:R-:W-:Y:S01]  /*1840f0*/  LOP3.LUT P4, RZ, R115.reuse, 0x4000000, RZ, 0xc0, !PT ;  /* 0x0400000073ff7812 */ /* 0x040fe2000788c0ff */
[----:B------:R-:W3:Y:S01]  /*184100*/  LDL.LU R138, [R1+0x998] ;  /* 0x00099800018a7983 */ /* 0x000ee20000300800 */
[C---:B------:R-:W-:Y:S02]  /*184110*/  LOP3.LUT P5, RZ, R115.reuse, 0x8000000, RZ, 0xc0, !PT ;  /* 0x0800000073ff7812 */ /* 0x040fe400078ac0ff */
[----:B------:R-:W-:Y:S01]  /*184120*/  LOP3.LUT P6, RZ, R115, 0x10000000, RZ, 0xc0, !PT ;  /* 0x1000000073ff7812 */ /* 0x000fe200078cc0ff */
[----:B------:R-:W3:Y:S04]  /*184130*/  LDL.LU R136, [R1+0x46e0] ;  /* 0x0046e00001887983 */ /* 0x000ee80000300800 */
[----:B------:R-:W-:-:S02]  /*184140*/  @P1 LOP3.LUT R112, R112, 0x40, RZ, 0xfc, !PT ;  /* 0x0000004070701812 */ /* 0x000fc400078efcff */
        /* <DEDUP_REMOVED lines=29> */
[----:B----4-:R1:W-:Y:S04]  /*184320*/  @P5 STG.E desc[UR30][R114.64], R240 ;  /* 0x000000f072005986 */ /* 0x0103e8000c10191e */
[----:B------:R-:W4:Y:S01]  /*184330*/  LDL.LU R236, [R1+0x8f8] ;  /* 0x0008f80001ec7983 */ /* 0x000f220000300800 */
[----:B-1----:R-:W-:-:S03]  /*184340*/  IMAD.WIDE R114, R212, 0x4, R54 ;  /* 0x00000004d4727825 */ /* 0x002fc600078e0236 */
[----:B------:R-:W4:Y:S04]  /*184350*/  LDL.LU R240, [R1+0x8e8] ;  /* 0x0008e80001f07983 */ /* 0x000f280000300800 */
        /* <DEDUP_REMOVED lines=82> */
[----:B------:R-:W-:Y:S02]  /*184880*/  LOP3.LUT R112, R112, 0xfffffffb, RZ, 0xc0, !PT ;  /* 0xfffffffb70707812 */ /* 0x000fe400078ec0ff */
[C---:B------:R-:W-:Y:S01]  /*184890*/  LOP3.LUT P5, RZ, R108.reuse, 0x4000, RZ, 0xc0, !PT ;  /* 0x000040006cff7812 */ /* 0x040fe200078ac0ff */
[----:B------:R-:W2:Y:S01]  /*1848a0*/  LDL.LU R228, [R1+0x8ec] ;  /* 0x0008ec0001e47983 */ /* 0x000ea20000300800 */
[----:B------:R-:W-:-:S07]  /*1848b0*/  LOP3.LUT P6, RZ, R108, 0x8000, RZ, 0xc0, !PT ;  /* 0x000080006cff7812 */ /* 0x000fce00078cc0ff */
[----:B------:R-:W-:Y:S02]  /*1848c0*/  @P1 LOP3.LUT R112, R112, 0x4, RZ, 0xfc, !PT ;  /* 0x0000000470701812 */ /* 0x000fe400078efcff */
[----:B------:R-:W-:Y:S01]  /*1848d0*/  LOP3.LUT P1, RZ, R108, 0x80000, RZ, 0xc0, !PT ;  /* 0x000800006cff7812 */ /* 0x000fe2000782c0ff */
[----:B------:R-:W-:Y:S01]  /*1848e0*/  IMAD.WIDE R114, R137, 0x4, R50 ;  /* 0x0000000489727825 */ /* 0x000fe200078e0232 */
[----:B------:R-:W-:-:S04]  /*1848f0*/  LOP3.LUT R112, R112, 0xfffffff7, RZ, 0xc0, !PT ;  /* 0xfffffff770707812 */ /* 0x000fc800078ec0ff */
[----:B---3--:R1:W-:Y:S07]  /*184900*/  @P5 STG.E desc[UR30][R114.64], R248 ;  /* 0x000000f872005986 */ /* 0x0083ee000c10191e */
[----:B------:R-:W-:Y:S02]  /*184910*/  @P1 LOP3.LUT R112, R112, 0x8, RZ, 0xfc, !PT ;  /* 0x0000000870701812 */ /* 0x000fe400078efcff */
[C---:B------:R-:W-:Y:S01]  /*184920*/  LOP3.LUT P1, RZ, R108.reuse, 0x40000, RZ, 0xc0, !PT ;  /* 0x000400006cff7812 */ /* 0x040fe2000782c0ff */
[----:B-1----:R-:W-:Y:S01]  /*184930*/  IMAD.WIDE R114, R137, 0x4, R48 ;  /* 0x0000000489727825 */ /* 0x002fe200078e0230 */
[----:B------:R-:W-:-:S04]  /*184940*/  LOP3.LUT P0, RZ, R108, 0x10000, RZ, 0xc0, !PT ;  /* 0x000100006cff7812 */ /* 0x000fc8000780c0ff */
[----:B----4-:R1:W-:Y:S01]  /*184950*/  @P6 STG.E desc[UR30][R114.64], R138 ;  /* 0x0000008a72006986 */ /* 0x0103e2000c10191e */
[----:B------:R-:W-:-:S03]  /*184960*/  LOP3.LUT R112, R112, 0xffffffef, RZ, 0xc0, !PT ;  /* 0xffffffef70707812 */ /* 0x000fc600078ec0ff */
[----:B-1----:R-:W3:Y:S04]  /*184970*/  LDL.LU R138, [R1+0x46ec] ;  /* 0x0046ec00018a7983 */ /* 0x002ee80000300800 */
[----:B------:R-:W4:Y:S01]  /*184980*/  LDL.LU R232, [R1+0x8dc] ;  /* 0x0008dc0001e87983 */ /* 0x000f220000300800 */
[----:B------:R-:W-:Y:S02]  /*184990*/  @P1 LOP3.LUT R112, R112, 0x10, RZ, 0xfc, !PT ;  /* 0x0000001070701812 */ /* 0x000fe400078efcff */
[----:B------:R-:W-:Y:S01]  /*1849a0*/  LOP3.LUT P1, RZ, R108, 0x20000, RZ, 0xc0, !PT ;  /* 0x000200006cff7812 */ /* 0x000fe2000782c0ff */
[C---:B------:R-:W-:Y:S01]  /*1849b0*/  IMAD.WIDE R114, R137.reuse, 0x4, R46 ;  /* 0x0000000489727825 */ /* 0x040fe200078e022e */
[----:B------:R-:W3:Y:S04]  /*1849c0*/  LDL.LU R240, [R1+0x8cc] ;  /* 0x0008cc0001f07983 */ /* 0x000ee80000300800 */
[----:B------:R1:W-:Y:S04]  /*1849d0*/  @P0 STG.E desc[UR30][R114.64], R136 ;  /* 0x0000008872000986 */ /* 0x0003e8000c10191e */
[----:B------:R-:W3:Y:S01]  /*1849e0*/  LDL.LU R248, [R1+0xcc0] ;  /* 0x000cc00001f87983 */ /* 0x000ee20000300800 */
[----:B-1----:R-:W-:-:S03]  /*1849f0*/  IMAD.WIDE R114, R137, 0x4, R44 ;  /* 0x0000000489727825 */ /* 0x002fc600078e022c */
        /* <DEDUP_REMOVED lines=26> */
[----:B----4-:R1:W-:Y:S01]  /*184ba0*/  @P1 STG.E desc[UR30][R114.64], R232 ;  /* 0x000000e872001986 */ /* 0x0103e2000c10191e */
[----:B------:R-:W-:Y:S02]  /*184bb0*/  LOP3.LUT P1, RZ, R113, 0x20000000, RZ, 0xc0, !PT ;  /* 0x2000000071ff7812 */ /* 0x000fe4000782c0ff */
[C---:B------:R-:W-:Y:S02]  /*184bc0*/  LOP3.LUT P2, RZ, R108.reuse, 0x4000000, RZ, 0xc0, !PT ;  /* 0x040000006cff7812 */ /* 0x040fe4000784c0ff */
[----:B------:R-:W-:Y:S01]  /*184bd0*/  LOP3.LUT P3, RZ, R108, 0x8000000, RZ, 0xc0, !PT ;  /* 0x080000006cff7812 */ /* 0x000fe2000786c0ff */
[----:B-1----:R-:W-:-:S08]  /*184be0*/  IMAD.WIDE R114, R236, 0x4, R44 ;  /* 0x00000004ec727825 */ /* 0x002fd000078e022c */
        /* <DEDUP_REMOVED lines=42> */
[----:B------:R-:W-:-:S03]  /*184e90*/  IMAD.WIDE R114, R138, 0x4, R44 ;  /* 0x000000048a727825 */ /* 0x000fc600078e022c */
        /* <DEDUP_REMOVED lines=11> */
[----:B------:R-:W2:Y:S04]  /*184f50*/  LDL.LU R232, [R1+0xcb4] ;  /* 0x000cb40001e87983 */ /* 0x000ea80000300800 */
        /* <DEDUP_REMOVED lines=398> */
[----:B------:R-:W2:Y:S02]  /*186840*/  LDL.LU R216, [R1+0xd14] ;  /* 0x000d140001d87983 */ /* 0x000ea40000300800 */
[----:B------:R-:W-:-:S02]  /*186850*/  @P1 LOP3.LUT R108, R108, 0x2000000, RZ, 0xfc, !PT ;  /* 0x020000006c6c1812 */ /* 0x000fc400078efcff */
[----:B------:R-:W2:Y:S01]  /*186860*/  LDL.LU R220, [R1+0xd04] ;  /* 0x000d040001dc7983 */ /* 0x000ea20000300800 */
[C---:B------:R-:W-:Y:S02]  /*186870*/  LOP3.LUT P1, RZ, R111.reuse, 0x80000, RZ, 0xc0, !PT ;  /* 0x000800006fff7812 */ /* 0x040fe4000782c0ff */
[----:B------:R-:W-:Y:S01]  /*186880*/  LOP3.LUT R108, R108, 0xfbffffff, RZ, 0xc0, !PT ;  /* 0xfbffffff6c6c7812 */ /* 0x000fe200078ec0ff */
[----:B------:R-:W2:Y:S01]  /*186890*/  LDL.LU R224, [R1+0xcf4] ;  /* 0x000cf40001e07983 */ /* 0x000ea20000300800 */
[----:B------:R-:W-:-:S03]  /*1868a0*/  LOP3.LUT P5, RZ, R111, 0x2000, RZ, 0xc0, !PT ;  /* 0x000020006fff7812 */ /* 0x000fc600078ac0ff */
[----:B------:R-:W2:Y:S01]  /*1868b0*/  LDL.LU R228, [R1+0xce4] ;  /* 0x000ce40001e47983 */ /* 0x000ea20000300800 */
[C---:B------:R-:W-:Y:S01]  /*1868c0*/  LOP3.LUT P6, RZ, R111.reuse, 0x4000, RZ, 0xc0, !PT ;  /* 0x000040006fff7812 */ /* 0x040fe200078cc0ff */
[----:B------:R-:W-:Y:S01]  /*1868d0*/  IMAD.WIDE R112, R134, 0x4, R52 ;  /* 0x0000000486707825 */ /* 0x000fe200078e0234 */
[C---:B------:R-:W-:Y:S01]  /*1868e0*/  LOP3.LUT P0, RZ, R111.reuse, 0x8000, RZ, 0xc0, !PT ;  /* 0x000080006fff7812 */ /* 0x040fe2000780c0ff */
[----:B------:R-:W2:Y:S02]  /*1868f0*/  LDL.LU R232, [R1+0xcd4] ;  /* 0x000cd40001e87983 */ /* 0x000ea40000300800 */
[----:B------:R-:W-:Y:S02]  /*186900*/  @P1 LOP3.LUT R108, R108, 0x4000000, RZ, 0xfc, !PT ;  /* 0x040000006c6c1812 */ /* 0x000fe400078efcff */
[----:B------:R-:W-:Y:S02]  /*186910*/  LOP3.LUT P1, RZ, R111, 0x40000, RZ, 0xc0, !PT ;  /* 0x000400006fff7812 */ /* 0x000fe4000782c0ff */
[----:B------:R-:W-:Y:S01]  /*186920*/  LOP3.LUT R108, R108, 0xf7ffffff, RZ, 0xc0, !PT ;  /* 0xf7ffffff6c6c7812 */ /* 0x000fe200078ec0ff */
[----:B----4-:R1:W-:Y:S10]  /*186930*/  @P5 STG.E desc[UR30][R112.64], R236 ;  /* 0x000000ec70005986 */ /* 0x0103f4000c10191e */
[----:B------:R-:W-:-:S02]  /*186940*/  @P1 LOP3.LUT R108, R108, 0x8000000, RZ, 0xfc, !PT ;  /* 0x080000006c6c1812 */ /* 0x000fc400078efcff */
[----:B------:R-:W-:Y:S01]  /*186950*/  LOP3.LUT P1, RZ, R111, 0x20000, RZ, 0xc0, !PT ;  /* 0x000200006fff7812 */ /* 0x000fe2000782c0ff */
[----:B-1----:R-:W-:Y:S01]  /*186960*/  IMAD.WIDE R112, R134, 0x4, R50 ;  /* 0x0000000486707825 */ /* 0x002fe200078e0232 */
[----:B------:R-:W-:Y:S01]  /*186970*/  LOP3.LUT R108, R108, 0xefffffff, RZ, 0xc0, !PT ;  /* 0xefffffff6c6c7812 */ /* 0x000fe200078ec0ff */
[----:B------:R-:W4:Y:S04]  /*186980*/  LDL.LU R236, [R1+0xca4] ;  /* 0x000ca40001ec7983 */ /* 0x000f280000300800 */
[----:B---3--:R1:W-:Y:S06]  /*186990*/  @P6 STG.E desc[UR30][R112.64], R240 ;  /* 0x000000f070006986 */ /* 0x0083ec000c10191e */
[----:B------:R-:W-:-:S02]  /*1869a0*/  @P1 LOP3.LUT R108, R108, 0x10000000, RZ, 0xfc, !PT ;  /* 0x100000006c6c1812 */ /* 0x000fc400078efcff */
[----:B------:R-:W-:Y:S01]  /*1869b0*/  LOP3.LUT P1, RZ, R111, 0x10000, RZ, 0xc0, !PT ;  /* 0x000100006fff7812 */ /* 0x000fe2000782c0ff */
[C---:B-1----:R-:W-:Y:S01]  /*1869c0*/  IMAD.WIDE R112, R134.reuse, 0x4, R48 ;  /* 0x0000000486707825 */ /* 0x042fe200078e0230 */
        /* <DEDUP_REMOVED lines=10> */
[----:B------:R-:W3:Y:S01]  /*186a70*/  LDL.LU R134, [R1+0xe88] ;  /* 0x000e880001867983 */ /* 0x000ee20000300800 */
[----:B-1----:R-:W-:-:S03]  /*186a80*/  IMAD.WIDE R112, R138, 0x4, R58 ;  /* 0x000000048a707825 */ /* 0x002fc600078e023a */
        /* <DEDUP_REMOVED lines=35> */
[----:B------:R-:W-:-:S04]  /*186cc0*/  IMAD.WIDE R110, R248, 0x4, R50 ;  /* 0x00000004f86e7825 */ /* 0x000fc800078e0232 */
[----:B-1----:R-:W-:-:S05]  /*186cd0*/  IMAD.WIDE R112, R248, 0x4, R54 ;  /* 0x00000004f8707825 */ /* 0x002fca00078e0236 */
[----:B------:R1:W-:Y:S02]  /*186ce0*/  @P5 STG.E desc[UR30][R112.64], R134 ;  /* 0x0000008670005986 */ /* 0x0003e4000c10191e */
[----:B-1----:R-:W-:-:S05]  /*186cf0*/  IMAD.WIDE R112, R248, 0x4, R52 ;  /* 0x00000004f8707825 */ /* 0x002fca00078e0234 */
[----:B------:R-:W-:Y:S04]  /*186d00*/  @P6 STG.E desc[UR30][R112.64], R135 ;  /* 0x0000008770006986 */ /* 0x000fe8000c10191e */
        /* <DEDUP_REMOVED lines=33> */
[C---:B------:R-:W-:Y:S01]  /*186f20*/  LOP3.LUT P6, RZ, R105.reuse, 0x2, RZ, 0xc0, !PT ;  /* 0x0000000269ff7812 */ /* 0x040fe200078cc0ff */
        /* <DEDUP_REMOVED lines=121> */
[----:B-1----:R-:W-:Y:S02]  /*1876c0*/  IMAD.WIDE R110, R212, 0x4, R50 ;  /* 0x00000004d46e7825 */ /* 0x002fe400078e0232 */
[----:B------:R-:W4:Y:S04]  /*1876d0*/  LDL.LU R137, [R1+0x4790] ;  /* 0x0047900001897983 */ /* 0x000f280000300800 */
        /* <DEDUP_REMOVED lines=42> */
[----:B----4-:R-:W-:-:S05]  /*187980*/  IMAD.WIDE R110, R137, 0x4, R58 ;  /* 0x00000004896e7825 */ /* 0x010fca00078e023a */
        /* <DEDUP_REMOVED lines=262> */
[----:B-1----:R-:W-:-:S05]  /*1889f0*/  IMAD.WIDE R108, R138, 0x4, R48 ;  /* 0x000000048a6c7825 */ /* 0x002fca00078e0230 */
[----:B------:R1:W-:Y:S01]  /*188a00*/  @P1 STG.E desc[UR30][R108.64], R135 ;  /* 0x000000876c001986 */ /* 0x0003e2000c10191e */
[----:B------:R-:W-:-:S03]  /*188a10*/  LOP3.LUT P1, RZ, R105, 0x100000, RZ, 0xc0, !PT ;  /* 0x0010000069ff7812 */ /* 0x000fc6000782c0ff */
[----:B-1----:R-:W3:Y:S01]  /*188a20*/  LDL.LU R135, [R1+0xc4c] ;  /* 0x000c4c0001877983 */ /* 0x002ee20000300800 */
[----:B------:R-:W-:-:S03]  /*188a30*/  IMAD.WIDE R108, R138, 0x4, R46 ;  /* 0x000000048a6c7825 */ /* 0x000fc600078e022e */
[----:B------:R-:W3:Y:S06]  /*188a40*/  LDL.LU R137, [R1+0x18a0] ;  /* 0x0018a00001897983 */ /* 0x000eec0000300800 */
        /* <DEDUP_REMOVED lines=34> */
[C---:B-1----:R-:W-:Y:S01]  /*188c70*/  IMAD.WIDE R108, R136.reuse, 0x4, R58 ;  /* 0x00000004886c7825 */ /* 0x042fe200078e023a */
        /* <DEDUP_REMOVED lines=41> */
[----:B------:R-:W-:Y:S02]  /*188f10*/  LOP3.LUT P5, RZ, R107, 0x80000000, RZ, 0xc0, !PT ;  /* 0x800000006bff7812 */ /* 0x000fe400078ac0ff */
        /* <DEDUP_REMOVED lines=276> */
[----:B------:R-:W3:Y:S04]  /*18a060*/  LDL.LU R138, [R1+0xc7c] ;  /* 0x000c7c00018a7983 */ /* 0x000ee80000300800 */
[----:B------:R-:W4:Y:S04]  /*18a070*/  LDL.LU R136, [R1+0xc3c] ;  /* 0x000c3c0001887983 */ /* 0x000f280000300800 */
[----:B------:R-:W3:Y:S02]  /*18a080*/  LDL.LU R137, [R1+0x1990] ;  /* 0x0019900001897983 */ /* 0x000ee40000300800 */
[----:B------:R-:W-:-:S02]  /*18a090*/  @P1 LOP3.LUT R106, R106, 0x2000, RZ, 0xfc, !PT ;  /* 0x000020006a6a1812 */ /* 0x000fc400078efcff */
        /* <DEDUP_REMOVED lines=33> */
[----:B------:R-:W2:Y:S01]  /*18a2b0*/  LDL.LU R220, [R1+0x1930] ;  /* 0x0019300001dc7983 */ /* 0x000ea20000300800 */
[----:B------:R-:W-:-:S05]  /*18a2c0*/  IMAD.WIDE R104, R248, 0x4, R46 ;  /* 0x00000004f8687825 */ /* 0x000fca00078e022e */
[----:B---3--:R1:W-:Y:S04]  /*18a2d0*/  @P5 STG.E desc[UR30][R104.64], R138 ;  /* 0x0000008a68005986 */ /* 0x0083e8000c10191e */
[----:B-1----:R-:W3:Y:S04]  /*18a2e0*/  LDL.LU R138, [R1+0x4824] ;  /* 0x00482400018a7983 */ /* 0x002ee80000300800 */
[----:B------:R-:W3:Y:S04]  /*18a2f0*/  LDL.LU R224, [R1+0x1910] ;  /* 0x0019100001e07983 */ /* 0x000ee80000300800 */
[----:B------:R-:W3:Y:S04]  /*18a300*/  LDL.LU R232, [R1+0x1900] ;  /* 0x0019000001e87983 */ /* 0x000ee80000300800 */
[----:B------:R-:W3:Y:S01]  /*18a310*/  LDL.LU R236, [R1+0x18f0] ;  /* 0x0018f00001ec7983 */ /* 0x000ee20000300800 */
[----:B------:R-:W-:-:S03]  /*18a320*/  IMAD.WIDE R104, R248, 0x4, R44 ;  /* 0x00000004f8687825 */ /* 0x000fc600078e022c */
[----:B------:R-:W3:Y:S04]  /*18a330*/  LDL.LU R240, [R1+0x18d0] ;  /* 0x0018d00001f07983 */ /* 0x000ee80000300800 */
[----:B----4-:R1:W-:Y:S04]  /*18a340*/  @P6 STG.E desc[UR30][R104.64], R136 ;  /* 0x0000008868006986 */ /* 0x0103e8000c10191e */
[----:B------:R-:W4:Y:S01]  /*18a350*/  LDL.LU R248, [R1+0x18c0] ;  /* 0x0018c00001f87983 */ /* 0x000f220000300800 */
[----:B-1----:R-:W-:-:S03]  /*18a360*/  IMAD.WIDE R104, R228, 0x4, R58 ;  /* 0x00000004e4687825 */ /* 0x002fc600078e023a */
        /* <DEDUP_REMOVED lines=164> */
[C---:B------:R-:W-:Y:S02]  /*18adb0*/  LOP3.LUT P5, RZ, R3.reuse, 0x40000000, RZ, 0xc0, !PT ;  /* 0x4000000003ff7812 */ /* 0x040fe400078ac0ff */
[C---:B------:R-:W-:Y:S02]  /*18adc0*/  LOP3.LUT P6, RZ, R3.reuse, 0x80000000, RZ, 0xc0, !PT ;  /* 0x8000000003ff7812 */ /* 0x040fe400078cc0ff */
[----:B------:R-:W-:-:S07]  /*18add0*/  LOP3.LUT R3, R3, 0xdfffffff, RZ, 0xc0, !PT ;  /* 0xdfffffff03037812 */ /* 0x000fce00078ec0ff */
        /* <DEDUP_REMOVED lines=21> */
[----:B------:R-:W-:Y:S01]  /*18af30*/  IMAD.WIDE R104, R137, 0x4, R50 ;  /* 0x0000000489687825 */ /* 0x000fe200078e0232 */
[----:B------:R-:W-:Y:S02]  /*18af40*/  LOP3.LUT P0, RZ, R4, 0x1, RZ, 0xc0, !PT ;  /* 0x0000000104ff7812 */ /* 0x000fe4000780c0ff */
[----:B------:R-:W2:Y:S04]  /*18af50*/  LDL.LU R232, [R1+0xc68] ;  /* 0x000c680001e87983 */ /* 0x000ea80000300800 */
[----:B------:R-:W-:Y:S02]  /*18af60*/  @P1 LOP3.LUT R106, R106, 0x4, RZ, 0xfc, !PT ;  /* 0x000000046a6a1812 */ /* 0x000fe400078efcff */
[----:B------:R-:W-:-:S02]  /*18af70*/  LOP3.LUT P1, RZ, R4, 0x8, RZ, 0xc0, !PT ;  /* 0x0000000804ff7812 */ /* 0x000fc4000782c0ff */
        /* <DEDUP_REMOVED lines=403> */
[----:B------:R-:W-:Y:S01]  /*18c8b0*/  LOP3.LUT P6, RZ, R6, 0x800, RZ, 0xc0, !PT ;  /* 0x0000080006ff7812 */ /* 0x000fe200078cc0ff */
[----:B---3--:R-:W-:Y:S01]  /*18c8c0*/  IMAD.WIDE R104, R216, 0x4, R58 ;  /* 0x00000004d8687825 */ /* 0x008fe200078e023a */
[C---:B------:R-:W-:Y:S01]  /*18c8d0*/  LOP3.LUT P0, RZ, R6.reuse, 0x1000, RZ, 0xc0, !PT ;  /* 0x0000100006ff7812 */ /* 0x040fe2000780c0ff */
[----:B------:R-:W3:Y:S04]  /*18c8e0*/  LDL.LU R232, [R1+0x19cc] ;  /* 0x0019cc0001e87983 */ /* 0x000ee80000300800 */
[----:B------:R-:W-:Y:S01]  /*18c8f0*/  @P1 LOP3.LUT R3, R3, 0x4, RZ, 0xfc, !PT ;  /* 0x0000000403031812 */ /* 0x000fe200078efcff */
[----:B------:R-:W3:Y:S01]  /*18c900*/  LDL.LU R236, [R1+0x19bc] ;  /* 0x0019bc0001ec7983 */ /* 0x000ee20000300800 */
[----:B------:R-:W-:-:S02]  /*18c910*/  LOP3.LUT P1, RZ, R6, 0x8000, RZ, 0xc0, !PT ;  /* 0x0000800006ff7812 */ /* 0x000fc4000782c0ff */
[----:B------:R-:W-:Y:S01]  /*18c920*/  LOP3.LUT R3, R3, 0xfffffff7, RZ, 0xc0, !PT ;  /* 0xfffffff703037812 */ /* 0x000fe200078ec0ff */
[----:B------:R1:W-:Y:S04]  /*18c930*/  @P5 STG.E desc[UR30][R104.64], R248 ;  /* 0x000000f868005986 */ /* 0x0003e8000c10191e */
        /* <DEDUP_REMOVED lines=12> */
[----:B-1----:R-:W-:-:S05]  /*18ca00*/  IMAD.WIDE R104, R216, 0x4, R52 ;  /* 0x00000004d8687825 */ /* 0x002fca00078e0234 */
[----:B------:R1:W-:Y:S01]  /*18ca10*/  @P1 STG.E desc[UR30][R104.64], R135 ;  /* 0x0000008768001986 */ /* 0x0003e2000c10191e */
[C---:B------:R-:W-:Y:S01]  /*18ca20*/  LOP3.LUT P1, RZ, R3.reuse, 0x10, RZ, 0xc0, !PT ;  /* 0x0000001003ff7812 */ /* 0x040fe2000782c0ff */
[----:B-1----:R-:W-:Y:S02]  /*18ca30*/  IMAD.WIDE R104, R216, 0x4, R50 ;  /* 0x00000004d8687825 */ /* 0x002fe400078e0232 */
[----:B------:R-:W4:Y:S10]  /*18ca40*/  LDL.LU R135, [R1+0xc1c] ;  /* 0x000c1c0001877983 */ /* 0x000f340000300800 */
[----:B------:R1:W-:Y:S01]  /*18ca50*/  @P1 STG.E desc[UR30][R104.64], R138 ;  /* 0x0000008a68001986 */ /* 0x0003e2000c10191e */
[----:B------:R-:W-:-:S03]  /*18ca60*/  LOP3.LUT P1, RZ, R3, 0x8, RZ, 0xc0, !PT ;  /* 0x0000000803ff7812 */ /* 0x000fc6000782c0ff */
[----:B-1----:R-:W4:Y:S01]  /*18ca70*/  LDL.LU R138, [R1+0x1de0] ;  /* 0x001de000018a7983 */ /* 0x002f220000300800 */
[----:B------:R-:W-:-:S03]  /*18ca80*/  IMAD.WIDE R104, R216, 0x4, R48 ;  /* 0x00000004d8687825 */ /* 0x000fc600078e0230 */
[----:B------:R-:W4:Y:S06]  /*18ca90*/  LDL.LU R134, [R1+0x48e0] ;  /* 0x0048e00001867983 */ /* 0x000f2c0000300800 */
        /* <DEDUP_REMOVED lines=28> */
[C---:B------:R-:W-:Y:S02]  /*18cc60*/  LOP3.LUT P6, RZ, R6.reuse, 0x4000000, RZ, 0xc0, !PT ;  /* 0x0400000006ff7812 */ /* 0x040fe400078cc0ff */
[----:B------:R-:W-:Y:S01]  /*18cc70*/  LOP3.LUT P0, RZ, R6, 0x8000000, RZ, 0xc0, !PT ;  /* 0x0800000006ff7812 */ /* 0x000fe2000780c0ff */
[----:B-1----:R-:W-:Y:S01]  /*18cc80*/  IMAD.WIDE R104, R137, 0x4, R46 ;  /* 0x0000000489687825 */ /* 0x002fe200078e022e */
[----:B------:R-:W3:Y:S04]  /*18cc90*/  LDL.LU R248, [R1+0x48e8] ;  /* 0x0048e80001f87983 */ /* 0x000ee80000300800 */
[----:B----4-:R1:W-:Y:S01]  /*18cca0*/  @P4 STG.E desc[UR30][R104.64], R136 ;  /* 0x0000008868004986 */ /* 0x0103e2000c10191e */
[----:B------:R-:W-:-:S04]  /*18ccb0*/  IMAD.WIDE R106, R134, 0x4, R56 ;  /* 0x00000004866a7825 */ /* 0x000fc800078e0238 */
[----:B-1----:R-:W-:-:S05]  /*18ccc0*/  IMAD.WIDE R104, R137, 0x4, R44 ;  /* 0x0000000489687825 */ /* 0x002fca00078e022c */
[----:B------:R1:W-:Y:S02]  /*18ccd0*/  @P5 STG.E desc[UR30][R104.64], R135 ;  /* 0x0000008768005986 */ /* 0x0003e4000c10191e */
[----:B-1----:R-:W-:-:S05]  /*18cce0*/  IMAD.WIDE R104, R134, 0x4, R58 ;  /* 0x0000000486687825 */ /* 0x002fca00078e023a */
[----:B------:R-:W-:Y:S04]  /*18ccf0*/  @P6 STG.E desc[UR30][R104.64], R138 ;  /* 0x0000008a68006986 */ /* 0x000fe8000c10191e */
        /* <DEDUP_REMOVED lines=29> */
[----:B------:R-:W-:Y:S02]  /*18ced0*/  LOP3.LUT P1, RZ, R7, 0x8, RZ, 0xc0, !PT ;  /* 0x0000000807ff7812 */ /* 0x000fe4000782c0ff */
[----:B------:R-:W-:Y:S01]  /*18cee0*/  LOP3.LUT R4, R4, 0xfbffffff, RZ, 0xc0, !PT ;  /* 0xfbffffff04047812 */ /* 0x000fe200078ec0ff */
[----:B------:R-:W2:Y:S01]  /*18cef0*/  LDL.LU R224, [R1+0x1aa0] ;  /* 0x001aa00001e07983 */ /* 0x000ea20000300800 */
[----:B------:R-:W-:-:S03]  /*18cf00*/  LOP3.LUT P5, RZ, R6, 0x20000000, RZ, 0xc0, !PT ;  /* 0x2000000006ff7812 */ /* 0x000fc600078ac0ff */
[----:B------:R-:W2:Y:S01]  /*18cf10*/  LDL.LU R228, [R1+0x16f0] ;  /* 0x0016f00001e47983 */ /* 0x000ea20000300800 */
[----:B------:R-:W-:Y:S01]  /*18cf20*/  LOP3.LUT P6, RZ, R6, 0x40000000, RZ, 0xc0, !PT ;  /* 0x4000000006ff7812 */ /* 0x000fe200078cc0ff */
[----:B------:R-:W-:Y:S01]  /*18cf30*/  IMAD.WIDE R104, R134, 0x4, R52 ;  /* 0x0000000486687825 */ /* 0x000fe200078e0234 */
[----:B------:R-:W-:Y:S01]  /*18cf40*/  LOP3.LUT P0, RZ, R6, 0x80000000, RZ, 0xc0, !PT ;  /* 0x8000000006ff7812 */ /* 0x000fe2000780c0ff */
        /* <DEDUP_REMOVED lines=33> */
[----:B------:R-:W-:-:S12]  /*18d160*/  IMAD.WIDE R106, R138, 0x4, R54 ;  /* 0x000000048a6a7825 */ /* 0x000fd800078e0236 */
[----:B------:R-:W-:Y:S01]  /*18d170*/  @P1 STG.E desc[UR30][R106.64], R220 ;  /* 0x000000dc6a001986 */ /* 0x000fe2000c10191e */
        /* <DEDUP_REMOVED lines=25> */
[----:B------:R-:W-:-:S04]  /*18d310*/  IMAD.WIDE R106, R248, 0x4, R52 ;  /* 0x00000004f86a7825 */ /* 0x000fc800078e0234 */
[----:B-1----:R-:W-:-:S05]  /*18d320*/  IMAD.WIDE R104, R248, 0x4, R54 ;  /* 0x00000004f8687825 */ /* 0x002fca00078e0236 */
[----:B------:R1:W-:Y:S04]  /*18d330*/  @P5 STG.E desc[UR30][R104.64], R134 ;  /* 0x0000008668005986 */ /* 0x0003e8000c10191e */
[----:B------:R-:W-:Y:S01]  /*18d340*/  @P6 STG.E desc[UR30][R106.64], R135 ;  /* 0x000000876a006986 */ /* 0x000fe2000c10191e */
        /* <DEDUP_REMOVED lines=30> */
[C---:B------:R-:W-:Y:S01]  /*18d530*/  LOP3.LUT P1, RZ, R7.reuse, 0x400000, RZ, 0xc0, !PT ;  /* 0x0040000007ff7812 */ /* 0x040fe2000782c0ff */
[----:B------:R-:W4:Y:S01]  /*18d540*/  LDL.LU R224, [R1+0xe04] ;  /* 0x000e040001e07983 */ /* 0x000f220000300800 */
[----:B------:R-:W-:Y:S02]  /*18d550*/  LOP3.LUT R4, R4, 0xfffbffff, RZ, 0xc0, !PT ;  /* 0xfffbffff04047812 */ /* 0x000fe400078ec0ff */
[C---:B------:R-:W-:Y:S01]  /*18d560*/  LOP3.LUT P5, RZ, R7.reuse, 0x10000, RZ, 0xc0, !PT ;  /* 0x0001000007ff7812 */ /* 0x040fe200078ac0ff */
[----:B------:R-:W4:Y:S01]  /*18d570*/  LDL.LU R232, [R1+0xc04] ;  /* 0x000c040001e87983 */ /* 0x000f220000300800 */
[C---:B------:R-:W-:Y:S01]  /*18d580*/  LOP3.LUT P6, RZ, R7.reuse, 0x20000, RZ, 0xc0, !PT ;  /* 0x0002000007ff7812 */ /* 0x040fe200078cc0ff */
[----:B------:R-:W-:Y:S01]  /*18d590*/  IMAD.WIDE R104, R248, 0x4, R46 ;  /* 0x00000004f8687825 */ /* 0x000fe200078e022e */
[----:B------:R-:W-:Y:S01]  /*18d5a0*/  LOP3.LUT P0, RZ, R7, 0x40000, RZ, 0xc0, !PT ;  /* 0x0004000007ff7812 */ /* 0x000fe2000780c0ff */
[----:B------:R-:W4:Y:S04]  /*18d5b0*/  LDL.LU R236, [R1+0x1de8] ;  /* 0x001de80001ec7983 */ /* 0x000f280000300800 */
[----:B------:R-:W-:-:S02]  /*18d5c0*/  @P1 LOP3.LUT R4, R4, 0x40000, RZ, 0xfc, !PT ;  /* 0x0004000004041812 */ /* 0x000fc400078efcff */
[----:B------:R-:W-:Y:S02]  /*18d5d0*/  LOP3.LUT P1, RZ, R7, 0x200000, RZ, 0xc0, !PT ;  /* 0x0020000007ff7812 */ /* 0x000fe4000782c0ff */
[----:B------:R-:W-:Y:S01]  /*18d5e0*/  LOP3.LUT R4, R4, 0xfff7ffff, RZ, 0xc0, !PT ;  /* 0xfff7ffff04047812 */ /* 0x000fe200078ec0ff */
[----:B---3--:R1:W-:Y:S10]  /*18d5f0*/  @P5 STG.E desc[UR30][R104.64], R240 ;  /* 0x000000f068005986 */ /* 0x0083f4000c10191e */
[----:B------:R-:W-:-:S02]  /*18d600*/  @P1 LOP3.LUT R4, R4, 0x80000, RZ, 0xfc, !PT ;  /* 0x0008000004041812 */ /* 0x000fc400078efcff */
[----:B------:R-:W-:Y:S01]  /*18d610*/  LOP3.LUT P1, RZ, R7, 0x100000, RZ, 0xc0, !PT ;  /* 0x0010000007ff7812 */ /* 0x000fe2000782c0ff */
[----:B-1----:R-:W-:Y:S01]  /*18d620*/  IMAD.WIDE R104, R248, 0x4, R44 ;  /* 0x00000004f8687825 */ /* 0x002fe200078e022c */
[----:B------:R-:W-:Y:S01]  /*18d630*/  LOP3.LUT R4, R4, 0xffefffff, RZ, 0xc0, !PT ;  /* 0xffefffff04047812 */ /* 0x000fe200078ec0ff */
[----:B------:R-:W3:Y:S04]  /*18d640*/  LDL.LU R240, [R1+0x1dc8] ;  /* 0x001dc80001f07983 */ /* 0x000ee80000300800 */
[----:B------:R1:W-:Y:S04]  /*18d650*/  @P6 STG.E desc[UR30][R104.64], R136 ;  /* 0x0000008868006986 */ /* 0x0003e8000c10191e */
[----:B------:R-:W3:Y:S02]  /*18d660*/  LDL.LU R248, [R1+0x1c18] ;  /* 0x001c180001f87983 */ /* 0x000ee40000300800 */
        /* <DEDUP_REMOVED lines=21> */
[----:B----4-:R-:W-:Y:S01]  /*18d7c0*/  @P1 STG.E desc[UR30][R106.64], R216 ;  /* 0x000000d86a001986 */ /* 0x010fe2000c10191e */
        /* <DEDUP_REMOVED lines=16> */
[C---:B------:R-:W-:Y:S02]  /*18d8d0*/  LOP3.LUT P4, RZ, R7.reuse, 0x40000000, RZ, 0xc0, !PT ;  /* 0x4000000007ff7812 */ /* 0x040fe4000788c0ff */
        /* <DEDUP_REMOVED lines=9> */
[----:B------:R1:W-:Y:S04]  /*18d970*/  @P4 STG.E desc[UR30][R104.64], R137 ;  /* 0x0000008968004986 */ /* 0x0003e8000c10191e */
[----:B------:R-:W-:Y:S01]  /*18d980*/  @P5 STG.E desc[UR30][R106.64], R134 ;  /* 0x000000866a005986 */ /* 0x000fe2000c10191e */
[----:B-1----:R-:W-:-:S03]  /*18d990*/  IMAD.WIDE R104, R138, 0x4, R46 ;  /* 0x000000048a687825 */ /* 0x002fc600078e022e */
[----:B------:R-:W3:Y:S04]  /*18d9a0*/  LDL.LU R137, [R1+0x48fc] ;  /* 0x0048fc0001897983 */ /* 0x000ee80000300800 */
        /* <DEDUP_REMOVED lines=41> */
[----:B------:R-:W-:Y:S01]  /*18dc40*/  LOP3.LUT P1, RZ, R8, 0x100, RZ, 0xc0, !PT ;  /* 0x0000010008ff7812 */ /* 0x000fe2000782c0ff */
[----:B------:R-:W2:Y:S01]  /*18dc50*/  LDL.LU R236, [R1+0x1b6c] ;  /* 0x001b6c0001ec7983 */ /* 0x000ea20000300800 */
[----:B------:R-:W-:-:S11]  /*18dc60*/  LOP3.LUT R4, R4, 0xfffff7ff, RZ, 0xc0, !PT ;  /* 0xfffff7ff04047812 */ /* 0x000fd600078ec0ff */
        /* <DEDUP_REMOVED lines=19> */
[----:B------:R-:W-:Y:S01]  /*18dda0*/  LOP3.LUT P1, RZ, R4, 0x800, RZ, 0xc0, !PT ;  /* 0x0000080004ff7812 */ /* 0x000fe2000782c0ff */
[----:B------:R-:W-:-:S02]  /*18ddb0*/  IMAD.WIDE R106, R212, 0x4, R46 ;  /* 0x00000004d46a7825 */ /* 0x000fc400078e022e */
[----:B-1----:R-:W3:Y:S10]  /*18ddc0*/  LDL.LU R138, [R1+0x1acc] ;  /* 0x001acc00018a7983 */ /* 0x002ef40000300800 */
        /* <DEDUP_REMOVED lines=20> */
[----:B-1----:R-:W-:Y:S01]  /*18df10*/  IMAD.WIDE R104, R136, 0x4, R50 ;  /* 0x0000000488687825 */ /* 0x002fe200078e0232 */
[----:B------:R-:W-:-:S07]  /*18df20*/  LOP3.LUT P4, RZ, R8, 0x20000, RZ, 0xc0, !PT ;  /* 0x0002000008ff7812 */ /* 0x000fce000788c0ff */
[----:B------:R1:W-:Y:S01]  /*18df30*/  @P1 STG.E desc[UR30][R104.64], R236 ;  /* 0x000000ec68001986 */ /* 0x0003e2000c10191e */
[----:B------:R-:W-:Y:S01]  /*18df40*/  LOP3.LUT P5, RZ, R8, 0x40000, RZ, 0xc0, !PT ;  /* 0x0004000008ff7812 */ /* 0x000fe200078ac0ff */
[----:B-1----:R-:W-:-:S05]  /*18df50*/  IMAD.WIDE R104, R136, 0x4, R48 ;  /* 0x0000000488687825 */ /* 0x002fca00078e0230 */
[----:B----4-:R1:W-:Y:S01]  /*18df60*/  @P2 STG.E desc[UR30][R104.64], R240 ;  /* 0x000000f068002986 */ /* 0x0103e2000c10191e */
[----:B------:R-:W-:Y:S01]  /*18df70*/  LOP3.LUT P6, RZ, R8, 0x80000, RZ, 0xc0, !PT ;  /* 0x0008000008ff7812 */ /* 0x000fe200078cc0ff */
[----:B------:R-:W-:-:S04]  /*18df80*/  IMAD.WIDE R106, R136, 0x4, R44 ;  /* 0x00000004886a7825 */ /* 0x000fc800078e022c */
[----:B-1----:R-:W-:-:S05]  /*18df90*/  IMAD.WIDE R104, R136, 0x4, R46 ;  /* 0x0000000488687825 */ /* 0x002fca00078e022e */
[----:B---3--:R1:W-:Y:S01]  /*18dfa0*/  @P3 STG.E desc[UR30][R104.64], R248 ;  /* 0x000000f868003986 */ /* 0x0083e2000c10191e */
[----:B------:R-:W-:-:S03]  /*18dfb0*/  LOP3.LUT P0, RZ, R8, 0x100000, RZ, 0xc0, !PT ;  /* 0x0010000008ff7812 */ /* 0x000fc6000780c0ff */
[----:B------:R-:W-:Y:S01]  /*18dfc0*/  @P4 STG.E desc[UR30][R106.64], R134 ;  /* 0x000000866a004986 */ /* 0x000fe2000c10191e */
        /* <DEDUP_REMOVED lines=37> */
[----:B------:R-:W-:Y:S01]  /*18e220*/  LOP3.LUT P5, RZ, R8, 0x400000, RZ, 0xc0, !PT ;  /* 0x0040000008ff7812 */ /* 0x000fe200078ac0ff */
[----:B------:R-:W2:Y:S08]  /*18e230*/  LDL.LU R228, [R1+0x1e80] ;  /* 0x001e800001e47983 */ /* 0x000eb00000300800 */
[----:B------:R-:W-:-:S02]  /*18e240*/  @P1 LOP3.LUT R4, R4, 0x4, RZ, 0xfc, !PT ;  /* 0x0000000404041812 */ /* 0x000fc400078efcff */
[----:B------:R-:W-:Y:S02]  /*18e250*/  LOP3.LUT P1, RZ, R8, 0x8000000, RZ, 0xc0, !PT ;  /* 0x0800000008ff7812 */ /* 0x000fe4000782c0ff */
[----:B------:R-:W-:Y:S02]  /*18e260*/  LOP3.LUT R4, R4, 0xfffffff7, RZ, 0xc0, !PT ;  /* 0xfffffff704047812 */ /* 0x000fe400078ec0ff */
[----:B------:R-:W-:Y:S01]  /*18e270*/  LOP3.LUT P6, RZ, R8, 0x800000, RZ, 0xc0, !PT ;  /* 0x0080000008ff7812 */ /* 0x000fe200078cc0ff */
[----:B------:R-:W-:-:S08]  /*18e280*/  IMAD.WIDE R104, R137, 0x4, R50 ;  /* 0x0000000489687825 */ /* 0x000fd000078e0232 */
[----:B------:R-:W-:Y:S02]  /*18e290*/  @P1 LOP3.LUT R4, R4, 0x8, RZ, 0xfc, !PT ;  /* 0x0000000804041812 */ /* 0x000fe400078efcff */
[C---:B------:R-:W-:Y:S01]  /*18e2a0*/  LOP3.LUT P1, RZ, R8.reuse, 0x4000000, RZ, 0xc0, !PT ;  /* 0x0400000008ff7812 */ /* 0x040fe2000782c0ff */
[----:B---3--:R1:W-:Y:S01]  /*18e2b0*/  @P5 STG.E desc[UR30][R104.64], R248 ;  /* 0x000000f868005986 */ /* 0x0083e2000c10191e */
[----:B------:R-:W-:Y:S02]  /*18e2c0*/  LOP3.LUT P0, RZ, R8, 0x1000000, RZ, 0xc0, !PT ;  /* 0x0100000008ff7812 */ /* 0x000fe4000780c0ff */
[----:B------:R-:W-:Y:S01]  /*18e2d0*/  LOP3.LUT R4, R4, 0xffffffef, RZ, 0xc0, !PT ;  /* 0xffffffef04047812 */ /* 0x000fe200078ec0ff */
[----:B-1----:R-:W-:-:S08]  /*18e2e0*/  IMAD.WIDE R104, R137, 0x4, R48 ;  /* 0x0000000489687825 */ /* 0x002fd000078e0230 */
[----:B------:R-:W-:Y:S01]  /*18e2f0*/  @P1 LOP3.LUT R4, R4, 0x10, RZ, 0xfc, !PT ;  /* 0x0000001004041812 */ /* 0x000fe200078efcff */
[----:B----4-:R1:W-:Y:S01]  /*18e300*/  @P6 STG.E desc[UR30][R104.64], R135 ;  /* 0x0000008768006986 */ /* 0x0103e2000c10191e */
[----:B------:R-:W-:-:S03]  /*18e310*/  LOP3.LUT P1, RZ, R8, 0x2000000, RZ, 0xc0, !PT ;  /* 0x0200000008ff7812 */ /* 0x000fc6000782c0ff */
[----:B-1----:R-:W3:Y:S04]  /*18e320*/  LDL.LU R135, [R1+0x4984] ;  /* 0x0049840001877983 */ /* 0x002ee80000300800 */
[----:B------:R-:W4:Y:S01]  /*18e330*/  LDL.LU R232, [R1+0x1e60] ;  /* 0x001e600001e87983 */ /* 0x000f220000300800 */
[----:B------:R-:W-:-:S03]  /*18e340*/  IMAD.WIDE R104, R137, 0x4, R46 ;  /* 0x0000000489687825 */ /* 0x000fc600078e022e */
[----:B------:R-:W3:Y:S04]  /*18e350*/  LDL.LU R240, [R1+0x1e40] ;  /* 0x001e400001f07983 */ /* 0x000ee80000300800 */
[----:B------:R1:W-:Y:S04]  /*18e360*/  @P0 STG.E desc[UR30][R104.64], R136 ;  /* 0x0000008868000986 */ /* 0x0003e8000c10191e */
[----:B------:R-:W3:Y:S01]  /*18e370*/  LDL.LU R248, [R1+0x1e20] ;  /* 0x001e200001f87983 */ /* 0x000ee20000300800 */
[----:B-1----:R-:W-:-:S03]  /*18e380*/  IMAD.WIDE R104, R137, 0x4, R44 ;  /* 0x0000000489687825 */ /* 0x002fc600078e022c */
[----:B------:R-:W3:Y:S04]  /*18e390*/  LDL.LU R136, [R1+0x1e00] ;  /* 0x001e000001887983 */ /* 0x000ee80000300800 */
[----:B------:R1:W-:Y:S01]  /*18e3a0*/  @P1 STG.E desc[UR30][R104.64], R134 ;  /* 0x0000008668001986 */ /* 0x0003e2000c10191e */
[----:B------:R-:W-:Y:S01]  /*18e3b0*/  LOP3.LUT P1, RZ, R4, 0x10, RZ, 0xc0, !PT ;  /* 0x0000001004ff7812 */ /* 0x000fe2000782c0ff */
[----:B------:R-:W-:Y:S02]  /*18e3c0*/  IMAD.WIDE R106, R236, 0x4, R58 ;  /* 0x00000004ec6a7825 */ /* 0x000fe400078e023a */
[----:B------:R-:W3:Y:S04]  /*18e3d0*/  LDL.LU R137, [R1+0x1c80] ;  /* 0x001c800001897983 */ /* 0x000ee80000300800 */
[----:B-1----:R-:W3:Y:S06]  /*18e3e0*/  LDL.LU R134, [R1+0x1c70] ;  /* 0x001c700001867983 */ /* 0x002eec0000300800 */
        /* <DEDUP_REMOVED lines=23> */
[C---:B------:R-:W-:Y:S02]  /*18e560*/  LOP3.LUT P3, RZ, R9.reuse, 0x8, RZ, 0xc0, !PT ;  /* 0x0000000809ff7812 */ /* 0x040fe4000786c0ff */
[----:B------:R-:W-:Y:S01]  /*18e570*/  LOP3.LUT P4, RZ, R9, 0x10, RZ, 0xc0, !PT ;  /* 0x0000001009ff7812 */ /* 0x000fe2000788c0ff */
[----:B-1----:R-:W-:-:S06]  /*18e580*/  IMAD.WIDE R104, R236, 0x4, R44 ;  /* 0x00000004ec687825 */ /* 0x002fcc00078e022c */
[----:B---3--:R1:W-:Y:S01]  /*18e590*/  @P1 STG.E desc[UR30][R104.64], R240 ;  /* 0x000000f068001986 */ /* 0x0083e2000c10191e */
[----:B------:R-:W-:Y:S01]  /*18e5a0*/  LOP3.LUT P5, RZ, R9, 0x20, RZ, 0xc0, !PT ;  /* 0x0000002009ff7812 */ /* 0x000fe200078ac0ff */
[----:B------:R-:W-:-:S04]  /*18e5b0*/  IMAD.WIDE R106, R135, 0x4, R56 ;  /* 0x00000004876a7825 */ /* 0x000fc800078e0238 */
[----:B-1----:R-:W-:-:S05]  /*18e5c0*/  IMAD.WIDE R104, R135, 0x4, R58 ;  /* 0x0000000487687825 */ /* 0x002fca00078e023a */
[----:B------:R1:W-:Y:S01]  /*18e5d0*/  @P2 STG.E desc[UR30][R104.64], R248 ;  /* 0x000000f868002986 */ /* 0x0003e2000c10191e */
[----:B------:R-:W-:-:S03]  /*18e5e0*/  LOP3.LUT P6, RZ, R9, 0x40, RZ, 0xc0, !PT ;  /* 0x0000004009ff7812 */ /* 0x000fc600078cc0ff */
[----:B------:R-:W-:Y:S01]  /*18e5f0*/  @P3 STG.E desc[UR30][R106.64], R136 ;  /* 0x000000886a003986 */ /* 0x000fe2000c10191e */
        /* <DEDUP_REMOVED lines=34> */
[----:B------:R-:W-:Y:S01]  /*18e820*/  LOP3.LUT R5, R5, 0xfdffffff, RZ, 0xc0, !PT ;  /* 0xfdffffff05057812 */ /* 0x000fe200078ec0ff */
[----:B------:R-:W-:-:S02]  /*18e830*/  IMAD.WIDE R104, R135, 0x4, R44 ;  /* 0x0000000487687825 */ /* 0x000fc400078e022c */
[----:B------:R-:W2:Y:S01]  /*18e840*/  LDL.LU R135, [R1+0x498c] ;  /* 0x00498c0001877983 */ /* 0x000ea20000300800 */
[----:B------:R-:W-:-:S03]  /*18e850*/  @P1 LOP3.LUT R5, R5, 0x2000000, RZ, 0xfc, !PT ;  /* 0x0200000005051812 */ /* 0x000fc600078efcff */
[----:B------:R-:W2:Y:S01]  /*18e860*/  LDL.LU R212, [R1+0x49b0] ;  /* 0x0049b00001d47983 */ /* 0x000ea20000300800 */
[----:B------:R-:W-:-:S03]  /*18e870*/  LOP3.LUT P1, RZ, R9, 0x8000, RZ, 0xc0, !PT ;  /* 0x0000800009ff7812 */ /* 0x000fc6000782c0ff */
[----:B------:R-:W2:Y:S01]  /*18e880*/  LDL.LU R220, [R1+0x1e64] ;  /* 0x001e640001dc7983 */ /* 0x000ea20000300800 */
[----:B------:R-:W-:-:S03]  /*18e890*/  LOP3.LUT R5, R5, 0xfbffffff, RZ, 0xc0, !PT ;  /* 0xfbffffff05057812 */ /* 0x000fc600078ec0ff */
[----:B------:R-:W2:Y:S01]  /*18e8a0*/  LDL.LU R228, [R1+0x1e44] ;  /* 0x001e440001e47983 */ /* 0x000ea20000300800 */
[----:B------:R-:W-:-:S03]  /*18e8b0*/  LOP3.LUT P5, RZ, R9, 0x200, RZ, 0xc0, !PT ;  /* 0x0000020009ff7812 */ /* 0x000fc600078ac0ff */
[----:B------:R-:W2:Y:S02]  /*18e8c0*/  LDL.LU R232, [R1+0x1e24] ;  /* 0x001e240001e87983 */ /* 0x000ea40000300800 */
[----:B------:R-:W-:Y:S02]  /*18e8d0*/  @P1 LOP3.LUT R5, R5, 0x4000000, RZ, 0xfc, !PT ;  /* 0x0400000005051812 */ /* 0x000fe400078efcff */
[----:B------:R-:W-:Y:S01]  /*18e8e0*/  LOP3.LUT P1, RZ, R9, 0x4000, RZ, 0xc0, !PT ;  /* 0x0000400009ff7812 */ /* 0x000fe2000782c0ff */
[----:B------:R-:W2:Y:S01]  /*18e8f0*/  LDL.LU R236, [R1+0x1e04] ;  /* 0x001e040001ec7983 */ /* 0x000ea20000300800 */
[----:B------:R-:W-:Y:S02]  /*18e900*/  LOP3.LUT R5, R5, 0xf7ffffff, RZ, 0xc0, !PT ;  /* 0xf7ffffff05057812 */ /* 0x000fe400078ec0ff */
[C---:B------:R-:W-:Y:S02]  /*18e910*/  LOP3.LUT P6, RZ, R9.reuse, 0x400, RZ, 0xc0, !PT ;  /* 0x0000040009ff7812 */ /* 0x040fe400078cc0ff */
[----:B------:R-:W-:Y:S01]  /*18e920*/  LOP3.LUT P0, RZ, R9, 0x800, RZ, 0xc0, !PT ;  /* 0x0000080009ff7812 */ /* 0x000fe2000780c0ff */
[----:B---3--:R1:W-:Y:S01]  /*18e930*/  @P5 STG.E desc[UR30][R104.64], R248 ;  /* 0x000000f868005986 */ /* 0x0083e2000c10191e */
[----:B------:R-:W-:-:S03]  /*18e940*/  IMAD.WIDE R106, R224, 0x4, R54 ;  /* 0x00000004e06a7825 */ /* 0x000fc600078e0236 */
[----:B------:R-:W3:Y:S02]  /*18e950*/  LDL.LU R240, [R1+0x1c84] ;  /* 0x001c840001f07983 */ /* 0x000ee40000300800 */
[----:B------:R-:W-:Y:S02]  /*18e960*/  @P1 LOP3.LUT R5, R5, 0x8000000, RZ, 0xfc, !PT ;  /* 0x0800000005051812 */ /* 0x000fe400078efcff */
[----:B------:R-:W-:Y:S02]  /*18e970*/  LOP3.LUT P1, RZ, R9, 0x2000, RZ, 0xc0, !PT ;  /* 0x0000200009ff7812 */ /* 0x000fe4000782c0ff */
[----:B------:R-:W-:Y:S01]  /*18e980*/  LOP3.LUT R5, R5, 0xefffffff, RZ, 0xc0, !PT ;  /* 0xefffffff05057812 */ /* 0x000fe200078ec0ff */
[----:B-1----:R-:W-:Y:S01]  /*18e990*/  IMAD.WIDE R104, R224, 0x4, R58 ;  /* 0x00000004e0687825 */ /* 0x002fe200078e023a */
[----:B------:R-:W3:Y:S09]  /*18e9a0*/  LDL.LU R248, [R1+0x1c74] ;  /* 0x001c740001f87983 */ /* 0x000ef20000300800 */
[----:B------:R-:W-:-:S02]  /*18e9b0*/  @P1 LOP3.LUT R5, R5, 0x10000000, RZ, 0xfc, !PT ;  /* 0x1000000005051812 */ /* 0x000fc400078efcff */
[----:B------:R-:W-:Y:S01]  /*18e9c0*/  LOP3.LUT P1, RZ, R9, 0x1000, RZ, 0xc0, !PT ;  /* 0x0000100009ff7812 */ /* 0x000fe2000782c0ff */
[----:B----4-:R1:W-:Y:S02]  /*18e9d0*/  @P6 STG.E desc[UR30][R104.64], R136 ;  /* 0x0000008868006986 */ /* 0x0103e4000c10191e */
[C---:B-1----:R-:W-:Y:S02]  /*18e9e0*/  IMAD.WIDE R104, R224.reuse, 0x4, R56 ;  /* 0x00000004e0687825 */ /* 0x042fe400078e0238 */
[----:B------:R-:W4:Y:S04]  /*18e9f0*/  LDL.LU R136, [R1+0x1704] ;  /* 0x0017040001887983 */ /* 0x000f280000300800 */
[----:B------:R1:W-:Y:S04]  /*18ea00*/  @P0 STG.E desc[UR30][R104.64], R137 ;  /* 0x0000008968000986 */ /* 0x0003e8000c10191e */
[----:B------:R1:W-:Y:S01]  /*18ea10*/  @P1 STG.E desc[UR30][R106.64], R134 ;  /* 0x000000866a001986 */ /* 0x0003e2000c10191e */
[----:B------:R-:W-:Y:S01]  /*18ea20*/  LOP3.LUT P1, RZ, R5, 0x10000000, RZ, 0xc0, !PT ;  /* 0x1000000005ff7812 */ /* 0x000fe2000782c0ff */
[----:B-1----:R-:W-:-:S02]  /*18ea30*/  IMAD.WIDE R104, R224, 0x4, R52 ;  /* 0x00000004e0687825 */ /* 0x002fc400078e0234 */
[----:B------:R-:W3:Y:S04]  /*18ea40*/  LDL.LU R137, [R1+0x1024] ;  /* 0x0010240001897983 */ /* 0x000ee80000300800 */
        /* <DEDUP_REMOVED lines=25> */
[----:B------:R-:W-:Y:S01]  /*18ebe0*/  IMAD.WIDE R106, R135, 0x4, R52 ;  /* 0x00000004876a7825 */ /* 0x000fe200078e0234 */
[----:B------:R-:W-:-:S03]  /*18ebf0*/  LOP3.LUT P4, RZ, R9, 0x800000, RZ, 0xc0, !PT ;  /* 0x0080000009ff7812 */ /* 0x000fc6000788c0ff */
[----:B-1----:R-:W-:-:S05]  /*18ec00*/  IMAD.WIDE R104, R135, 0x4, R54 ;  /* 0x0000000487687825 */ /* 0x002fca00078e0236 */
[----:B---3--:R1:W-:Y:S01]  /*18ec10*/  @P1 STG.E desc[UR30][R104.64], R240 ;  /* 0x000000f068001986 */ /* 0x0083e2000c10191e */
[----:B------:R-:W-:-:S03]  /*18ec20*/  LOP3.LUT P5, RZ, R9, 0x1000000, RZ, 0xc0, !PT ;  /* 0x0100000009ff7812 */ /* 0x000fc600078ac0ff */
[----:B------:R-:W-:Y:S01]  /*18ec30*/  @P2 STG.E desc[UR30][R106.64], R248 ;  /* 0x000000f86a002986 */ /* 0x000fe2000c10191e */
        /* <DEDUP_REMOVED lines=46> */
[C---:B------:R-:W-:Y:S01]  /*18ef20*/  LOP3.LUT P6, RZ, R9.reuse, 0x20000000, RZ, 0xc0, !PT ;  /* 0x2000000009ff7812 */ /* 0x040fe200078cc0ff */
        /* <DEDUP_REMOVED lines=48> */
[----:B------:R-:W-:Y:S01]  /*18f230*/  IMAD.WIDE R106, R248, 0x4, R48 ;  /* 0x00000004f86a7825 */ /* 0x000fe200078e0230 */
[C---:B------:R-:W-:Y:S02]  /*18f240*/  LOP3.LUT P3, RZ, R10.reuse, 0x200, RZ, 0xc0, !PT ;  /* 0x000002000aff7812 */ /* 0x040fe4000786c0ff */
[----:B------:R-:W-:Y:S01]  /*18f250*/  LOP3.LUT P4, RZ, R10, 0x400, RZ, 0xc0, !PT ;  /* 0x000004000aff7812 */ /* 0x000fe2000788c0ff */
[----:B-1----:R-:W-:-:S08]  /*18f260*/  IMAD.WIDE R104, R248, 0x4, R46 ;  /* 0x00000004f8687825 */ /* 0x002fd000078e022e */
[----:B------:R-:W-:Y:S04]  /*18f270*/  @P1 STG.E desc[UR30][R106.64], R236 ;  /* 0x000000ec6a001986 */ /* 0x000fe8000c10191e */
        /* <DEDUP_REMOVED lines=58> */
[C---:B------:R-:W-:Y:S01]  /*18f620*/  IMAD.WIDE R106, R136.reuse, 0x4, R46 ;  /* 0x00000004886a7825 */ /* 0x040fe200078e022e */
[----:B------:R-:W-:Y:S01]  /*18f630*/  LOP3.LUT R5, R5, 0xffffefff, RZ, 0xc0, !PT ;  /* 0xffffefff05057812 */ /* 0x000fe200078ec0ff */
[----:B------:R-:W3:Y:S02]  /*18f640*/  LDL.LU R240, [R1+0x2240] ;  /* 0x0022400001f07983 */ /* 0x000ee40000300800 */
[----:B------:R-:W-:-:S04]  /*18f650*/  IMAD.WIDE R104, R136, 0x4, R44 ;  /* 0x0000000488687825 */ /* 0x000fc800078e022c */
[----:B------:R-:W-:Y:S02]  /*18f660*/  @P1 LOP3.LUT R5, R5, 0x1000, RZ, 0xfc, !PT ;  /* 0x0000100005051812 */ /* 0x000fe400078efcff */
[----:B------:R-:W-:Y:S01]  /*18f670*/  LOP3.LUT P1, RZ, R10, 0x40000, RZ, 0xc0, !PT ;  /* 0x000400000aff7812 */ /* 0x000fe2000782c0ff */
[----:B----4-:R1:W-:Y:S04]  /*18f680*/  @P6 STG.E desc[UR30][R106.64], R248 ;  /* 0x000000f86a006986 */ /* 0x0103e8000c10191e */
[----:B------:R4:W-:Y:S04]  /*18f690*/  @P0 STG.E desc[UR30][R104.64], R137 ;  /* 0x0000008968000986 */ /* 0x0009e8000c10191e */
[----:B-1----:R-:W3:Y:S01]  /*18f6a0*/  LDL.LU R248, [R1+0x2220] ;  /* 0x0022200001f87983 */ /* 0x002ee20000300800 */
[----:B----4-:R-:W-:-:S03]  /*18f6b0*/  IMAD.WIDE R104, R232, 0x4, R58 ;  /* 0x00000004e8687825 */ /* 0x010fc600078e023a */
[----:B------:R-:W4:Y:S04]  /*18f6c0*/  LDL.LU R136, [R1+0x2200] ;  /* 0x0022000001887983 */ /* 0x000f280000300800 */
[----:B------:R1:W-:Y:S01]  /*18f6d0*/  @P1 STG.E desc[UR30][R104.64], R135 ;  /* 0x0000008768001986 */ /* 0x0003e2000c10191e */
[----:B------:R-:W-:-:S03]  /*18f6e0*/  LOP3.LUT P1, RZ, R5, 0x1000, RZ, 0xc0, !PT ;  /* 0x0000100005ff7812 */ /* 0x000fc6000782c0ff */
[----:B------:R-:W4:Y:S01]  /*18f6f0*/  LDL.LU R137, [R1+0x21e0] ;  /* 0x0021e00001897983 */ /* 0x000f220000300800 */
[----:B-1----:R-:W-:-:S03]  /*18f700*/  IMAD.WIDE R104, R232, 0x4, R56 ;  /* 0x00000004e8687825 */ /* 0x002fc600078e0238 */
[----:B------:R-:W4:Y:S06]  /*18f710*/  LDL.LU R135, [R1+0x21c0] ;  /* 0x0021c00001877983 */ /* 0x000f2c0000300800 */
        /* <DEDUP_REMOVED lines=19> */
[----:B------:R-:W-:Y:S01]  /*18f850*/  IMAD.WIDE R106, R232, 0x4, R44 ;  /* 0x00000004e86a7825 */ /* 0x000fe200078e022c */
[----:B------:R-:W-:-:S11]  /*18f860*/  LOP3.LUT P2, RZ, R10, 0x8000000, RZ, 0xc0, !PT ;  /* 0x080000000aff7812 */ /* 0x000fd6000784c0ff */
[----:B------:R-:W-:Y:S01]  /*18f870*/  @P1 STG.E desc[UR30][R106.64], R236 ;  /* 0x000000ec6a001986 */ /* 0x000fe2000c10191e */
[----:B------:R-:W-:Y:S01]  /*18f880*/  LOP3.LUT P1, RZ, R5, 0x20, RZ, 0xc0, !PT ;  /* 0x0000002005ff7812 */ /* 0x000fe2000782c0ff */
[----:B-1----:R-:W-:Y:S01]  /*18f890*/  IMAD.WIDE R104, R134, 0x4, R58 ;  /* 0x0000000486687825 */ /* 0x002fe200078e023a */
[C---:B------:R-:W-:Y:S02]  /*18f8a0*/  LOP3.LUT P3, RZ, R10.reuse, 0x10000000, RZ, 0xc0, !PT ;  /* 0x100000000aff7812 */ /* 0x040fe4000786c0ff */
[----:B------:R-:W-:-:S09]  /*18f8b0*/  LOP3.LUT P4, RZ, R10, 0x20000000, RZ, 0xc0, !PT ;  /* 0x200000000aff7812 */ /* 0x000fd2000788c0ff */
        /* <DEDUP_REMOVED lines=54> */
[----:B---3--:R-:W-:Y:S01]  /*18fc20*/  IMAD.WIDE R106, R216, 0x4, R58 ;  /* 0x00000004d86a7825 */ /* 0x008fe200078e023a */
[----:B------:R-:W-:Y:S01]  /*18fc30*/  LOP3.LUT P1, RZ, R11, 0x80, RZ, 0xc0, !PT ;  /* 0x000000800bff7812 */ /* 0x000fe2000782c0ff */
[----:B------:R-:W3:Y:S01]  /*18fc40*/  LDL.LU R236, [R1+0x21e4] ;  /* 0x0021e40001ec7983 */ /* 0x000ee20000300800 */
[----:B------:R-:W-:-:S02]  /*18fc50*/  LOP3.LUT R5, R5, 0xfffffff7, RZ, 0xc0, !PT ;  /* 0xfffffff705057812 */ /* 0x000fc400078ec0ff */
[----:B------:R-:W-:-:S09]  /*18fc60*/  LOP3.LUT P0, RZ, R11, 0x10, RZ, 0xc0, !PT ;  /* 0x000000100bff7812 */ /* 0x000fd2000780c0ff */
[----:B------:R-:W-:Y:S02]  /*18fc70*/  @P1 LOP3.LUT R5, R5, 0x8, RZ, 0xfc, !PT ;  /* 0x0000000805051812 */ /* 0x000fe400078efcff */
[----:B------:R-:W-:Y:S01]  /*18fc80*/  LOP3.LUT P1, RZ, R11, 0x40, RZ, 0xc0, !PT ;  /* 0x000000400bff7812 */ /* 0x000fe2000782c0ff */
[----:B------:R-:W-:Y:S01]  /*18fc90*/  IMAD.WIDE R104, R216, 0x4, R56 ;  /* 0x00000004d8687825 */ /* 0x000fe200078e0238 */
[----:B------:R-:W-:Y:S01]  /*18fca0*/  LOP3.LUT R5, R5, 0xffffffef, RZ, 0xc0, !PT ;  /* 0xffffffef05057812 */ /* 0x000fe200078ec0ff */
[----:B------:R1:W-:Y:S04]  /*18fcb0*/  @P5 STG.E desc[UR30][R106.64], R240 ;  /* 0x000000f06a005986 */ /* 0x0003e8000c10191e */
[----:B----4-:R4:W-:Y:S06]  /*18fcc0*/  @P6 STG.E desc[UR30][R104.64], R248 ;  /* 0x000000f868006986 */ /* 0x0109ec000c10191e */
[----:B------:R-:W-:-:S02]  /*18fcd0*/  @P1 LOP3.LUT R5, R5, 0x10, RZ, 0xfc, !PT ;  /* 0x0000001005051812 */ /* 0x000fc400078efcff */
[----:B------:R-:W-:Y:S01]  /*18fce0*/  LOP3.LUT P1, RZ, R11, 0x20, RZ, 0xc0, !PT ;  /* 0x000000200bff7812 */ /* 0x000fe2000782c0ff */
[----:B-1----:R-:W3:Y:S01]  /*18fcf0*/  LDL.LU R240, [R1+0x21c4] ;  /* 0x0021c40001f07983 */ /* 0x002ee20000300800 */
[----:B----4-:R-:W-:-:S03]  /*18fd00*/  IMAD.WIDE R104, R216, 0x4, R54 ;  /* 0x00000004d8687825 */ /* 0x010fc600078e0236 */
        /* <DEDUP_REMOVED lines=219> */
[----:B------:R-:W-:-:S04]  /*190ac0*/  IMAD.WIDE R4, R228, 0x4, R50 ;  /* 0x00000004e4047825 */ /* 0x000fc800078e0232 */
[----:B------:R-:W-:-:S08]  /*190ad0*/  IMAD.WIDE R104, R228, 0x4, R48 ;  /* 0x00000004e4687825 */ /* 0x000fd000078e0230 */
[----:B----4-:R1:W-:Y:S01]  /*190ae0*/  @P1 STG.E desc[UR30][R4.64], R216 ;  /* 0x000000d804001986 */ /* 0x0103e2000c10191e */
[----:B------:R-:W-:-:S13]  /*190af0*/  LOP3.LUT P1, RZ, R6, 0x20000, RZ, 0xc0, !PT ;  /* 0x0002000006ff7812 */ /* 0x000fda000782c0ff */
        /* <DEDUP_REMOVED lines=34> */
[----:B------:R-:W2:Y:S04]  /*190d20*/  LDL.LU R136, [R1+0x2300] ;  /* 0x0023000001887983 */ /* 0x000ea80000300800 */
[----:B------:R-:W2:Y:S04]  /*190d30*/  LDL.LU R134, [R1+0x22e0] ;  /* 0x0022e00001867983 */ /* 0x000ea80000300800 */
[----:B------:R-:W2:Y:S04]  /*190d40*/  LDL.LU R135, [R1+0x22c0] ;  /* 0x0022c00001877983 */ /* 0x000ea80000300800 */
[----:B------:R-:W2:Y:S01]  /*190d50*/  LDL.LU R212, [R1+0x4aa0] ;  /* 0x004aa00001d47983 */ /* 0x000ea20000300800 */
[----:B------:R-:W-:-:S03]  /*190d60*/  LOP3.LUT P4, RZ, R12, 0x4000000, RZ, 0xc0, !PT ;  /* 0x040000000cff7812 */ /* 0x000fc6000788c0ff */
[----:B------:R-:W3:Y:S04]  /*190d70*/  LDL.LU R138, [R1+0x4aa4] ;  /* 0x004aa400018a7983 */ /* 0x000ee80000300800 */
        /* <DEDUP_REMOVED lines=17> */
[----:B--2---:R-:W-:-:S05]  /*190e90*/  IMAD.WIDE R4, R212, 0x4, R58 ;  /* 0x00000004d4047825 */ /* 0x004fca00078e023a */
[----:B------:R1:W-:Y:S04]  /*190ea0*/  @P4 STG.E desc[UR30][R4.64], R139 ;  /* 0x0000008b04004986 */ /* 0x0003e8000c10191e */
[----:B-1----:R-:W2:Y:S04]  /*190eb0*/  LDL.LU R139, [R1+0x22a0] ;  /* 0x0022a000018b7983 */ /* 0x002ea80000300800 */
[----:B------:R-:W2:Y:S04]  /*190ec0*/  LDL.LU R216, [R1+0x2280] ;  /* 0x0022800001d87983 */ /* 0x000ea80000300800 */
[----:B------:R-:W2:Y:S04]  /*190ed0*/  LDL.LU R220, [R1+0x2260] ;  /* 0x0022600001dc7983 */ /* 0x000ea80000300800 */
[----:B------:R-:W2:Y:S01]  /*190ee0*/  LDL.LU R224, [R1+0x20a0] ;  /* 0x0020a00001e07983 */ /* 0x000ea20000300800 */
[----:B------:R-:W-:-:S03]  /*190ef0*/  LOP3.LUT R6, R6, 0xfffffbff, RZ, 0xc0, !PT ;  /* 0xfffffbff06067812 */ /* 0x000fc600078ec0ff */
[----:B------:R-:W2:Y:S01]  /*190f00*/  LDL.LU R228, [R1+0x2090] ;  /* 0x0020900001e47983 */ /* 0x000ea20000300800 */
[C---:B------:R-:W-:Y:S02]  /*190f10*/  LOP3.LUT P5, RZ, R12.reuse, 0x8000000, RZ, 0xc0, !PT ;  /* 0x080000000cff7812 */ /* 0x040fe400078ac0ff */
[----:B------:R-:W-:Y:S02]  /*190f20*/  LOP3.LUT P6, RZ, R12, 0x10000000, RZ, 0xc0, !PT ;  /* 0x100000000cff7812 */ /* 0x000fe400078cc0ff */
[----:B------:R-:W-:Y:S02]  /*190f30*/  @P1 LOP3.LUT R6, R6, 0x400, RZ, 0xfc, !PT ;  /* 0x0000040006061812 */ /* 0x000fe400078efcff */
[----:B------:R-:W-:Y:S01]  /*190f40*/  LOP3.LUT P1, RZ, R13, 0x1, RZ, 0xc0, !PT ;  /* 0x000000010dff7812 */ /* 0x000fe2000782c0ff */
[----:B------:R-:W-:Y:S01]  /*190f50*/  IMAD.WIDE R4, R212, 0x4, R56 ;  /* 0x00000004d4047825 */ /* 0x000fe200078e0238 */
[----:B------:R-:W2:Y:S01]  /*190f60*/  LDL.LU R232, [R1+0x1ca0] ;  /* 0x001ca00001e87983 */ /* 0x000ea20000300800 */
[----:B------:R-:W-:-:S02]  /*190f70*/  LOP3.LUT R6, R6, 0xfffff7ff, RZ, 0xc0, !PT ;  /* 0xfffff7ff06067812 */ /* 0x000fc400078ec0ff */
[----:B------:R-:W-:Y:S01]  /*190f80*/  LOP3.LUT P0, RZ, R12, 0x20000000, RZ, 0xc0, !PT ;  /* 0x200000000cff7812 */ /* 0x000fe2000780c0ff */
[----:B------:R-:W2:Y:S07]  /*190f90*/  LDL.LU R236, [R1+0x1720] ;  /* 0x0017200001ec7983 */ /* 0x000eae0000300800 */
[----:B------:R-:W-:Y:S02]  /*190fa0*/  @P1 LOP3.LUT R6, R6, 0x800, RZ, 0xfc, !PT ;  /* 0x0000080006061812 */ /* 0x000fe400078efcff */
[----:B------:R-:W-:Y:S01]  /*190fb0*/  LOP3.LUT P1, RZ, R12, 0x80000000, RZ, 0xc0, !PT ;  /* 0x800000000cff7812 */ /* 0x000fe2000782c0ff */
[----:B---3--:R1:W-:Y:S01]  /*190fc0*/  @P5 STG.E desc[UR30][R4.64], R240 ;  /* 0x000000f004005986 */ /* 0x0083e2000c10191e */
[----:B------:R-:W-:Y:S01]  /*190fd0*/  LOP3.LUT R6, R6, 0xffffefff, RZ, 0xc0, !PT ;  /* 0xffffefff06067812 */ /* 0x000fe200078ec0ff */
[----:B-1----:R-:W-:-:S10]  /*190fe0*/  IMAD.WIDE R4, R212, 0x4, R54 ;  /* 0x00000004d4047825 */ /* 0x002fd400078e0236 */
[----:B------:R-:W-:Y:S02]  /*190ff0*/  @P1 LOP3.LUT R6, R6, 0x1000, RZ, 0xfc, !PT ;  /* 0x0000100006061812 */ /* 0x000fe400078efcff */
[----:B------:R-:W-:Y:S01]  /*191000*/  LOP3.LUT P1, RZ, R12, 0x40000000, RZ, 0xc0, !PT ;  /* 0x400000000cff7812 */ /* 0x000fe2000782c0ff */
        /* <DEDUP_REMOVED lines=37> */
[C---:B------:R-:W-:Y:S02]  /*191260*/  LOP3.LUT P4, RZ, R13.reuse, 0x200, RZ, 0xc0, !PT ;  /* 0x000002000dff7812 */ /* 0x040fe4000788c0ff */
[----:B------:R-:W-:Y:S01]  /*191270*/  LOP3.LUT P5, RZ, R13, 0x400, RZ, 0xc0, !PT ;  /* 0x000004000dff7812 */ /* 0x000fe200078ac0ff */
[----:B-1----:R-:W-:-:S05]  /*191280*/  IMAD.WIDE R4, R138, 0x4, R48 ;  /* 0x000000048a047825 */ /* 0x002fca00078e0230 */
[----:B---3--:R1:W-:Y:S01]  /*191290*/  @P2 STG.E desc[UR30][R4.64], R240 ;  /* 0x000000f004002986 */ /* 0x0083e2000c10191e */
[----:B------:R-:W-:Y:S01]  /*1912a0*/  LOP3.LUT P6, RZ, R13, 0x800, RZ, 0xc0, !PT ;  /* 0x000008000dff7812 */ /* 0x000fe200078cc0ff */
[----:B-1----:R-:W-:-:S05]  /*1912b0*/  IMAD.WIDE R4, R138, 0x4, R46 ;  /* 0x000000048a047825 */ /* 0x002fca00078e022e */
[----:B----4-:R1:W-:Y:S01]  /*1912c0*/  @P3 STG.E desc[UR30][R4.64], R248 ;  /* 0x000000f804003986 */ /* 0x0103e2000c10191e */
[----:B------:R-:W-:Y:S01]  /*1912d0*/  LOP3.LUT P0, RZ, R13, 0x1000, RZ, 0xc0, !PT ;  /* 0x000010000dff7812 */ /* 0x000fe2000780c0ff */
[----:B-1----:R-:W-:Y:S02]  /*1912e0*/  IMAD.WIDE R4, R138, 0x4, R44 ;  /* 0x000000048a047825 */ /* 0x002fe400078e022c */
        /* <DEDUP_REMOVED lines=40> */
[C---:B------:R-:W-:Y:S02]  /*191570*/  LOP3.LUT P5, RZ, R13.reuse, 0x4000, RZ, 0xc0, !PT ;  /* 0x000040000dff7812 */ /* 0x040fe400078ac0ff */
[C---:B------:R-:W-:Y:S02]  /*191580*/  LOP3.LUT P6, RZ, R13.reuse, 0x8000, RZ, 0xc0, !PT ;  /* 0x000080000dff7812 */ /* 0x040fe400078cc0ff */
[----:B------:R-:W-:Y:S02]  /*191590*/  @P1 LOP3.LUT R6, R6, 0x4, RZ, 0xfc, !PT ;  /* 0x0000000406061812 */ /* 0x000fe400078efcff */
[----:B------:R-:W-:Y:S01]  /*1915a0*/  LOP3.LUT P1, RZ, R13, 0x80000, RZ, 0xc0, !PT ;  /* 0x000800000dff7812 */ /* 0x000fe2000782c0ff */
[----:B------:R-:W-:Y:S01]  /*1915b0*/  IMAD.WIDE R4, R137, 0x4, R50 ;  /* 0x0000000489047825 */ /* 0x000fe200078e0232 */
[----:B------:R-:W2:Y:S01]  /*1915c0*/  LDL.LU R232, [R1+0x1064] ;  /* 0x0010640001e87983 */ /* 0x000ea20000300800 */
[----:B------:R-:W-:-:S02]  /*1915d0*/  LOP3.LUT R6, R6, 0xfffffff7, RZ, 0xc0, !PT ;  /* 0xfffffff706067812 */ /* 0x000fc400078ec0ff */
[----:B------:R-:W-:-:S08]  /*1915e0*/  LOP3.LUT P0, RZ, R13, 0x10000, RZ, 0xc0, !PT ;  /* 0x000100000dff7812 */ /* 0x000fd0000780c0ff */
[----:B------:R-:W-:Y:S02]  /*1915f0*/  @P1 LOP3.LUT R6, R6, 0x8, RZ, 0xfc, !PT ;  /* 0x0000000806061812 */ /* 0x000fe400078efcff */
[----:B------:R-:W-:Y:S01]  /*191600*/  LOP3.LUT P1, RZ, R13, 0x40000, RZ, 0xc0, !PT ;  /* 0x000400000dff7812 */ /* 0x000fe2000782c0ff */
[----:B----4-:R1:W-:Y:S01]  /*191610*/  @P5 STG.E desc[UR30][R4.64], R240 ;  /* 0x000000f004005986 */ /* 0x0103e2000c10191e */
[----:B------:R-:W-:Y:S01]  /*191620*/  LOP3.LUT R6, R6, 0xffffffef, RZ, 0xc0, !PT ;  /* 0xffffffef06067812 */ /* 0x000fe200078ec0ff */
[----:B-1----:R-:W-:-:S10]  /*191630*/  IMAD.WIDE R4, R137, 0x4, R48 ;  /* 0x0000000489047825 */ /* 0x002fd400078e0230 */
[----:B------:R-:W-:Y:S02]  /*191640*/  @P1 LOP3.LUT R6, R6, 0x10, RZ, 0xfc, !PT ;  /* 0x0000001006061812 */ /* 0x000fe400078efcff */
[----:B------:R-:W-:Y:S01]  /*191650*/  LOP3.LUT P1, RZ, R13, 0x20000, RZ, 0xc0, !PT ;  /* 0x000200000dff7812 */ /* 0x000fe2000782c0ff */
[----:B------:R-:W4:Y:S04]  /*191660*/  LDL.LU R240, [R1+0xbd4] ;  /* 0x000bd40001f07983 */ /* 0x000f280000300800 */
[----:B---3--:R1:W-:Y:S02]  /*191670*/  @P6 STG.E desc[UR30][R4.64], R248 ;  /* 0x000000f804006986 */ /* 0x0083e4000c10191e */
[C---:B-1----:R-:W-:Y:S02]  /*191680*/  IMAD.WIDE R4, R137.reuse, 0x4, R46 ;  /* 0x0000000489047825 */ /* 0x042fe400078e022e */
[----:B------:R-:W3:Y:S04]  /*191690*/  LDL.LU R248, [R1+0x2358] ;  /* 0x0023580001f87983 */ /* 0x000ee80000300800 */
[----:B------:R1:W-:Y:S02]  /*1916a0*/  @P0 STG.E desc[UR30][R4.64], R136 ;  /* 0x0000008804000986 */ /* 0x0003e4000c10191e */
[----:B-1----:R-:W-:-:S02]  /*1916b0*/  IMAD.WIDE R4, R137, 0x4, R44 ;  /* 0x0000000489047825 */ /* 0x002fc400078e022c */
[----:B------:R-:W3:Y:S04]  /*1916c0*/  LDL.LU R136, [R1+0x2348] ;  /* 0x0023480001887983 */ /* 0x000ee80000300800 */
        /* <DEDUP_REMOVED lines=31> */
[C---:B------:R-:W-:Y:S02]  /*1918c0*/  LOP3.LUT P4, RZ, R13.reuse, 0x10000000, RZ, 0xc0, !PT ;  /* 0x100000000dff7812 */ /* 0x040fe4000788c0ff */
        /* <DEDUP_REMOVED lines=53> */
[C---:B------:R-:W-:Y:S01]  /*191c20*/  LOP3.LUT P1, RZ, R14.reuse, 0x40, RZ, 0xc0, !PT ;  /* 0x000000400eff7812 */ /* 0x040fe2000782c0ff */
[----:B------:R-:W2:Y:S01]  /*191c30*/  LDL.LU R232, [R1+0x234c] ;  /* 0x00234c0001e87983 */ /* 0x000ea20000300800 */
[----:B------:R-:W-:Y:S02]  /*191c40*/  LOP3.LUT P0, RZ, R14, 0x8, RZ, 0xc0, !PT ;  /* 0x000000080eff7812 */ /* 0x000fe4000780c0ff */
[----:B------:R-:W-:Y:S01]  /*191c50*/  LOP3.LUT R7, R7, 0xf7ffffff, RZ, 0xc0, !PT ;  /* 0xf7ffffff07077812 */ /* 0x000fe200078ec0ff */
[----:B------:R-:W2:Y:S08]  /*191c60*/  LDL.LU R236, [R1+0x232c] ;  /* 0x00232c0001ec7983 */ /* 0x000eb00000300800 */
[----:B------:R-:W-:-:S02]  /*191c70*/  @P1 LOP3.LUT R7, R7, 0x8000000, RZ, 0xfc, !PT ;  /* 0x0800000007071812 */ /* 0x000fc400078efcff */
        /* <DEDUP_REMOVED lines=98> */
[C---:B------:R-:W-:Y:S01]  /*1922a0*/  LOP3.LUT P0, RZ, R14.reuse, 0x400000, RZ, 0xc0, !PT ;  /* 0x004000000eff7812 */ /* 0x040fe2000780c0ff */
        /* <DEDUP_REMOVED lines=9> */
[----:B-1----:R-:W-:-:S05]  /*192340*/  IMAD.WIDE R4, R138, 0x4, R50 ;  /* 0x000000048a047825 */ /* 0x002fca00078e0232 */
[----:B------:R1:W-:Y:S02]  /*192350*/  @P0 STG.E desc[UR30][R4.64], R136 ;  /* 0x0000008804000986 */ /* 0x0003e4000c10191e */
[C---:B-1----:R-:W-:Y:S02]  /*192360*/  IMAD.WIDE R4, R138.reuse, 0x4, R48 ;  /* 0x000000048a047825 */ /* 0x042fe400078e0230 */
[----:B------:R-:W3:Y:S04]  /*192370*/  LDL.LU R136, [R1+0x4b04] ;  /* 0x004b040001887983 */ /* 0x000ee80000300800 */
[----:B------:R-:W4:Y:S04]  /*192380*/  LDL.LU R240, [R1+0x2480] ;  /* 0x0024800001f07983 */ /* 0x000f280000300800 */
        /* <DEDUP_REMOVED lines=35> */
[----:B----4-:R1:W-:Y:S01]  /*1925c0*/  @P2 STG.E desc[UR30][R4.64], R240 ;  /* 0x000000f004002986 */ /* 0x0103e2000c10191e */
[C---:B------:R-:W-:Y:S01]  /*1925d0*/  LOP3.LUT P6, RZ, R15.reuse, 0x10, RZ, 0xc0, !PT ;  /* 0x000000100fff7812 */ /* 0x040fe200078cc0ff */
[----:B-1----:R-:W-:Y:S01]  /*1925e0*/  IMAD.WIDE R4, R134, 0x4, R44 ;  /* 0x0000000486047825 */ /* 0x002fe200078e022c */
[----:B------:R-:W-:Y:S01]  /*1925f0*/  LOP3.LUT P0, RZ, R15, 0x20, RZ, 0xc0, !PT ;  /* 0x000000200fff7812 */ /* 0x000fe2000780c0ff */
[----:B------:R-:W4:Y:S04]  /*192600*/  LDL.LU R134, [R1+0x4b0c] ;  /* 0x004b0c0001867983 */ /* 0x000f280000300800 */
[----:B---3--:R1:W-:Y:S02]  /*192610*/  @P3 STG.E desc[UR30][R4.64], R248 ;  /* 0x000000f804003986 */ /* 0x0083e4000c10191e */
        /* <DEDUP_REMOVED lines=35> */
[----:B------:R-:W4:Y:S04]  /*192850*/  LDL.LU R216, [R1+0x25c4] ;  /* 0x0025c40001d87983 */ /* 0x000f280000300800 */
[----:B------:R-:W4:Y:S04]  /*192860*/  LDL.LU R220, [R1+0x24a4] ;  /* 0x0024a40001dc7983 */ /* 0x000f280000300800 */
[----:B------:R-:W4:Y:S01]  /*192870*/  LDL.LU R224, [R1+0x2494] ;  /* 0x0024940001e07983 */ /* 0x000f220000300800 */
[----:B------:R-:W-:-:S03]  /*192880*/  LOP3.LUT R7, R7, 0xfffffbff, RZ, 0xc0, !PT ;  /* 0xfffffbff07077812 */ /* 0x000fc600078ec0ff */
[----:B------:R-:W4:Y:S01]  /*192890*/  LDL.LU R228, [R1+0x2484] ;  /* 0x0024840001e47983 */ /* 0x000f220000300800 */
[C---:B------:R-:W-:Y:S02]  /*1928a0*/  LOP3.LUT P5, RZ, R15.reuse, 0x80, RZ, 0xc0, !PT ;  /* 0x000000800fff7812 */ /* 0x040fe400078ac0ff */
[----:B------:R-:W-:Y:S02]  /*1928b0*/  LOP3.LUT P6, RZ, R15, 0x100, RZ, 0xc0, !PT ;  /* 0x000001000fff7812 */ /* 0x000fe400078cc0ff */
[----:B------:R-:W-:Y:S02]  /*1928c0*/  @P1 LOP3.LUT R7, R7, 0x400, RZ, 0xfc, !PT ;  /* 0x0000040007071812 */ /* 0x000fe400078efcff */
[----:B------:R-:W-:Y:S01]  /*1928d0*/  LOP3.LUT P1, RZ, R15, 0x1000, RZ, 0xc0, !PT ;  /* 0x000010000fff7812 */ /* 0x000fe2000782c0ff */
[----:B------:R-:W-:Y:S01]  /*1928e0*/  IMAD.WIDE R4, R136, 0x4, R48 ;  /* 0x0000000488047825 */ /* 0x000fe200078e0230 */
[----:B------:R-:W4:Y:S01]  /*1928f0*/  LDL.LU R236, [R1+0x2474] ;  /* 0x0024740001ec7983 */ /* 0x000f220000300800 */
[----:B------:R-:W-:-:S02]  /*192900*/  LOP3.LUT R7, R7, 0xfffff7ff, RZ, 0xc0, !PT ;  /* 0xfffff7ff07077812 */ /* 0x000fc400078ec0ff */
[----:B------:R-:W-:-:S08]  /*192910*/  LOP3.LUT P0, RZ, R15, 0x200, RZ, 0xc0, !PT ;  /* 0x000002000fff7812 */ /* 0x000fd0000780c0ff */
        /* <DEDUP_REMOVED lines=8> */
[----:B------:R1:W-:Y:S02]  /*1929a0*/  @P6 STG.E desc[UR30][R4.64], R248 ;  /* 0x000000f804006986 */ /* 0x0003e4000c10191e */
[----:B-1----:R-:W-:Y:S02]  /*1929b0*/  IMAD.WIDE R4, R136, 0x4, R44 ;  /* 0x0000000488047825 */ /* 0x002fe400078e022c */
[----:B------:R-:W3:Y:S04]  /*1929c0*/  LDL.LU R248, [R1+0x2374] ;  /* 0x0023740001f87983 */ /* 0x000ee80000300800 */
        /* <DEDUP_REMOVED lines=88> */
[----:B---3--:R-:W-:Y:S01]  /*192f50*/  IMAD.WIDE R4, R216, 0x4, R58 ;  /* 0x00000004d8047825 */ /* 0x008fe200078e023a */
[----:B------:R-:W3:Y:S01]  /*192f60*/  LDL.LU R232, [R1+0x20b8] ;  /* 0x0020b80001e87983 */ /* 0x000ee20000300800 */
[----:B------:R-:W-:-:S02]  /*192f70*/  LOP3.LUT R7, R7, 0xfffffff7, RZ, 0xc0, !PT ;  /* 0xfffffff707077812 */ /* 0x000fc400078ec0ff */
[----:B------:R-:W-:Y:S01]  /*192f80*/  LOP3.LUT P0, RZ, R15, 0x10000000, RZ, 0xc0, !PT ;  /* 0x100000000fff7812 */ /* 0x000fe2000780c0ff */
[----:B------:R-:W3:Y:S07]  /*192f90*/  LDL.LU R236, [R1+0x1cb8] ;  /* 0x001cb80001ec7983 */ /* 0x000eee0000300800 */
[----:B------:R-:W-:Y:S02]  /*192fa0*/  @P1 LOP3.LUT R7, R7, 0x8, RZ, 0xfc, !PT ;  /* 0x0000000807071812 */ /* 0x000fe400078efcff */
[----:B------:R-:W-:Y:S01]  /*192fb0*/  LOP3.LUT P1, RZ, R15, 0x40000000, RZ, 0xc0, !PT ;  /* 0x400000000fff7812 */ /* 0x000fe2000782c0ff */
[----:B------:R1:W-:Y:S01]  /*192fc0*/  @P5 STG.E desc[UR30][R4.64], R240 ;  /* 0x000000f004005986 */ /* 0x0003e2000c10191e */
        /* <DEDUP_REMOVED lines=94> */
[----:B------:R-:W-:Y:S02]  /*1935b0*/  LOP3.LUT P0, RZ, R16, 0x8000, RZ, 0xc0, !PT ;  /* 0x0000800010ff7812 */ /* 0x000fe4000780c0ff */
[----:B------:R-:W-:Y:S01]  /*1935c0*/  LOP3.LUT R8, R8, 0xf7ffffff, RZ, 0xc0, !PT ;  /* 0xf7ffffff08087812 */ /* 0x000fe200078ec0ff */
[----:B------:R-:W2:Y:S04]  /*1935d0*/  LDL.LU R232, [R1+0x115c] ;  /* 0x00115c0001e87983 */ /* 0x000ea80000300800 */
[----:B------:R-:W2:Y:S04]  /*1935e0*/  LDL.LU R236, [R1+0x105c] ;  /* 0x00105c0001ec7983 */ /* 0x000ea80000300800 */
        /* <DEDUP_REMOVED lines=18> */
[----:B------:R-:W3:Y:S04]  /*193710*/  LDL.LU R134, [R1+0x2700] ;  /* 0x0027000001867983 */ /* 0x000ee80000300800 */
        /* <DEDUP_REMOVED lines=30> */
[----:B------:R-:W-:Y:S01]  /*193900*/  LOP3.LUT P6, RZ, R16, 0x20000000, RZ, 0xc0, !PT ;  /* 0x2000000010ff7812 */ /* 0x000fe200078cc0ff */
[----:B---3--:R-:W-:Y:S01]  /*193910*/  IMAD.WIDE R4, R248, 0x4, R58 ;  /* 0x00000004f8047825 */ /* 0x008fe200078e023a */
        /* <DEDUP_REMOVED lines=59> */
[----:B---3--:R1:W-:Y:S04]  /*193cd0*/  @P6 STG.E desc[UR30][R4.64], R136 ;  /* 0x0000008804006986 */ /* 0x0083e8000c10191e */
        /* <DEDUP_REMOVED lines=18> */
[C---:B------:R-:W-:Y:S02]  /*193e00*/  LOP3.LUT P2, RZ, R17.reuse, 0x1000, RZ, 0xc0, !PT ;  /* 0x0000100011ff7812 */ /* 0x040fe4000784c0ff */
[C---:B------:R-:W-:Y:S02]  /*193e10*/  LOP3.LUT P3, RZ, R17.reuse, 0x2000, RZ, 0xc0, !PT ;  /* 0x0000200011ff7812 */ /* 0x040fe4000786c0ff */
[----:B------:R-:W-:-:S02]  /*193e20*/  LOP3.LUT P4, RZ, R17, 0x4000, RZ, 0xc0, !PT ;  /* 0x0000400011ff7812 */ /* 0x000fc4000788c0ff */
[C---:B------:R-:W-:Y:S02]  /*193e30*/  LOP3.LUT P5, RZ, R17.reuse, 0x8000, RZ, 0xc0, !PT ;  /* 0x0000800011ff7812 */ /* 0x040fe400078ac0ff */
[C---:B------:R-:W-:Y:S02]  /*193e40*/  LOP3.LUT P6, RZ, R17.reuse, 0x10000, RZ, 0xc0, !PT ;  /* 0x0001000011ff7812 */ /* 0x040fe400078cc0ff */
[----:B------:R-:W-:Y:S01]  /*193e50*/  LOP3.LUT P0, RZ, R17, 0x20000, RZ, 0xc0, !PT ;  /* 0x0002000011ff7812 */ /* 0x000fe2000780c0ff */
[----:B------:R-:W2:Y:S04]  /*193e60*/  LDL.LU R212, [R1+0x4b8c] ;  /* 0x004b8c0001d47983 */ /* 0x000ea80000300800 */
        /* <DEDUP_REMOVED lines=15> */
[----:B----4-:R1:W-:Y:S02]  /*193f60*/  @P1 STG.E desc[UR30][R4.64], R240 ;  /* 0x000000f004001986 */ /* 0x0103e4000c10191e */
[----:B-1----:R-:W-:-:S05]  /*193f70*/  IMAD.WIDE R4, R138, 0x4, R54 ;  /* 0x000000048a047825 */ /* 0x002fca00078e0236 */
[----:B---3--:R1:W-:Y:S02]  /*193f80*/  @P2 STG.E desc[UR30][R4.64], R248 ;  /* 0x000000f804002986 */ /* 0x0083e4000c10191e */
[----:B-1----:R-:W-:-:S05]  /*193f90*/  IMAD.WIDE R4, R138, 0x4, R52 ;  /* 0x000000048a047825 */ /* 0x002fca00078e0234 */
[----:B------:R1:W-:Y:S02]  /*193fa0*/  @P3 STG.E desc[UR30][R4.64], R136 ;  /* 0x0000008804003986 */ /* 0x0003e4000c10191e */
[----:B-1----:R-:W-:-:S05]  /*193fb0*/  IMAD.WIDE R4, R138, 0x4, R50 ;  /* 0x000000048a047825 */ /* 0x002fca00078e0232 */
[----:B------:R1:W-:Y:S02]  /*193fc0*/  @P4 STG.E desc[UR30][R4.64], R137 ;  /* 0x0000008904004986 */ /* 0x0003e4000c10191e */
        /* <DEDUP_REMOVED lines=97> */
[----:B-1----:R-:W-:-:S05]  /*1945e0*/  IMAD.WIDE R4, R134, 0x4, R46 ;  /* 0x0000000486047825 */ /* 0x002fca00078e022e */
[----:B---3--:R1:W-:Y:S01]  /*1945f0*/  @P3 STG.E desc[UR30][R4.64], R248 ;  /* 0x000000f804003986 */ /* 0x0083e2000c10191e */
        /* <DEDUP_REMOVED lines=138> */
[----:B-1----:R-:W2:Y:S01]  /*194ea0*/  LDL.LU R139, [R1+0x2880] ;  /* 0x00288000018b7983 */ /* 0x002ea20000300800 */
[----:B------:R-:W-:-:S03]  /*194eb0*/  IMAD.WIDE R4, R134, 0x4, R44 ;  /* 0x0000000486047825 */ /* 0x000fc600078e022c */
[----:B------:R-:W2:Y:S04]  /*194ec0*/  LDL.LU R134, [R1+0x4ce4] ;  /* 0x004ce40001867983 */ /* 0x000ea80000300800 */
[----:B------:R-:W2:Y:S04]  /*194ed0*/  LDL.LU R212, [R1+0x2870] ;  /* 0x0028700001d47983 */ /* 0x000ea80000300800 */
[----:B------:R-:W2:Y:S04]  /*194ee0*/  LDL.LU R216, [R1+0x2810] ;  /* 0x0028100001d87983 */ /* 0x000ea80000300800 */
[----:B------:R-:W2:Y:S01]  /*194ef0*/  LDL.LU R224, [R1+0x2770] ;  /* 0x0027700001e07983 */ /* 0x000ea20000300800 */
[----:B------:R-:W-:-:S04]  /*194f00*/  LOP3.LUT R9, R9, 0xfbffffff, RZ, 0xc0, !PT ;  /* 0xfbffffff09097812 */ /* 0x000fc800078ec0ff */
[----:B------:R-:W-:Y:S02]  /*194f10*/  @P1 LOP3.LUT R9, R9, 0x4000000, RZ, 0xfc, !PT ;  /* 0x0400000009091812 */ /* 0x000fe400078efcff */
[----:B------:R-:W-:Y:S01]  /*194f20*/  LOP3.LUT P1, RZ, R18, 0x40000000, RZ, 0xc0, !PT ;  /* 0x4000000012ff7812 */ /* 0x000fe2000782c0ff */
[----:B---3--:R1:W-:Y:S01]  /*194f30*/  @P5 STG.E desc[UR30][R4.64], R138 ;  /* 0x0000008a04005986 */ /* 0x0083e2000c10191e */
[----:B------:R-:W-:-:S03]  /*194f40*/  LOP3.LUT R9, R9, 0xf7ffffff, RZ, 0xc0, !PT ;  /* 0xf7ffffff09097812 */ /* 0x000fc600078ec0ff */
[----:B-1----:R-:W3:Y:S04]  /*194f50*/  LDL.LU R138, [R1+0x4ce8] ;  /* 0x004ce800018a7983 */ /* 0x002ee80000300800 */
[----:B------:R-:W3:Y:S04]  /*194f60*/  LDL.LU R228, [R1+0x2750] ;  /* 0x0027500001e47983 */ /* 0x000ee80000300800 */
[----:B------:R-:W-:Y:S02]  /*194f70*/  @P1 LOP3.LUT R9, R9, 0x8000000, RZ, 0xfc, !PT ;  /* 0x0800000009091812 */ /* 0x000fe400078efcff */
[----:B------:R-:W-:-:S02]  /*194f80*/  LOP3.LUT P1, RZ, R18, 0x20000000, RZ, 0xc0, !PT ;  /* 0x2000000012ff7812 */ /* 0x000fc4000782c0ff */
[C---:B------:R-:W-:Y:S01]  /*194f90*/  LOP3.LUT P6, RZ, R18.reuse, 0x4000000, RZ, 0xc0, !PT ;  /* 0x0400000012ff7812 */ /* 0x040fe200078cc0ff */
[----:B------:R-:W3:Y:S01]  /*194fa0*/  LDL.LU R232, [R1+0x24c0] ;  /* 0x0024c00001e87983 */ /* 0x000ee20000300800 */
[----:B------:R-:W-:Y:S02]  /*194fb0*/  LOP3.LUT P0, RZ, R18, 0x8000000, RZ, 0xc0, !PT ;  /* 0x0800000012ff7812 */ /* 0x000fe4000780c0ff */
[----:B------:R-:W-:Y:S01]  /*194fc0*/  LOP3.LUT R9, R9, 0xefffffff, RZ, 0xc0, !PT ;  /* 0xefffffff09097812 */ /* 0x000fe200078ec0ff */
[----:B------:R-:W-:Y:S01]  /*194fd0*/  IMAD.WIDE R4, R220, 0x4, R58 ;  /* 0x00000004dc047825 */ /* 0x000fe200078e023a */
[----:B------:R-:W3:Y:S04]  /*194fe0*/  LDL.LU R236, [R1+0x20d0] ;  /* 0x0020d00001ec7983 */ /* 0x000ee80000300800 */
[----:B------:R-:W3:Y:S01]  /*194ff0*/  LDL.LU R240, [R1+0x1cd0] ;  /* 0x001cd00001f07983 */ /* 0x000ee20000300800 */
[----:B------:R-:W-:-:S02]  /*195000*/  @P1 LOP3.LUT R9, R9, 0x10000000, RZ, 0xfc, !PT ;  /* 0x1000000009091812 */ /* 0x000fc400078efcff */
[----:B------:R-:W-:Y:S01]  /*195010*/  LOP3.LUT P1, RZ, R18, 0x10000000, RZ, 0xc0, !PT ;  /* 0x1000000012ff7812 */ /* 0x000fe2000782c0ff */
        /* <DEDUP_REMOVED lines=187> */
[----:B------:R-:W-:Y:S02]  /*195bd0*/  LOP3.LUT P5, RZ, R19, 0x80000000, RZ, 0xc0, !PT ;  /* 0x8000000013ff7812 */ /* 0x000fe400078ac0ff */
        /* <DEDUP_REMOVED lines=105> */
[----:B---3--:R-:W-:Y:S01]  /*196270*/  IMAD.WIDE R4, R216, 0x4, R58 ;  /* 0x00000004d8047825 */ /* 0x008fe200078e023a */
[----:B------:R-:W3:Y:S01]  /*196280*/  LDL.LU R232, [R1+0x2a60] ;  /* 0x002a600001e87983 */ /* 0x000ee20000300800 */
[----:B------:R-:W-:-:S02]  /*196290*/  LOP3.LUT R9, R9, 0xfffffff7, RZ, 0xc0, !PT ;  /* 0xfffffff709097812 */ /* 0x000fc400078ec0ff */
[C---:B------:R-:W-:Y:S01]  /*1962a0*/  LOP3.LUT P0, RZ, R20.reuse, 0x100000, RZ, 0xc0, !PT ;  /* 0x0010000014ff7812 */ /* 0x040fe2000780c0ff */
[----:B------:R-:W3:Y:S04]  /*1962b0*/  LDL.LU R236, [R1+0x2a40] ;  /* 0x002a400001ec7983 */ /* 0x000ee80000300800 */
[----:B------:R-:W3:Y:S03]  /*1962c0*/  LDL.LU R240, [R1+0x2a20] ;  /* 0x002a200001f07983 */ /* 0x000ee60000300800 */
        /* <DEDUP_REMOVED lines=147> */
[C---:B------:R-:W-:Y:S01]  /*196c00*/  LOP3.LUT P5, RZ, R21.reuse, 0x100000, RZ, 0xc0, !PT ;  /* 0x0010000015ff7812 */ /* 0x040fe200078ac0ff */
[----:B-1----:R-:W-:Y:S01]  /*196c10*/  IMAD.WIDE R4, R138, 0x4, R44 ;  /* 0x000000048a047825 */ /* 0x002fe200078e022c */
[C---:B------:R-:W-:Y:S02]  /*196c20*/  LOP3.LUT P6, RZ, R21.reuse, 0x200000, RZ, 0xc0, !PT ;  /* 0x0020000015ff7812 */ /* 0x040fe400078cc0ff */
        /* <DEDUP_REMOVED lines=46> */
[C---:B------:R-:W-:Y:S02]  /*196f10*/  LOP3.LUT P6, RZ, R21.reuse, 0x2000000, RZ, 0xc0, !PT ;  /* 0x0200000015ff7812 */ /* 0x040fe400078cc0ff */
        /* <DEDUP_REMOVED lines=108> */
[----:B------:R-:W2:Y:S04]  /*1975e0*/  LDL.LU R236, [R1+0x176c] ;  /* 0x00176c0001ec7983 */ /* 0x000ea80000300800 */
[----:B------:R-:W2:Y:S03]  /*1975f0*/  LDL.LU R240, [R1+0x112c] ;  /* 0x00112c0001f07983 */ /* 0x000ea60000300800 */
        /* <DEDUP_REMOVED lines=13> */
[----:B------:R-:W-:Y:S01]  /*1976d0*/  LOP3.LUT P1, RZ, R10, 0x1000, RZ, 0xc0, !PT ;  /* 0x000010000aff7812 */ /* 0x000fe2000782c0ff */
[----:B-1----:R-:W-:Y:S02]  /*1976e0*/  IMAD.WIDE R4, R212, 0x4, R48 ;  /* 0x00000004d4047825 */ /* 0x002fe400078e0230 */
[----:B------:R-:W4:Y:S04]  /*1976f0*/  LDL.LU R135, [R1+0xb9c] ;  /* 0x000b9c0001877983 */ /* 0x000f280000300800 */
        /* <DEDUP_REMOVED lines=37> */
[----:B----4-:R1:W-:Y:S02]  /*197950*/  @P4 STG.E desc[UR30][R4.64], R135 ;  /* 0x0000008704004986 */ /* 0x0103e4000c10191e */
        /* <DEDUP_REMOVED lines=195> */
[----:B------:R-:W-:Y:S02]  /*198590*/  LOP3.LUT P4, RZ, R23, 0x80000000, RZ, 0xc0, !PT ;  /* 0x8000000017ff7812 */ /* 0x000fe4000788c0ff */
        /* <DEDUP_REMOVED lines=143> */
[----:B--2---:R1:W-:Y:S04]  /*198e90*/  @P4 STG.E desc[UR30][R4.64], R139 ;  /* 0x0000008b04004986 */ /* 0x0043e8000c10191e */
[----:B-1----:R-:W2:Y:S04]  /*198ea0*/  LDL.LU R139, [R1+0x2ce0] ;  /* 0x002ce000018b7983 */ /* 0x002ea80000300800 */
[----:B------:R-:W2:Y:S04]  /*198eb0*/  LDL.LU R216, [R1+0x2cd0] ;  /* 0x002cd00001d87983 */ /* 0x000ea80000300800 */
[----:B------:R-:W2:Y:S04]  /*198ec0*/  LDL.LU R220, [R1+0x2cc0] ;  /* 0x002cc00001dc7983 */ /* 0x000ea80000300800 */
[----:B------:R-:W2:Y:S01]  /*198ed0*/  LDL.LU R224, [R1+0x2cb0] ;  /* 0x002cb00001e07983 */ /* 0x000ea20000300800 */
[----:B------:R-:W-:Y:S01]  /*198ee0*/  LOP3.LUT R11, R11, 0xfffffbff, RZ, 0xc0, !PT ;  /* 0xfffffbff0b0b7812 */ /* 0x000fe200078ec0ff */
[----:B------:R-:W-:-:S03]  /*198ef0*/  IMAD.WIDE R4, R136, 0x4, R48 ;  /* 0x0000000488047825 */ /* 0x000fc600078e0230 */
        /* <DEDUP_REMOVED lines=13> */
[----:B------:R-:W3:Y:S05]  /*198fd0*/  LDL.LU R240, [R1+0x28f0] ;  /* 0x0028f00001f07983 */ /* 0x000eea0000300800 */
[----:B------:R-:W-:-:S02]  /*198fe0*/  @P1 LOP3.LUT R11, R11, 0x1000, RZ, 0xfc, !PT ;  /* 0x000010000b0b1812 */ /* 0x000fc400078efcff */
[----:B------:R-:W-:Y:S01]  /*198ff0*/  LOP3.LUT P1, RZ, R24, 0x4000000, RZ, 0xc0, !PT ;  /* 0x0400000018ff7812 */ /* 0x000fe2000782c0ff */
[----:B----4-:R1:W-:Y:S02]  /*199000*/  @P6 STG.E desc[UR30][R4.64], R248 ;  /* 0x000000f804006986 */ /* 0x0103e4000c10191e */
[----:B-1----:R-:W-:Y:S02]  /*199010*/  IMAD.WIDE R4, R136, 0x4, R44 ;  /* 0x0000000488047825 */ /* 0x002fe400078e022c */
[----:B------:R-:W4:Y:S04]  /*199020*/  LDL.LU R248, [R1+0x24f0] ;  /* 0x0024f00001f87983 */ /* 0x000f280000300800 */
[----:B------:R-:W3:Y:S04]  /*199030*/  LDL.LU R136, [R1+0x2100] ;  /* 0x0021000001887983 */ /* 0x000ee80000300800 */
        /* <DEDUP_REMOVED lines=284> */
[----:B------:R-:W-:-:S05]  /*19a200*/  IMAD.WIDE R4, R248, 0x4, R46 ;  /* 0x00000004f8047825 */ /* 0x000fca00078e022e */
[----:B---3--:R1:W-:Y:S01]  /*19a210*/  @P5 STG.E desc[UR30][R4.64], R138 ;  /* 0x0000008a04005986 */ /* 0x0083e2000c10191e */
[----:B------:R-:W-:-:S03]  /*19a220*/  LOP3.LUT R12, R12, 0xfffbffff, RZ, 0xc0, !PT ;  /* 0xfffbffff0c0c7812 */ /* 0x000fc600078ec0ff */
[----:B-1----:R-:W3:Y:S04]  /*19a230*/  LDL.LU R138, [R1+0x4dc0] ;  /* 0x004dc000018a7983 */ /* 0x002ee80000300800 */
[----:B------:R-:W3:Y:S01]  /*19a240*/  LDL.LU R224, [R1+0xdcc] ;  /* 0x000dcc0001e07983 */ /* 0x000ee20000300800 */
[----:B------:R-:W-:Y:S02]  /*19a250*/  @P1 LOP3.LUT R12, R12, 0x40000, RZ, 0xfc, !PT ;  /* 0x000400000c0c1812 */ /* 0x000fe400078efcff */
[C---:B------:R-:W-:Y:S01]  /*19a260*/  LOP3.LUT P1, RZ, R26.reuse, 0x200000, RZ, 0xc0, !PT ;  /* 0x002000001aff7812 */ /* 0x040fe2000782c0ff */
[----:B------:R-:W3:Y:S01]  /*19a270*/  LDL.LU R232, [R1+0xb7c] ;  /* 0x000b7c0001e87983 */ /* 0x000ee20000300800 */
[----:B------:R-:W-:Y:S02]  /*19a280*/  LOP3.LUT P6, RZ, R26, 0x20000, RZ, 0xc0, !PT ;  /* 0x000200001aff7812 */ /* 0x000fe400078cc0ff */
[----:B------:R-:W-:Y:S01]  /*19a290*/  LOP3.LUT R12, R12, 0xfff7ffff, RZ, 0xc0, !PT ;  /* 0xfff7ffff0c0c7812 */ /* 0x000fe200078ec0ff */
[----:B------:R-:W3:Y:S01]  /*19a2a0*/  LDL.LU R236, [R1+0x2e80] ;  /* 0x002e800001ec7983 */ /* 0x000ee20000300800 */
[----:B------:R-:W-:Y:S01]  /*19a2b0*/  LOP3.LUT P0, RZ, R26, 0x40000, RZ, 0xc0, !PT ;  /* 0x000400001aff7812 */ /* 0x000fe2000780c0ff */
[----:B------:R-:W-:-:S02]  /*19a2c0*/  IMAD.WIDE R4, R248, 0x4, R44 ;  /* 0x00000004f8047825 */ /* 0x000fc400078e022c */
[----:B------:R-:W3:Y:S04]  /*19a2d0*/  LDL.LU R240, [R1+0x2e60] ;  /* 0x002e600001f07983 */ /* 0x000ee80000300800 */
[----:B------:R-:W3:Y:S01]  /*19a2e0*/  LDL.LU R248, [R1+0x2e40] ;  /* 0x002e400001f87983 */ /* 0x000ee20000300800 */
[----:B------:R-:W-:Y:S02]  /*19a2f0*/  @P1 LOP3.LUT R12, R12, 0x80000, RZ, 0xfc, !PT ;  /* 0x000800000c0c1812 */ /* 0x000fe400078efcff */
        /* <DEDUP_REMOVED lines=25> */
[----:B------:R-:W-:Y:S02]  /*19a490*/  LOP3.LUT P5, RZ, R26, 0x80000000, RZ, 0xc0, !PT ;  /* 0x800000001aff7812 */ /* 0x000fe400078ac0ff */
        /* <DEDUP_REMOVED lines=19> */
[----:B-1----:R-:W-:-:S05]  /*19a5d0*/  IMAD.WIDE R4, R138, 0x4, R54 ;  /* 0x000000048a047825 */ /* 0x002fca00078e0236 */
[----:B------:R1:W-:Y:S02]  /*19a5e0*/  @P2 STG.E desc[UR30][R4.64], R248 ;  /* 0x000000f804002986 */ /* 0x0003e4000c10191e */
[----:B-1----:R-:W-:-:S05]  /*19a5f0*/  IMAD.WIDE R4, R138, 0x4, R52 ;  /* 0x000000048a047825 */ /* 0x002fca00078e0234 */
[----:B----4-:R1:W-:Y:S02]  /*19a600*/  @P3 STG.E desc[UR30][R4.64], R136 ;  /* 0x0000008804003986 */ /* 0x0103e4000c10191e */
        /* <DEDUP_REMOVED lines=241> */
[----:B------:R-:W2:Y:S04]  /*19b520*/  LDL.LU R212, [R1+0x2dec] ;  /* 0x002dec0001d47983 */ /* 0x000ea80000300800 */
[----:B------:R-:W2:Y:S01]  /*19b530*/  LDL.LU R216, [R1+0x2d2c] ;  /* 0x002d2c0001d87983 */ /* 0x000ea20000300800 */
[----:B------:R-:W-:-:S03]  /*19b540*/  LOP3.LUT R13, R13, 0xfbffffff, RZ, 0xc0, !PT ;  /* 0xfbffffff0d0d7812 */ /* 0x000fc600078ec0ff */
[----:B------:R-:W2:Y:S01]  /*19b550*/  LDL.LU R224, [R1+0x2d1c] ;  /* 0x002d1c0001e07983 */ /* 0x000ea20000300800 */
[----:B------:R-:W-:-:S03]  /*19b560*/  LOP3.LUT P5, RZ, R28, 0x200, RZ, 0xc0, !PT ;  /* 0x000002001cff7812 */ /* 0x000fc600078ac0ff */
[----:B------:R-:W2:Y:S01]  /*19b570*/  LDL.LU R228, [R1+0x290c] ;  /* 0x00290c0001e47983 */ /* 0x000ea20000300800 */
[----:B------:R-:W-:Y:S02]  /*19b580*/  @P1 LOP3.LUT R13, R13, 0x4000000, RZ, 0xfc, !PT ;  /* 0x040000000d0d1812 */ /* 0x000fe400078efcff */
[C---:B------:R-:W-:Y:S02]  /*19b590*/  LOP3.LUT P1, RZ, R28.reuse, 0x4000, RZ, 0xc0, !PT ;  /* 0x000040001cff7812 */ /* 0x040fe4000782c0ff */
[C---:B------:R-:W-:Y:S02]  /*19b5a0*/  LOP3.LUT P6, RZ, R28.reuse, 0x400, RZ, 0xc0, !PT ;  /* 0x000004001cff7812 */ /* 0x040fe400078cc0ff */
[----:B------:R-:W-:Y:S02]  /*19b5b0*/  LOP3.LUT P0, RZ, R28, 0x800, RZ, 0xc0, !PT ;  /* 0x000008001cff7812 */ /* 0x000fe4000780c0ff */
[----:B------:R-:W-:Y:S01]  /*19b5c0*/  LOP3.LUT R13, R13, 0xf7ffffff, RZ, 0xc0, !PT ;  /* 0xf7ffffff0d0d7812 */ /* 0x000fe200078ec0ff */
[----:B------:R-:W2:Y:S04]  /*19b5d0*/  LDL.LU R232, [R1+0x250c] ;  /* 0x00250c0001e87983 */ /* 0x000ea80000300800 */
[----:B------:R-:W2:Y:S04]  /*19b5e0*/  LDL.LU R236, [R1+0x211c] ;  /* 0x00211c0001ec7983 */ /* 0x000ea80000300800 */
[----:B------:R-:W2:Y:S01]  /*19b5f0*/  LDL.LU R240, [R1+0x1d1c] ;  /* 0x001d1c0001f07983 */ /* 0x000ea20000300800 */
        /* <DEDUP_REMOVED lines=16> */
[C---:B-1----:R-:W-:Y:S02]  /*19b700*/  IMAD.WIDE R4, R220.reuse, 0x4, R52 ;  /* 0x00000004dc047825 */ /* 0x042fe400078e0234 */
        /* <DEDUP_REMOVED lines=401> */
[----:B------:R-:W4:Y:S04]  /*19d020*/  LDL.LU R240, [R1+0x2f70] ;  /* 0x002f700001f07983 */ /* 0x000f280000300800 */
        /* <DEDUP_REMOVED lines=35> */
[C---:B------:R-:W-:Y:S01]  /*19d260*/  LOP3.LUT P5, RZ, R31.reuse, 0x10, RZ, 0xc0, !PT ;  /* 0x000000101fff7812 */ /* 0x040fe200078ac0ff */
[----:B-1----:R-:W-:Y:S01]  /*19d270*/  IMAD.WIDE R4, R138, 0x4, R44 ;  /* 0x000000048a047825 */ /* 0x002fe200078e022c */
[C---:B------:R-:W-:Y:S02]  /*19d280*/  LOP3.LUT P6, RZ, R31.reuse, 0x20, RZ, 0xc0, !PT ;  /* 0x000000201fff7812 */ /* 0x040fe400078cc0ff */
[----:B------:R-:W-:Y:S01]  /*19d290*/  LOP3.LUT P0, RZ, R31, 0x40, RZ, 0xc0, !PT ;  /* 0x000000401fff7812 */ /* 0x000fe2000780c0ff */
[----:B------:R-:W2:Y:S04]  /*19d2a0*/  LDL.LU R138, [R1+0x4e0c] ;  /* 0x004e0c00018a7983 */ /* 0x000ea80000300800 */
[----:B----4-:R3:W-:Y:S02]  /*19d2b0*/  @P2 STG.E desc[UR30][R4.64], R240 ;  /* 0x000000f004002986 */ /* 0x0107e4000c10191e */
[----:B---3--:R-:W-:-:S05]  /*19d2c0*/  IMAD.WIDE R4, R248, 0x4, R58 ;  /* 0x00000004f8047825 */ /* 0x008fca00078e023a */
        /* <DEDUP_REMOVED lines=100> */
[----:B----4-:R1:W-:Y:S02]  /*19d910*/  @P2 STG.E desc[UR30][R4.64], R248 ;  /* 0x000000f804002986 */ /* 0x0103e4000c10191e */
        /* <DEDUP_REMOVED lines=142> */
[----:B------:R-:W-:-:S02]  /*19e200*/  LOP3.LUT R14, R14, 0xfffffffb, RZ, 0xc0, !PT ;  /* 0xfffffffb0e0e7812 */ /* 0x000fc400078ec0ff */
[C---:B------:R-:W-:Y:S02]  /*19e210*/  LOP3.LUT P5, RZ, R32.reuse, 0x4000, RZ, 0xc0, !PT ;  /* 0x0000400020ff7812 */ /* 0x040fe400078ac0ff */
[----:B------:R-:W-:Y:S01]  /*19e220*/  LOP3.LUT P6, RZ, R32, 0x8000, RZ, 0xc0, !PT ;  /* 0x0000800020ff7812 */ /* 0x000fe200078cc0ff */
[----:B------:R-:W2:Y:S01]  /*19e230*/  LDL.LU R228, [R1+0x17bc] ;  /* 0x0017bc0001e47983 */ /* 0x000ea20000300800 */
[----:B------:R-:W-:Y:S02]  /*19e240*/  @P1 LOP3.LUT R14, R14, 0x4, RZ, 0xfc, !PT ;  /* 0x000000040e0e1812 */ /* 0x000fe400078efcff */
[----:B------:R-:W-:Y:S01]  /*19e250*/  LOP3.LUT P1, RZ, R32, 0x80000, RZ, 0xc0, !PT ;  /* 0x0008000020ff7812 */ /* 0x000fe2000782c0ff */
[----:B------:R-:W-:Y:S01]  /*19e260*/  IMAD.WIDE R4, R137, 0x4, R50 ;  /* 0x0000000489047825 */ /* 0x000fe200078e0232 */
[----:B------:R-:W-:-:S05]  /*19e270*/  LOP3.LUT R14, R14, 0xfffffff7, RZ, 0xc0, !PT ;  /* 0xfffffff70e0e7812 */ /* 0x000fca00078ec0ff */
[----:B---3--:R1:W-:Y:S06]  /*19e280*/  @P5 STG.E desc[UR30][R4.64], R248 ;  /* 0x000000f804005986 */ /* 0x0083ec000c10191e */
        /* <DEDUP_REMOVED lines=731> */
[----:B-1----:R-:W-:Y:S02]  /*1a1040*/  IMAD.WIDE R4, R212, 0x4, R50 ;  /* 0x00000004d4047825 */ /* 0x002fe400078e0232 */
        /* <DEDUP_REMOVED lines=40> */
[----:B-1----:R-:W-:Y:S02]  /*1a12d0*/  IMAD.WIDE R4, R138, 0x4, R44 ;  /* 0x000000048a047825 */ /* 0x002fe400078e022c */
        /* <DEDUP_REMOVED lines=4770> */
[C---:B-1----:R-:W-:Y:S02]  /*1b3d00*/  IMAD.WIDE R4, R228.reuse, 0x4, R56 ;  /* 0x00000004e4047825 */ /* 0x042fe400078e0238 */
        /* <DEDUP_REMOVED lines=14> */
[----:B------:R-:W-:Y:S02]  /*1b3df0*/  LOP3.LUT P3, RZ, R79, 0x80000000, RZ, 0xc0, !PT ;  /* 0x800000004fff7812 */ /* 0x000fe4000786c0ff */
        /* <DEDUP_REMOVED lines=528> */
[----:B------:R-:W-:Y:S02]  /*1b5f00*/  LOP3.LUT P4, RZ, R82, 0x80000000, RZ, 0xc0, !PT ;  /* 0x8000000052ff7812 */ /* 0x000fe4000788c0ff */
        /* <DEDUP_REMOVED lines=465> */
[----:B------:R-:W-:Y:S01]  /*1b7c20*/  LOP3.LUT P1, RZ, R85, 0x100000, RZ, 0xc0, !PT ;  /* 0x0010000055ff7812 */ /* 0x000fe2000782c0ff */
        /* <DEDUP_REMOVED lines=409> */
[----:B------:R-:W-:-:S08]  /*1b95c0*/  LOP3.LUT P0, RZ, R87, 0x40000000, RZ, 0xc0, !PT ;  /* 0x4000000057ff7812 */ /* 0x000fd0000780c0ff */
        /* <DEDUP_REMOVED lines=57> */
[C---:B-1----:R-:W-:Y:S02]  /*1b9960*/  IMAD.WIDE R4, R134.reuse, 0x4, R58 ;  /* 0x0000000486047825 */ /* 0x042fe400078e023a */
[----:B------:R-:W4:Y:S04]  /*1b9970*/  LDL.LU R89, [R1+0x7a70] ;  /* 0x007a700001597983 */ /* 0x000f280000300800 */
[----:B------:R1:W-:Y:S02]  /*1b9980*/  @P6 STG.E desc[UR30][R4.64], R138 ;  /* 0x0000008a04006986 */ /* 0x0003e4000c10191e */
[----:B-1----:R-:W-:-:S05]  /*1b9990*/  IMAD.WIDE R4, R134, 0x4, R56 ;  /* 0x0000000486047825 */ /* 0x002fca00078e0238 */
[----:B--2---:R1:W-:Y:S04]  /*1b99a0*/  @P0 STG.E desc[UR30][R4.64], R139 ;  /* 0x0000008b04000986 */ /* 0x0043e8000c10191e */
[----:B-1----:R-:W2:Y:S04]  /*1b99b0*/  LDL.LU R139, [R1+0x3ad4] ;  /* 0x003ad400018b7983 */ /* 0x002ea80000300800 */
[----:B------:R-:W3:Y:S04]  /*1b99c0*/  LDL.LU R236, [R1+0x3ac4] ;  /* 0x003ac40001ec7983 */ /* 0x000ee80000300800 */
        /* <DEDUP_REMOVED lines=85> */
[----:B-1----:R-:W-:Y:S01]  /*1b9f20*/  IMAD.WIDE R4, R138, 0x4, R44 ;  /* 0x000000048a047825 */ /* 0x002fe200078e022c */
[----:B------:R-:W-:Y:S02]  /*1b9f30*/  LOP3.LUT P6, RZ, R88, 0x80000000, RZ, 0xc0, !PT ;  /* 0x8000000058ff7812 */ /* 0x000fe400078cc0ff */
[----:B------:R-:W-:Y:S01]  /*1b9f40*/  LOP3.LUT P0, RZ, R89, 0x1, RZ, 0xc0, !PT ;  /* 0x0000000159ff7812 */ /* 0x000fe2000780c0ff */
[----:B------:R-:W3:Y:S04]  /*1b9f50*/  LDL.LU R138, [R1+0x57bc] ;  /* 0x0057bc00018a7983 */ /* 0x000ee80000300800 */
[----:B------:R1:W-:Y:S04]  /*1b9f60*/  @P2 STG.E desc[UR30][R4.64], R240 ;  /* 0x000000f004002986 */ /* 0x0003e8000c10191e */
[----:B------:R-:W4:Y:S01]  /*1b9f70*/  LDL.LU R236, [R1+0x3aa8] ;  /* 0x003aa80001ec7983 */ /* 0x000f220000300800 */
[----:B-1----:R-:W-:-:S03]  /*1b9f80*/  IMAD.WIDE R4, R248, 0x4, R58 ;  /* 0x00000004f8047825 */ /* 0x002fc600078e023a */
[----:B------:R-:W3:Y:S04]  /*1b9f90*/  LDL.LU R240, [R1+0x3a98] ;  /* 0x003a980001f07983 */ /* 0x000ee80000300800 */
[----:B------:R1:W-:Y:S02]  /*1b9fa0*/  @P3 STG.E desc[UR30][R4.64], R136 ;  /* 0x0000008804003986 */ /* 0x0003e4000c10191e */
[C---:B-1----:R-:W-:Y:S02]  /*1b9fb0*/  IMAD.WIDE R4, R248.reuse, 0x4, R56 ;  /* 0x00000004f8047825 */ /* 0x042fe400078e0238 */
[----:B------:R-:W3:Y:S04]  /*1b9fc0*/  LDL.LU R136, [R1+0x2fc8] ;  /* 0x002fc80001887983 */ /* 0x000ee80000300800 */
[----:B------:R1:W-:Y:S02]  /*1b9fd0*/  @P4 STG.E desc[UR30][R4.64], R137 ;  /* 0x0000008904004986 */ /* 0x0003e4000c10191e */
[----:B-1----:R-:W-:-:S02]  /*1b9fe0*/  IMAD.WIDE R4, R248, 0x4, R54 ;  /* 0x00000004f8047825 */ /* 0x002fc400078e0236 */
[----:B------:R-:W3:Y:S04]  /*1b9ff0*/  LDL.LU R137, [R1+0x2f58] ;  /* 0x002f580001897983 */ /* 0x000ee80000300800 */
[----:B------:R1:W-:Y:S02]  /*1ba000*/  @P5 STG.E desc[UR30][R4.64], R134 ;  /* 0x0000008604005986 */ /* 0x0003e4000c10191e */
[C---:B-1----:R-:W-:Y:S02]  /*1ba010*/  IMAD.WIDE R4, R248.reuse, 0x4, R52 ;  /* 0x00000004f8047825 */ /* 0x042fe400078e0234 */
[----:B------:R-:W3:Y:S04]  /*1ba020*/  LDL.LU R134, [R1+0x2b38] ;  /* 0x002b380001867983 */ /* 0x000ee80000300800 */
[----:B------:R1:W-:Y:S02]  /*1ba030*/  @P6 STG.E desc[UR30][R4.64], R135 ;  /* 0x0000008704006986 */ /* 0x0003e4000c10191e */
[----:B-1----:R-:W-:-:S02]  /*1ba040*/  IMAD.WIDE R4, R248, 0x4, R50 ;  /* 0x00000004f8047825 */ /* 0x002fc400078e0232 */
[----:B------:R-:W3:Y:S04]  /*1ba050*/  LDL.LU R135, [R1+0x2768] ;  /* 0x0027680001877983 */ /* 0x000ee80000300800 */
[----:B--2---:R1:W-:Y:S04]  /*1ba060*/  @P0 STG.E desc[UR30][R4.64], R139 ;  /* 0x0000008b04000986 */ /* 0x0043e8000c10191e */
[----:B-1----:R-:W2:Y:S04]  /*1ba070*/  LDL.LU R139, [R1+0x2368] ;  /* 0x00236800018b7983 */ /* 0x002ea80000300800 */
[----:B------:R-:W2:Y:S01]  /*1ba080*/  LDL.LU R232, [R1+0x57b8] ;  /* 0x0057b80001e87983 */ /* 0x000ea20000300800 */
[----:B------:R-:W-:-:S02]  /*1ba090*/  LOP3.LUT P1, RZ, R89, 0x2000, RZ, 0xc0, !PT ;  /* 0x0000200059ff7812 */ /* 0x000fc4000782c0ff */
[----:B------:R-:W-:Y:S01]  /*1ba0a0*/  LOP3.LUT R31, R31, 0xffffdfff, RZ, 0xc0, !PT ;  /* 0xffffdfff1f1f7812 */ /* 0x000fe200078ec0ff */
[----:B------:R-:W2:Y:S04]  /*1ba0b0*/  LDL.LU R220, [R1+0x1f68] ;  /* 0x001f680001dc7983 */ /* 0x000ea80000300800 */
[----:B------:R-:W2:Y:S04]  /*1ba0c0*/  LDL.LU R224, [R1+0x1b58] ;  /* 0x001b580001e07983 */ /* 0x000ea80000300800 */
[----:B------:R-:W2:Y:S02]  /*1ba0d0*/  LDL.LU R228, [R1+0x1578] ;  /* 0x0015780001e47983 */ /* 0x000ea40000300800 */
        /* <DEDUP_REMOVED lines=17> */
[C---:B------:R-:W-:Y:S02]  /*1ba1f0*/  LOP3.LUT P1, RZ, R89.reuse, 0x80, RZ, 0xc0, !PT ;  /* 0x0000008059ff7812 */ /* 0x040fe4000782c0ff */
[----:B------:R-:W-:Y:S02]  /*1ba200*/  LOP3.LUT P5, RZ, R89, 0x4, RZ, 0xc0, !PT ;  /* 0x0000000459ff7812 */ /* 0x000fe400078ac0ff */
[----:B------:R-:W-:Y:S01]  /*1ba210*/  LOP3.LUT R31, R31, 0xfff7ffff, RZ, 0xc0, !PT ;  /* 0xfff7ffff1f1f7812 */ /* 0x000fe200078ec0ff */
[----:B------:R-:W-:Y:S01]  /*1ba220*/  IMAD.WIDE R4, R248, 0x4, R48 ;  /* 0x00000004f8047825 */ /* 0x000fe200078e0230 */
[----:B------:R-:W-:-:S07]  /*1ba230*/  LOP3.LUT P6, RZ, R89, 0x8, RZ, 0xc0, !PT ;  /* 0x0000000859ff7812 */ /* 0x000fce00078cc0ff */
[----:B------:R-:W-:Y:S02]  /*1ba240*/  @P1 LOP3.LUT R31, R31, 0x80000, RZ, 0xfc, !PT ;  /* 0x000800001f1f1812 */ /* 0x000fe400078efcff */
[C---:B------:R-:W-:Y:S01]  /*1ba250*/  LOP3.LUT P1, RZ, R89.reuse, 0x40, RZ, 0xc0, !PT ;  /* 0x0000004059ff7812 */ /* 0x040fe2000782c0ff */
[----:B----4-:R1:W-:Y:S01]  /*1ba260*/  @P4 STG.E desc[UR30][R4.64], R236 ;  /* 0x000000ec04004986 */ /* 0x0103e2000c10191e */
[----:B------:R-:W-:Y:S02]  /*1ba270*/  LOP3.LUT P0, RZ, R89, 0x10, RZ, 0xc0, !PT ;  /* 0x0000001059ff7812 */ /* 0x000fe4000780c0ff */
[----:B------:R-:W-:Y:S01]  /*1ba280*/  LOP3.LUT R31, R31, 0xffefffff, RZ, 0xc0, !PT ;  /* 0xffefffff1f1f7812 */ /* 0x000fe200078ec0ff */
[----:B-1----:R-:W-:Y:S01]  /*1ba290*/  IMAD.WIDE R4, R248, 0x4, R46 ;  /* 0x00000004f8047825 */ /* 0x002fe200078e022e */
[----:B------:R-:W4:Y:S04]  /*1ba2a0*/  LDL.LU R236, [R1+0x3afc] ;  /* 0x003afc0001ec7983 */ /* 0x000f280000300800 */
[----:B---3--:R1:W-:Y:S03]  /*1ba2b0*/  @P5 STG.E desc[UR30][R4.64], R240 ;  /* 0x000000f004005986 */ /* 0x0083e6000c10191e */
[----:B------:R-:W-:-:S02]  /*1ba2c0*/  @P1 LOP3.LUT R31, R31, 0x100000, RZ, 0xfc, !PT ;  /* 0x001000001f1f1812 */ /* 0x000fc400078efcff */
[----:B------:R-:W-:Y:S01]  /*1ba2d0*/  LOP3.LUT P1, RZ, R89, 0x20, RZ, 0xc0, !PT ;  /* 0x0000002059ff7812 */ /* 0x000fe2000782c0ff */
[----:B-1----:R-:W-:Y:S01]  /*1ba2e0*/  IMAD.WIDE R4, R248, 0x4, R44 ;  /* 0x00000004f8047825 */ /* 0x002fe200078e022c */
[----:B------:R-:W3:Y:S04]  /*1ba2f0*/  LDL.LU R240, [R1+0x3aec] ;  /* 0x003aec0001f07983 */ /* 0x000ee80000300800 */
[----:B------:R-:W3:Y:S04]  /*1ba300*/  LDL.LU R248, [R1+0x3adc] ;  /* 0x003adc0001f87983 */ /* 0x000ee80000300800 */
[----:B------:R1:W-:Y:S04]  /*1ba310*/  @P6 STG.E desc[UR30][R4.64], R136 ;  /* 0x0000008804006986 */ /* 0x0003e8000c10191e */
[----:B-1----:R-:W3:Y:S01]  /*1ba320*/  LDL.LU R136, [R1+0x3acc] ;  /* 0x003acc0001887983 */ /* 0x002ee20000300800 */
[----:B--2---:R-:W-:-:S05]  /*1ba330*/  IMAD.WIDE R4, R232, 0x4, R58 ;  /* 0x00000004e8047825 */ /* 0x004fca00078e023a */
[----:B------:R1:W-:Y:S02]  /*1ba340*/  @P0 STG.E desc[UR30][R4.64], R137 ;  /* 0x0000008904000986 */ /* 0x0003e4000c10191e */
[C---:B-1----:R-:W-:Y:S02]  /*1ba350*/  IMAD.WIDE R4, R232.reuse, 0x4, R56 ;  /* 0x00000004e8047825 */ /* 0x042fe400078e0238 */
[----:B------:R-:W2:Y:S04]  /*1ba360*/  LDL.LU R137, [R1+0x3abc] ;  /* 0x003abc0001897983 */ /* 0x000ea80000300800 */
[----:B------:R1:W-:Y:S01]  /*1ba370*/  @P1 STG.E desc[UR30][R4.64], R134 ;  /* 0x0000008604001986 */ /* 0x0003e2000c10191e */
[----:B------:R-:W-:Y:S01]  /*1ba380*/  LOP3.LUT P1, RZ, R31, 0x100000, RZ, 0xc0, !PT ;  /* 0x001000001fff7812 */ /* 0x000fe2000782c0ff */
[----:B-1----:R-:W-:-:S02]  /*1ba390*/  IMAD.WIDE R4, R232, 0x4, R54 ;  /* 0x00000004e8047825 */ /* 0x002fc400078e0236 */
[----:B------:R-:W2:Y:S10]  /*1ba3a0*/  LDL.LU R134, [R1+0x3aac] ;  /* 0x003aac0001867983 */ /* 0x000eb40000300800 */
[----:B------:R1:W-:Y:S01]  /*1ba3b0*/  @P1 STG.E desc[UR30][R4.64], R135 ;  /* 0x0000008704001986 */ /* 0x0003e2000c10191e */
[----:B------:R-:W-:-:S03]  /*1ba3c0*/  LOP3.LUT P1, RZ, R31, 0x80000, RZ, 0xc0, !PT ;  /* 0x000800001fff7812 */ /* 0x000fc6000782c0ff */
[----:B-1----:R-:W2:Y:S01]  /*1ba3d0*/  LDL.LU R135, [R1+0x3a9c] ;  /* 0x003a9c0001877983 */ /* 0x002ea20000300800 */
[----:B------:R-:W-:-:S09]  /*1ba3e0*/  IMAD.WIDE R4, R232, 0x4, R52 ;  /* 0x00000004e8047825 */ /* 0x000fd200078e0234 */
[----:B------:R1:W-:Y:S04]  /*1ba3f0*/  @P1 STG.E desc[UR30][R4.64], R139 ;  /* 0x0000008b04001986 */ /* 0x0003e8000c10191e */
        /* <DEDUP_REMOVED lines=14> */
[----:B-1----:R-:W-:Y:S01]  /*1ba4e0*/  IMAD.WIDE R4, R138, 0x4, R58 ;  /* 0x000000048a047825 */ /* 0x002fe200078e023a */
[C---:B------:R-:W-:Y:S02]  /*1ba4f0*/  LOP3.LUT P2, RZ, R89.reuse, 0x4000, RZ, 0xc0, !PT ;  /* 0x0000400059ff7812 */ /* 0x040fe4000784c0ff */
[C---:B------:R-:W-:Y:S02]  /*1ba500*/  LOP3.LUT P3, RZ, R89.reuse, 0x8000, RZ, 0xc0, !PT ;  /* 0x0000800059ff7812 */ /* 0x040fe4000786c0ff */
[C---:B------:R-:W-:Y:S02]  /*1ba510*/  LOP3.LUT P4, RZ, R89.reuse, 0x10000, RZ, 0xc0, !PT ;  /* 0x0001000059ff7812 */ /* 0x040fe4000788c0ff */
[----:B------:R-:W-:-:S05]  /*1ba520*/  LOP3.LUT P5, RZ, R89, 0x20000, RZ, 0xc0, !PT ;  /* 0x0002000059ff7812 */ /* 0x000fca00078ac0ff */
[----:B----4-:R1:W-:Y:S01]  /*1ba530*/  @P1 STG.E desc[UR30][R4.64], R236 ;  /* 0x000000ec04001986 */ /* 0x0103e2000c10191e */
[----:B------:R-:W-:Y:S02]  /*1ba540*/  LOP3.LUT P1, RZ, R31, 0x2000, RZ, 0xc0, !PT ;  /* 0x000020001fff7812 */ /* 0x000fe4000782c0ff */
[C---:B------:R-:W-:Y:S02]  /*1ba550*/  LOP3.LUT P6, RZ, R89.reuse, 0x40000, RZ, 0xc0, !PT ;  /* 0x0004000059ff7812 */ /* 0x040fe400078cc0ff */
[----:B------:R-:W-:Y:S01]  /*1ba560*/  LOP3.LUT P0, RZ, R89, 0x80000, RZ, 0xc0, !PT ;  /* 0x0008000059ff7812 */ /* 0x000fe2000780c0ff */
[----:B------:R-:W4:Y:S04]  /*1ba570*/  LDL.LU R90, [R1+0x7a6c] ;  /* 0x007a6c00015a7983 */ /* 0x000f280000300800 */
[----:B------:R-:W4:Y:S01]  /*1ba580*/  LDL.LU R212, [R1+0x57c0] ;  /* 0x0057c00001d47983 */ /* 0x000f220000300800 */
[----:B-1----:R-:W-:-:S05]  /*1ba590*/  IMAD.WIDE R4, R138, 0x4, R56 ;  /* 0x000000048a047825 */ /* 0x002fca00078e0238 */
[----:B---3--:R1:W-:Y:S02]  /*1ba5a0*/  @P1 STG.E desc[UR30][R4.64], R240 ;  /* 0x000000f004001986 */ /* 0x0083e4000c10191e */
[----:B-1----:R-:W-:-:S05]  /*1ba5b0*/  IMAD.WIDE R4, R138, 0x4, R54 ;  /* 0x000000048a047825 */ /* 0x002fca00078e0236 */
[----:B------:R1:W-:Y:S02]  /*1ba5c0*/  @P2 STG.E desc[UR30][R4.64], R248 ;  /* 0x000000f804002986 */ /* 0x0003e4000c10191e */
[----:B-1----:R-:W-:-:S05]  /*1ba5d0*/  IMAD.WIDE R4, R138, 0x4, R52 ;  /* 0x000000048a047825 */ /* 0x002fca00078e0234 */
[----:B------:R1:W-:Y:S02]  /*1ba5e0*/  @P3 STG.E desc[UR30][R4.64], R136 ;  /* 0x0000008804003986 */ /* 0x0003e4000c10191e */
[----:B-1----:R-:W-:-:S05]  /*1ba5f0*/  IMAD.WIDE R4, R138, 0x4, R50 ;  /* 0x000000048a047825 */ /* 0x002fca00078e0232 */
[----:B--2---:R1:W-:Y:S02]  /*1ba600*/  @P4 STG.E desc[UR30][R4.64], R137 ;  /* 0x0000008904004986 */ /* 0x0043e4000c10191e */
[----:B-1----:R-:W-:-:S05]  /*1ba610*/  IMAD.WIDE R4, R138, 0x4, R48 ;  /* 0x000000048a047825 */ /* 0x002fca00078e0230 */
[----:B------:R1:W-:Y:S02]  /*1ba620*/  @P5 STG.E desc[UR30][R4.64], R134 ;  /* 0x0000008604005986 */ /* 0x0003e4000c10191e */
[----:B-1----:R-:W-:-:S05]  /*1ba630*/  IMAD.WIDE R4, R138, 0x4, R46 ;  /* 0x000000048a047825 */ /* 0x002fca00078e022e */
[----:B------:R1:W-:Y:S02]  /*1ba640*/  @P6 STG.E desc[UR30][R4.64], R135 ;  /* 0x0000008704006986 */ /* 0x0003e4000c10191e */
[----:B-1----:R-:W-:-:S05]  /*1ba650*/  IMAD.WIDE R4, R138, 0x4, R44 ;  /* 0x000000048a047825 */ /* 0x002fca00078e022c */
[----:B------:R1:W-:Y:S04]  /*1ba660*/  @P0 STG.E desc[UR30][R4.64], R139 ;  /* 0x0000008b04000986 */ /* 0x0003e8000c10191e */
[----:B-1----:R-:W2:Y:S04]  /*1ba670*/  LDL.LU R139, [R1+0x2f5c] ;  /* 0x002f5c00018b7983 */ /* 0x002ea80000300800 */
[----:B------:R-:W3:Y:S04]  /*1ba680*/  LDL.LU R248, [R1+0x2b3c] ;  /* 0x002b3c0001f87983 */ /* 0x000ee80000300800 */
[----:B------:R-:W3:Y:S04]  /*1ba690*/  LDL.LU R136, [R1+0x276c] ;  /* 0x00276c0001887983 */ /* 0x000ee80000300800 */
[----:B------:R-:W3:Y:S04]  /*1ba6a0*/  LDL.LU R137, [R1+0x236c] ;  /* 0x00236c0001897983 */ /* 0x000ee80000300800 */
[----:B------:R-:W3:Y:S01]  /*1ba6b0*/  LDL.LU R134, [R1+0x1f6c] ;  /* 0x001f6c0001867983 */ /* 0x000ee20000300800 */
[----:B------:R-:W-:-:S03]  /*1ba6c0*/  LOP3.LUT P4, RZ, R89, 0x100000, RZ, 0xc0, !PT ;  /* 0x0010000059ff7812 */ /* 0x000fc6000788c0ff */
[----:B------:R-:W3:Y:S04]  /*1ba6d0*/  LDL.LU R138, [R1+0x1b5c] ;  /* 0x001b5c00018a7983 */ /* 0x000ee80000300800 */
[----:B------:R-:W3:Y:S01]  /*1ba6e0*/  LDL.LU R135, [R1+0x57c4] ;  /* 0x0057c40001877983 */ /* 0x000ee20000300800 */
[----:B----4-:R-:W-:Y:S01]  /*1ba6f0*/  IMAD.WIDE R4, R212, 0x4, R58 ;  /* 0x00000004d4047825 */ /* 0x010fe200078e023a */
        /* <DEDUP_REMOVED lines=10> */
[----:B------:R-:W4:Y:S02]  /*1ba7a0*/  LDL.LU R216, [R1+0x141c] ;  /* 0x00141c0001d87983 */ /* 0x000f240000300800 */
[----:B------:R-:W-:-:S02]  /*1ba7b0*/  @P1 LOP3.LUT R31, R31, 0x80, RZ, 0xfc, !PT ;  /* 0x000000801f1f1812 */ /* 0x000fc400078efcff */
[----:B------:R-:W-:Y:S01]  /*1ba7c0*/  LOP3.LUT P1, RZ, R89, 0x20000000, RZ, 0xc0, !PT ;  /* 0x2000000059ff7812 */ /* 0x000fe2000782c0ff */
[----:B------:R-:W4:Y:S04]  /*1ba7d0*/  LDL.LU R220, [R1+0x3b70] ;  /* 0x003b700001dc7983 */ /* 0x000f280000300800 */
[----:B------:R-:W4:Y:S01]  /*1ba7e0*/  LDL.LU R224, [R1+0x3b60] ;  /* 0x003b600001e07983 */ /* 0x000f220000300800 */
[----:B------:R-:W-:-:S03]  /*1ba7f0*/  LOP3.LUT R31, R31, 0xfffffeff, RZ, 0xc0, !PT ;  /* 0xfffffeff1f1f7812 */ /* 0x000fc600078ec0ff */
[----:B------:R-:W4:Y:S04]  /*1ba800*/  LDL.LU R228, [R1+0x3b50] ;  /* 0x003b500001e47983 */ /* 0x000f280000300800 */
[----:B------:R-:W4:Y:S01]  /*1ba810*/  LDL.LU R232, [R1+0x3b40] ;  /* 0x003b400001e87983 */ /* 0x000f220000300800 */
[C---:B------:R-:W-:Y:S02]  /*1ba820*/  LOP3.LUT P5, RZ, R89.reuse, 0x200000, RZ, 0xc0, !PT ;  /* 0x0020000059ff7812 */ /* 0x040fe400078ac0ff */
[C---:B------:R-:W-:Y:S01]  /*1ba830*/  LOP3.LUT P6, RZ, R89.reuse, 0x400000, RZ, 0xc0, !PT ;  /* 0x0040000059ff7812 */ /* 0x040fe200078cc0ff */
[----:B------:R-:W4:Y:S01]  /*1ba840*/  LDL.LU R236, [R1+0x3b30] ;  /* 0x003b300001ec7983 */ /* 0x000f220000300800 */
[----:B------:R-:W-:Y:S01]  /*1ba850*/  IMAD.WIDE R4, R212, 0x4, R56 ;  /* 0x00000004d4047825 */ /* 0x000fe200078e0238 */
[----:B------:R-:W-:-:S02]  /*1ba860*/  LOP3.LUT P0, RZ, R89, 0x800000, RZ, 0xc0, !PT ;  /* 0x0080000059ff7812 */ /* 0x000fc4000780c0ff */
[----:B------:R-:W4:Y:S01]  /*1ba870*/  LDL.LU R240, [R1+0x3b20] ;  /* 0x003b200001f07983 */ /* 0x000f220000300800 */
        /* <DEDUP_REMOVED lines=18> */
[----:B-1----:R-:W-:-:S05]  /*1ba9a0*/  IMAD.WIDE R4, R212, 0x4, R52 ;  /* 0x00000004d4047825 */ /* 0x002fca00078e0234 */
[----:B------:R1:W-:Y:S02]  /*1ba9b0*/  @P0 STG.E desc[UR30][R4.64], R137 ;  /* 0x0000008904000986 */ /* 0x0003e4000c10191e */
[----:B-1----:R-:W-:-:S05]  /*1ba9c0*/  IMAD.WIDE R4, R212, 0x4, R50 ;  /* 0x00000004d4047825 */ /* 0x002fca00078e0232 */
[----:B------:R1:W-:Y:S01]  /*1ba9d0*/  @P1 STG.E desc[UR30][R4.64], R134 ;  /* 0x0000008604001986 */ /* 0x0003e2000c10191e */
[----:B------:R-:W-:-:S03]  /*1ba9e0*/  LOP3.LUT P1, RZ, R31, 0x1000, RZ, 0xc0, !PT ;  /* 0x000010001fff7812 */ /* 0x000fc6000782c0ff */
[----:B-1----:R-:W3:Y:S04]  /*1ba9f0*/  LDL.LU R134, [R1+0x57c8] ;  /* 0x0057c80001867983 */ /* 0x002ee80000300800 */
[----:B------:R-:W3:Y:S04]  /*1baa00*/  LDL.LU R136, [R1+0x3b00] ;  /* 0x003b000001887983 */ /* 0x000ee80000300800 */
[----:B------:R-:W3:Y:S01]  /*1baa10*/  LDL.LU R137, [R1+0x2f80] ;  /* 0x002f800001897983 */ /* 0x000ee20000300800 */
[----:B------:R-:W-:-:S05]  /*1baa20*/  IMAD.WIDE R4, R212, 0x4, R48 ;  /* 0x00000004d4047825 */ /* 0x000fca00078e0230 */
        /* <DEDUP_REMOVED lines=25> */
[----:B------:R1:W-:Y:S02]  /*1babc0*/  @P1 STG.E desc[UR30][R4.64], R236 ;  /* 0x000000ec04001986 */ /* 0x0003e4000c10191e */
[----:B-1----:R-:W-:-:S05]  /*1babd0*/  IMAD.WIDE R4, R135, 0x4, R48 ;  /* 0x0000000487047825 */ /* 0x002fca00078e0230 */
[----:B------:R1:W-:Y:S01]  /*1babe0*/  @P2 STG.E desc[UR30][R4.64], R240 ;  /* 0x000000f004002986 */ /* 0x0003e2000c10191e */
[----:B------:R-:W-:Y:S01]  /*1babf0*/  LOP3.LUT P4, RZ, R90, 0x8, RZ, 0xc0, !PT ;  /* 0x000000085aff7812 */ /* 0x000fe2000788c0ff */
[----:B-1----:R-:W-:-:S05]  /*1bac00*/  IMAD.WIDE R4, R135, 0x4, R46 ;  /* 0x0000000487047825 */ /* 0x002fca00078e022e */
[----:B---3--:R1:W-:Y:S01]  /*1bac10*/  @P3 STG.E desc[UR30][R4.64], R248 ;  /* 0x000000f804003986 */ /* 0x0083e2000c10191e */
[C---:B------:R-:W-:Y:S01]  /*1bac20*/  LOP3.LUT P5, RZ, R90.reuse, 0x10, RZ, 0xc0, !PT ;  /* 0x000000105aff7812 */ /* 0x040fe200078ac0ff */
[----:B-1----:R-:W-:Y:S02]  /*1bac30*/  IMAD.WIDE R4, R135, 0x4, R44 ;  /* 0x0000000487047825 */ /* 0x002fe400078e022c */
[----:B------:R-:W3:Y:S04]  /*1bac40*/  LDL.LU R135, [R1+0x57d0] ;  /* 0x0057d00001877983 */ /* 0x000ee80000300800 */
[----:B------:R-:W4:Y:S04]  /*1bac50*/  LDL.LU R240, [R1+0x2380] ;  /* 0x0023800001f07983 */ /* 0x000f280000300800 */
[----:B------:R-:W3:Y:S04]  /*1bac60*/  LDL.LU R248, [R1+0x1f80] ;  /* 0x001f800001f87983 */ /* 0x000ee80000300800 */
[----:B------:R1:W-:Y:S01]  /*1bac70*/  @P4 STG.E desc[UR30][R4.64], R136 ;  /* 0x0000008804004986 */ /* 0x0003e2000c10191e */
[----:B------:R-:W-:Y:S01]  /*1bac80*/  LOP3.LUT P6, RZ, R90, 0x20, RZ, 0xc0, !PT ;  /* 0x000000205aff7812 */ /* 0x000fe200078cc0ff */
[----:B-1----:R-:W-:-:S02]  /*1bac90*/  IMAD.WIDE R4, R134, 0x4, R58 ;  /* 0x0000000486047825 */ /* 0x002fc400078e023a */
[----:B------:R-:W3:Y:S04]  /*1baca0*/  LDL.LU R136, [R1+0x1b80] ;  /* 0x001b800001887983 */ /* 0x000ee80000300800 */
[----:B------:R1:W-:Y:S01]  /*1bacb0*/  @P5 STG.E desc[UR30][R4.64], R137 ;  /* 0x0000008904005986 */ /* 0x0003e2000c10191e */
[----:B------:R-:W-:-:S03]  /*1bacc0*/  LOP3.LUT P0, RZ, R90, 0x40, RZ, 0xc0, !PT ;  /* 0x000000405aff7812 */ /* 0x000fc6000780c0ff */
[----:B-1----:R-:W3:Y:S01]  /*1bacd0*/  LDL.LU R137, [R1+0x16a0] ;  /* 0x0016a00001897983 */ /* 0x002ee20000300800 */
[----:B------:R-:W-:-:S05]  /*1bace0*/  IMAD.WIDE R4, R134, 0x4, R56 ;  /* 0x0000000486047825 */ /* 0x000fca00078e0238 */
[----:B------:R1:W-:Y:S02]  /*1bacf0*/  @P6 STG.E desc[UR30][R4.64], R138 ;  /* 0x0000008a04006986 */ /* 0x0003e4000c10191e */
[----:B-1----:R-:W-:-:S05]  /*1bad00*/  IMAD.WIDE R4, R134, 0x4, R54 ;  /* 0x0000000486047825 */ /* 0x002fca00078e0236 */
[----:B--2---:R1:W-:Y:S04]  /*1bad10*/  @P0 STG.E desc[UR30][R4.64], R139 ;  /* 0x0000008b04000986 */ /* 0x0043e8000c10191e */
[----:B-1----:R-:W2:Y:S04]  /*1bad20*/  LDL.LU R139, [R1+0x3b74] ;  /* 0x003b7400018b7983 */ /* 0x002ea80000300800 */
[----:B------:R-:W2:Y:S01]  /*1bad30*/  LDL.LU R138, [R1+0x57cc] ;  /* 0x0057cc00018a7983 */ /* 0x000ea20000300800 */
[----:B------:R-:W-:Y:S02]  /*1bad40*/  LOP3.LUT P1, RZ, R90, 0x80000, RZ, 0xc0, !PT ;  /* 0x000800005aff7812 */ /* 0x000fe4000782c0ff */
[----:B------:R-:W-:Y:S01]  /*1bad50*/  LOP3.LUT R32, R32, 0xdfffffff, RZ, 0xc0, !PT ;  /* 0xdfffffff20207812 */ /* 0x000fe200078ec0ff */
[----:B------:R-:W2:Y:S01]  /*1bad60*/  LDL.LU R216, [R1+0x3b64] ;  /* 0x003b640001d87983 */ /* 0x000ea20000300800 */
[----:B------:R-:W-:-:S03]  /*1bad70*/  LOP3.LUT R31, R31, 0xfffffffe, RZ, 0xc0, !PT ;  /* 0xfffffffe1f1f7812 */ /* 0x000fc600078ec0ff */
[----:B------:R-:W2:Y:S04]  /*1bad80*/  LDL.LU R220, [R1+0x3b54] ;  /* 0x003b540001dc7983 */ /* 0x000ea80000300800 */
[----:B------:R-:W2:Y:S04]  /*1bad90*/  LDL.LU R224, [R1+0x3b44] ;  /* 0x003b440001e07983 */ /* 0x000ea80000300800 */
[----:B------:R-:W2:Y:S01]  /*1bada0*/  LDL.LU R228, [R1+0x3b34] ;  /* 0x003b340001e47983 */ /* 0x000ea20000300800 */
[----:B------:R-:W-:-:S03]  /*1badb0*/  LOP3.LUT P4, RZ, R90, 0x80, RZ, 0xc0, !PT ;  /* 0x000000805aff7812 */ /* 0x000fc6000788c0ff */
[----:B------:R-:W2:Y:S01]  /*1badc0*/  LDL.LU R232, [R1+0x3b24] ;  /* 0x003b240001e87983 */ /* 0x000ea20000300800 */
[----:B------:R-:W-:Y:S01]  /*1badd0*/  LOP3.LUT P5, RZ, R90, 0x100, RZ, 0xc0, !PT ;  /* 0x000001005aff7812 */ /* 0x000fe200078ac0ff */
[----:B------:R-:W-:Y:S01]  /*1bade0*/  IMAD.WIDE R4, R134, 0x4, R52 ;  /* 0x0000000486047825 */ /* 0x000fe200078e0234 */
[C---:B------:R-:W-:Y:S02]  /*1badf0*/  LOP3.LUT P6, RZ, R90.reuse, 0x200, RZ, 0xc0, !PT ;  /* 0x000002005aff7812 */ /* 0x040fe400078cc0ff */
[----:B------:R-:W-:Y:S02]  /*1bae00*/  LOP3.LUT P0, RZ, R90, 0x400, RZ, 0xc0, !PT ;  /* 0x000004005aff7812 */ /* 0x000fe4000780c0ff */
[----:B------:R-:W-:Y:S02]  /*1bae10*/  @P1 LOP3.LUT R32, R32, 0x20000000, RZ, 0xfc, !PT ;  /* 0x2000000020201812 */ /* 0x000fe400078efcff */
[----:B------:R-:W-:Y:S01]  /*1bae20*/  LOP3.LUT P1, RZ, R90, 0x40000, RZ, 0xc0, !PT ;  /* 0x000400005aff7812 */ /* 0x000fe2000782c0ff */
[----:B------:R-:W2:Y:S01]  /*1bae30*/  LDL.LU R236, [R1+0x3b14] ;  /* 0x003b140001ec7983 */ /* 0x000ea20000300800 */
[----:B------:R-:W-:-:S11]  /*1bae40*/  LOP3.LUT R32, R32, 0xbfffffff, RZ, 0xc0, !PT ;  /* 0xbfffffff20207812 */ /* 0x000fd600078ec0ff */
[----:B------:R-:W-:Y:S02]  /*1bae50*/  @P1 LOP3.LUT R32, R32, 0x40000000, RZ, 0xfc, !PT ;  /* 0x4000000020201812 */ /* 0x000fe400078efcff */
[----:B------:R-:W-:Y:S02]  /*1bae60*/  LOP3.LUT P1, RZ, R90, 0x20000, RZ, 0xc0, !PT ;  /* 0x000200005aff7812 */ /* 0x000fe4000782c0ff */
        /* <DEDUP_REMOVED lines=17> */
[----:B----4-:R1:W-:Y:S02]  /*1baf80*/  @P4 STG.E desc[UR30][R4.64], R240 ;  /* 0x000000f004004986 */ /* 0x0103e4000c10191e */
[C---:B-1----:R-:W-:Y:S02]  /*1baf90*/  IMAD.WIDE R4, R134.reuse, 0x4, R50 ;  /* 0x0000000486047825 */ /* 0x042fe400078e0232 */
[----:B------:R-:W4:Y:S04]  /*1bafa0*/  LDL.LU R240, [R1+0x3b04] ;  /* 0x003b040001f07983 */ /* 0x000f280000300800 */
[----:B---3--:R1:W-:Y:S02]  /*1bafb0*/  @P5 STG.E desc[UR30][R4.64], R248 ;  /* 0x000000f804005986 */ /* 0x0083e4000c10191e */
[----:B-1----:R-:W-:-:S05]  /*1bafc0*/  IMAD.WIDE R4, R134, 0x4, R48 ;  /* 0x0000000486047825 */ /* 0x002fca00078e0230 */
        /* <DEDUP_REMOVED lines=8> */
[----:B------:R-:W3:Y:S04]  /*1bb050*/  LDL.LU R136, [R1+0x2b64] ;  /* 0x002b640001887983 */ /* 0x000ee80000300800 */
[----:B------:R-:W3:Y:S04]  /*1bb060*/  LDL.LU R137, [R1+0x2784] ;  /* 0x0027840001897983 */ /* 0x000ee80000300800 */
[----:B------:R-:W3:Y:S01]  /*1bb070*/  LDL.LU R134, [R1+0x2384] ;  /* 0x0023840001867983 */ /* 0x000ee20000300800 */
[----:B--2---:R-:W-:-:S05]  /*1bb080*/  IMAD.WIDE R4, R138, 0x4, R58 ;  /* 0x000000048a047825 */ /* 0x004fca00078e023a */
        /* <DEDUP_REMOVED lines=24> */
[C---:B------:R-:W-:Y:S02]  /*1bb210*/  LOP3.LUT P4, RZ, R90.reuse, 0x400000, RZ, 0xc0, !PT ;  /* 0x004000005aff7812 */ /* 0x040fe4000788c0ff */
[C---:B------:R-:W-:Y:S02]  /*1bb220*/  LOP3.LUT P5, RZ, R90.reuse, 0x800000, RZ, 0xc0, !PT ;  /* 0x008000005aff7812 */ /* 0x040fe400078ac0ff */
[----:B------:R-:W-:-:S02]  /*1bb230*/  LOP3.LUT P6, RZ, R90, 0x1000000, RZ, 0xc0, !PT ;  /* 0x010000005aff7812 */ /* 0x000fc400078cc0ff */
[----:B------:R-:W-:Y:S01]  /*1bb240*/  LOP3.LUT P0, RZ, R90, 0x2000000, RZ, 0xc0, !PT ;  /* 0x020000005aff7812 */ /* 0x000fe2000780c0ff */
[----:B------:R-:W2:Y:S04]  /*1bb250*/  LDL.LU R138, [R1+0x57d8] ;  /* 0x0057d800018a7983 */ /* 0x000ea80000300800 */
[----:B----4-:R1:W-:Y:S02]  /*1bb260*/  @P1 STG.E desc[UR30][R4.64], R240 ;  /* 0x000000f004001986 */ /* 0x0103e4000c10191e */
[----:B-1----:R-:W-:-:S05]  /*1bb270*/  IMAD.WIDE R4, R135, 0x4, R58 ;  /* 0x0000000487047825 */ /* 0x002fca00078e023a */
        /* <DEDUP_REMOVED lines=8> */
[----:B--2---:R1:W-:Y:S02]  /*1bb300*/  @P6 STG.E desc[UR30][R4.64], R139 ;  /* 0x0000008b04006986 */ /* 0x0043e4000c10191e */
[----:B-1----:R-:W-:-:S05]  /*1bb310*/  IMAD.WIDE R4, R135, 0x4, R48 ;  /* 0x0000000487047825 */ /* 0x002fca00078e0230 */
[----:B------:R1:W-:Y:S04]  /*1bb320*/  @P0 STG.E desc[UR30][R4.64], R91 ;  /* 0x0000005b04000986 */ /* 0x0003e8000c10191e */
[----:B-1----:R-:W2:Y:S04]  /*1bb330*/  LDL.LU R91, [R1+0x7a64] ;  /* 0x007a6400015b7983 */ /* 0x002ea80000300800 */
[----:B------:R-:W3:Y:S04]  /*1bb340*/  LDL.LU R139, [R1+0x16a4] ;  /* 0x0016a400018b7983 */ /* 0x000ee80000300800 */
[----:B------:R-:W4:Y:S04]  /*1bb350*/  LDL.LU R248, [R1+0x1404] ;  /* 0x0014040001f87983 */ /* 0x000f280000300800 */
[----:B------:R-:W2:Y:S04]  /*1bb360*/  LDL.LU R136, [R1+0x3b78] ;  /* 0x003b780001887983 */ /* 0x000ea80000300800 */
[----:B------:R-:W2:Y:S04]  /*1bb370*/  LDL.LU R137, [R1+0x3b68] ;  /* 0x003b680001897983 */ /* 0x000ea80000300800 */
[----:B------:R-:W4:Y:S04]  /*1bb380*/  LDL.LU R134, [R1+0x3b58] ;  /* 0x003b580001867983 */ /* 0x000f280000300800 */
[----:B------:R-:W4:Y:S04]  /*1bb390*/  LDL.LU R212, [R1+0x3b48] ;  /* 0x003b480001d47983 */ /* 0x000f280000300800 */
[----:B------:R-:W4:Y:S01]  /*1bb3a0*/  LDL.LU R224, [R1+0x57d4] ;  /* 0x0057d40001e07983 */ /* 0x000f220000300800 */
[----:B------:R-:W-:Y:S01]  /*1bb3b0*/  LOP3.LUT P4, RZ, R90, 0x4000000, RZ, 0xc0, !PT ;  /* 0x040000005aff7812 */ /* 0x000fe2000788c0ff */
[----:B------:R-:W-:Y:S01]  /*1bb3c0*/  IMAD.WIDE R4, R135, 0x4, R46 ;  /* 0x0000000487047825 */ /* 0x000fe200078e022e */
[----:B------:R-:W-:-:S02]  /*1bb3d0*/  LOP3.LUT R32, R32, 0xffdfffff, RZ, 0xc0, !PT ;  /* 0xffdfffff20207812 */ /* 0x000fc400078ec0ff */
[C---:B------:R-:W-:Y:S02]  /*1bb3e0*/  LOP3.LUT P5, RZ, R90.reuse, 0x8000000, RZ, 0xc0, !PT ;  /* 0x080000005aff7812 */ /* 0x040fe400078ac0ff */
[C---:B------:R-:W-:Y:S02]  /*1bb3f0*/  LOP3.LUT P6, RZ, R90.reuse, 0x10000000, RZ, 0xc0, !PT ;  /* 0x100000005aff7812 */ /* 0x040fe400078cc0ff */
[----:B------:R-:W-:-:S05]  /*1bb400*/  LOP3.LUT P0, RZ, R90, 0x20000000, RZ, 0xc0, !PT ;  /* 0x200000005aff7812 */ /* 0x000fca000780c0ff */
[----:B---3--:R1:W-:Y:S04]  /*1bb410*/  @P4 STG.E desc[UR30][R4.64], R139 ;  /* 0x0000008b04004986 */ /* 0x0083e8000c10191e */
[----:B-1----:R-:W3:Y:S01]  /*1bb420*/  LDL.LU R139, [R1+0x3b38] ;  /* 0x003b3800018b7983 */ /* 0x002ee20000300800 */
[----:B--2---:R-:W-:-:S03]  /*1bb430*/  LOP3.LUT P1, RZ, R91, 0x40, RZ, 0xc0, !PT ;  /* 0x000000405bff7812 */ /* 0x004fc6000782c0ff */
[----:B------:R-:W2:Y:S10]  /*1bb440*/  LDL.LU R216, [R1+0x3b28] ;  /* 0x003b280001d87983 */ /* 0x000eb40000300800 */
[----:B------:R-:W-:-:S02]  /*1bb450*/  @P1 LOP3.LUT R32, R32, 0x200000, RZ, 0xfc, !PT ;  /* 0x0020000020201812 */ /* 0x000fc400078efcff */
[----:B------:R-:W-:Y:S02]  /*1bb460*/  LOP3.LUT P1, RZ, R91, 0x20, RZ, 0xc0, !PT ;  /* 0x000000205bff7812 */ /* 0x000fe4000782c0ff */
[----:B------:R-:W-:-:S11]  /*1bb470*/  LOP3.LUT R32, R32, 0xffbfffff, RZ, 0xc0, !PT ;  /* 0xffbfffff20207812 */ /* 0x000fd600078ec0ff */
[----:B------:R-:W-:Y:S02]  /*1bb480*/  @P1 LOP3.LUT R32, R32, 0x400000, RZ, 0xfc, !PT ;  /* 0x0040000020201812 */ /* 0x000fe400078efcff */
[----:B------:R-:W-:Y:S02]  /*1bb490*/  LOP3.LUT P1, RZ, R91, 0x10, RZ, 0xc0, !PT ;  /* 0x000000105bff7812 */ /* 0x000fe4000782c0ff */
[----:B------:R-:W-:Y:S01]  /*1bb4a0*/  LOP3.LUT R32, R32, 0xff7fffff, RZ, 0xc0, !PT ;  /* 0xff7fffff20207812 */ /* 0x000fe200078ec0ff */
[----:B------:R-:W-:Y:S02]  /*1bb4b0*/  IMAD.WIDE R4, R135, 0x4, R44 ;  /* 0x0000000487047825 */ /* 0x000fe400078e022c */
[----:B------:R-:W2:Y:S04]  /*1bb4c0*/  LDL.LU R135, [R1+0x57dc] ;  /* 0x0057dc0001877983 */ /* 0x000ea80000300800 */
[----:B------:R-:W2:Y:S04]  /*1bb4d0*/  LDL.LU R220, [R1+0x3b18] ;  /* 0x003b180001dc7983 */ /* 0x000ea80000300800 */
[----:B------:R-:W2:Y:S04]  /*1bb4e0*/  LDL.LU R228, [R1+0x3b08] ;  /* 0x003b080001e47983 */ /* 0x000ea80000300800 */
[----:B------:R-:W2:Y:S04]  /*1bb4f0*/  LDL.LU R232, [R1+0x2f88] ;  /* 0x002f880001e87983 */ /* 0x000ea80000300800 */
[----:B------:R-:W2:Y:S04]  /*1bb500*/  LDL.LU R236, [R1+0x2b68] ;  /* 0x002b680001ec7983 */ /* 0x000ea80000300800 */
[----:B------:R-:W2:Y:S01]  /*1bb510*/  LDL.LU R240, [R1+0x2788] ;  /* 0x0027880001f07983 */ /* 0x000ea20000300800 */
        /* <DEDUP_REMOVED lines=14> */
[----:B----4-:R1:W-:Y:S01]  /*1bb600*/  @P5 STG.E desc[UR30][R4.64], R248 ;  /* 0x000000f804005986 */ /* 0x0103e2000c10191e */
[----:B------:R-:W-:Y:S01]  /*1bb610*/  LOP3.LUT R32, R32, 0xefffffff, RZ, 0xc0, !PT ;  /* 0xefffffff20207812 */ /* 0x000fe200078ec0ff */
[----:B-1----:R-:W-:Y:S02]  /*1bb620*/  IMAD.WIDE R4, R224, 0x4, R58 ;  /* 0x00000004e0047825 */ /* 0x002fe400078e023a */
[----:B------:R-:W4:Y:S08]  /*1bb630*/  LDL.LU R248, [R1+0x2388] ;  /* 0x0023880001f87983 */ /* 0x000f300000300800 */
[----:B------:R-:W-:-:S02]  /*1bb640*/  @P1 LOP3.LUT R32, R32, 0x10000000, RZ, 0xfc, !PT ;  /* 0x1000000020201812 */ /* 0x000fc400078efcff */
[----:B------:R-:W-:Y:S01]  /*1bb650*/  LOP3.LUT P1, RZ, R90, 0x40000000, RZ, 0xc0, !PT ;  /* 0x400000005aff7812 */ /* 0x000fe2000782c0ff */
[----:B------:R1:W-:Y:S02]  /*1bb660*/  @P6 STG.E desc[UR30][R4.64], R136 ;  /* 0x0000008804006986 */ /* 0x0003e4000c10191e */
[C---:B-1----:R-:W-:Y:S02]  /*1bb670*/  IMAD.WIDE R4, R224.reuse, 0x4, R56 ;  /* 0x00000004e0047825 */ /* 0x042fe400078e0238 */
[----:B------:R-:W4:Y:S04]  /*1bb680*/  LDL.LU R136, [R1+0x1f88] ;  /* 0x001f880001887983 */ /* 0x000f280000300800 */
[----:B------:R1:W-:Y:S02]  /*1bb690*/  @P0 STG.E desc[UR30][R4.64], R137 ;  /* 0x0000008904000986 */ /* 0x0003e4000c10191e */
[----:B-1----:R-:W-:-:S02]  /*1bb6a0*/  IMAD.WIDE R4, R224, 0x4, R54 ;  /* 0x00000004e0047825 */ /* 0x002fc400078e0236 */
[----:B------:R-:W4:Y:S04]  /*1bb6b0*/  LDL.LU R137, [R1+0x1b88] ;  /* 0x001b880001897983 */ /* 0x000f280000300800 */
[----:B------:R1:W-:Y:S04]  /*1bb6c0*/  @P1 STG.E desc[UR30][R4.64], R134 ;  /* 0x0000008604001986 */ /* 0x0003e8000c10191e */
[----:B-1----:R-:W4:Y:S01]  /*1bb6d0*/  LDL.LU R134, [R1+0x16a8] ;  /* 0x0016a80001867983 */ /* 0x002f220000300800 */
[----:B------:R-:W-:Y:S01]  /*1bb6e0*/  LOP3.LUT P1, RZ, R32, 0x10000000, RZ, 0xc0, !PT ;  /* 0x1000000020ff7812 */ /* 0x000fe2000782c0ff */
[----:B------:R-:W-:-:S12]  /*1bb6f0*/  IMAD.WIDE R4, R224, 0x4, R52 ;  /* 0x00000004e0047825 */ /* 0x000fd800078e0234 */
[----:B------:R1:W-:Y:S01]  /*1bb700*/  @P1 STG.E desc[UR30][R4.64], R212 ;  /* 0x000000d404001986 */ /* 0x0003e2000c10191e */
[----:B------:R-:W-:Y:S01]  /*1bb710*/  LOP3.LUT P1, RZ, R32, 0x8000000, RZ, 0xc0, !PT ;  /* 0x0800000020ff7812 */ /* 0x000fe2000782c0ff */
[----:B-1----:R-:W-:-:S12]  /*1bb720*/  IMAD.WIDE R4, R224, 0x4, R50 ;  /* 0x00000004e0047825 */ /* 0x002fd800078e0232 */
[----:B---3--:R1:W-:Y:S04]  /*1bb730*/  @P1 STG.E desc[UR30][R4.64], R139 ;  /* 0x0000008b04001986 */ /* 0x0083e8000c10191e */
[----:B-1----:R-:W3:Y:S01]  /*1bb740*/  LDL.LU R139, [R1+0x3b7c] ;  /* 0x003b7c00018b7983 */ /* 0x002ee20000300800 */
[----:B------:R-:W-:Y:S01]  /*1bb750*/  LOP3.LUT P1, RZ, R32, 0x4000000, RZ, 0xc0, !PT ;  /* 0x0400000020ff7812 */ /* 0x000fe2000782c0ff */
[----:B------:R-:W-:-:S12]  /*1bb760*/  IMAD.WIDE R4, R224, 0x4, R48 ;  /* 0x00000004e0047825 */ /* 0x000fd800078e0230 */
[----:B--2---:R1:W-:Y:S01]  /*1bb770*/  @P1 STG.E desc[UR30][R4.64], R216 ;  /* 0x000000d804001986 */ /* 0x0043e2000c10191e */
        /* <DEDUP_REMOVED lines=29> */
[----:B------:R1:W-:Y:S04]  /*1bb950*/  @P6 STG.E desc[UR30][R4.64], R92 ;  /* 0x0000005c04006986 */ /* 0x0003e8000c10191e */
[----:B-1----:R-:W2:Y:S04]  /*1bb960*/  LDL.LU R92, [R1+0x7a60] ;  /* 0x007a6000015c7983 */ /* 0x002ea80000300800 */
[----:B------:R-:W4:Y:S04]  /*1bb970*/  LDL.LU R138, [R1+0x3b6c] ;  /* 0x003b6c00018a7983 */ /* 0x000f280000300800 */
[----:B------:R-:W2:Y:S01]  /*1bb980*/  LDL.LU R240, [R1+0x3b5c] ;  /* 0x003b5c0001f07983 */ /* 0x000ea20000300800 */
[----:B------:R-:W-:-:S03]  /*1bb990*/  LOP3.LUT P0, RZ, R91, 0x1000, RZ, 0xc0, !PT ;  /* 0x000010005bff7812 */ /* 0x000fc6000780c0ff */
[----:B------:R-:W2:Y:S04]  /*1bb9a0*/  LDL.LU R136, [R1+0x3b4c] ;  /* 0x003b4c0001887983 */ /* 0x000ea80000300800 */
[----:B------:R-:W2:Y:S01]  /*1bb9b0*/  LDL.LU R137, [R1+0x3b3c] ;  /* 0x003b3c0001897983 */ /* 0x000ea20000300800 */
[----:B------:R-:W-:-:S05]  /*1bb9c0*/  IMAD.WIDE R4, R135, 0x4, R58 ;  /* 0x0000000487047825 */ /* 0x000fca00078e023a */
[----:B---3--:R1:W-:Y:S04]  /*1bb9d0*/  @P0 STG.E desc[UR30][R4.64], R139 ;  /* 0x0000008b04000986 */ /* 0x0083e8000c10191e */
[----:B-1----:R-:W3:Y:S01]  /*1bb9e0*/  LDL.LU R139, [R1+0x3b2c] ;  /* 0x003b2c00018b7983 */ /* 0x002ee20000300800 */
[C---:B------:R-:W-:Y:S02]  /*1bb9f0*/  LOP3.LUT P1, RZ, R91.reuse, 0x2000000, RZ, 0xc0, !PT ;  /* 0x020000005bff7812 */ /* 0x040fe4000782c0ff */
[----:B------:R-:W-:Y:S02]  /*1bba00*/  LOP3.LUT R32, R32, 0xffffdfff, RZ, 0xc0, !PT ;  /* 0xffffdfff20207812 */ /* 0x000fe400078ec0ff */
[----:B------:R-:W-:Y:S01]  /*1bba10*/  LOP3.LUT P4, RZ, R91, 0x2000, RZ, 0xc0, !PT ;  /* 0x000020005bff7812 */ /* 0x000fe2000788c0ff */
[----:B------:R-:W3:Y:S01]  /*1bba20*/  LDL.LU R134, [R1+0x3b1c] ;  /* 0x003b1c0001867983 */ /* 0x000ee20000300800 */
[----:B------:R-:W-:-:S03]  /*1bba30*/  IMAD.WIDE R4, R135, 0x4, R56 ;  /* 0x0000000487047825 */ /* 0x000fc600078e0238 */
[----:B------:R-:W3:Y:S04]  /*1bba40*/  LDL.LU R248, [R1+0x57e0] ;  /* 0x0057e00001f87983 */ /* 0x000ee80000300800 */
        /* <DEDUP_REMOVED lines=17> */
[C---:B------:R-:W-:Y:S02]  /*1bbb60*/  LOP3.LUT P5, RZ, R91.reuse, 0x4000, RZ, 0xc0, !PT ;  /* 0x000040005bff7812 */ /* 0x040fe400078ac0ff */
[----:B------:R-:W-:Y:S02]  /*1bbb70*/  LOP3.LUT R32, R32, 0xfff7ffff, RZ, 0xc0, !PT ;  /* 0xfff7ffff20207812 */ /* 0x000fe400078ec0ff */
[C---:B------:R-:W-:Y:S02]  /*1bbb80*/  LOP3.LUT P6, RZ, R91.reuse, 0x8000, RZ, 0xc0, !PT ;  /* 0x000080005bff7812 */ /* 0x040fe400078cc0ff */
[----:B------:R-:W-:-:S05]  /*1bbb90*/  LOP3.LUT P0, RZ, R91, 0x10000, RZ, 0xc0, !PT ;  /* 0x000100005bff7812 */ /* 0x000fca000780c0ff */
[----:B------:R-:W-:Y:S02]  /*1bbba0*/  @P1 LOP3.LUT R32, R32, 0x80000, RZ, 0xfc, !PT ;  /* 0x0008000020201812 */ /* 0x000fe400078efcff */
[----:B------:R-:W-:Y:S02]  /*1bbbb0*/  LOP3.LUT P1, RZ, R91, 0x40000, RZ, 0xc0, !PT ;  /* 0x000400005bff7812 */ /* 0x000fe4000782c0ff */
[----:B------:R-:W-:Y:S01]  /*1bbbc0*/  LOP3.LUT R32, R32, 0xffefffff, RZ, 0xc0, !PT ;  /* 0xffefffff20207812 */ /* 0x000fe200078ec0ff */
[----:B----4-:R1:W-:Y:S04]  /*1bbbd0*/  @P4 STG.E desc[UR30][R4.64], R138 ;  /* 0x0000008a04004986 */ /* 0x0103e8000c10191e */
[----:B-1----:R-:W4:Y:S04]  /*1bbbe0*/  LDL.LU R138, [R1+0x3b0c] ;  /* 0x003b0c00018a7983 */ /* 0x002f280000300800 */
[----:B------:R-:W4:Y:S04]  /*1bbbf0*/  LDL.LU R220, [R1+0x2f8c] ;  /* 0x002f8c0001dc7983 */ /* 0x000f280000300800 */
[----:B------:R-:W4:Y:S04]  /*1bbc00*/  LDL.LU R224, [R1+0x2b6c] ;  /* 0x002b6c0001e07983 */ /* 0x000f280000300800 */
[----:B------:R-:W4:Y:S04]  /*1bbc10*/  LDL.LU R228, [R1+0x278c] ;  /* 0x00278c0001e47983 */ /* 0x000f280000300800 */
[----:B------:R-:W4:Y:S04]  /*1bbc20*/  LDL.LU R232, [R1+0x238c] ;  /* 0x00238c0001e87983 */ /* 0x000f280000300800 */
[----:B------:R-:W4:Y:S01]  /*1bbc30*/  LDL.LU R236, [R1+0x1f8c] ;  /* 0x001f8c0001ec7983 */ /* 0x000f220000300800 */
[----:B------:R-:W-:-:S05]  /*1bbc40*/  IMAD.WIDE R4, R135, 0x4, R54 ;  /* 0x0000000487047825 */ /* 0x000fca00078e0236 */
[----:B--2---:R1:W-:Y:S01]  /*1bbc50*/  @P5 STG.E desc[UR30][R4.64], R240 ;  /* 0x000000f004005986 */ /* 0x0043e2000c10191e */
[----:B------:R-:W-:Y:S02]  /*1bbc60*/  @P1 LOP3.LUT R32, R32, 0x100000, RZ, 0xfc, !PT ;  /* 0x0010000020201812 */ /* 0x000fe400078efcff */
[----:B------:R-:W-:Y:S01]  /*1bbc70*/  LOP3.LUT P1, RZ, R91, 0x20000, RZ, 0xc0, !PT ;  /* 0x000200005bff7812 */ /* 0x000fe2000782c0ff */
[----:B-1----:R-:W-:-:S05]  /*1bbc80*/  IMAD.WIDE R4, R135, 0x4, R52 ;  /* 0x0000000487047825 */ /* 0x002fca00078e0234 */
[----:B------:R1:W-:Y:S02]  /*1bbc90*/  @P6 STG.E desc[UR30][R4.64], R136 ;  /* 0x0000008804006986 */ /* 0x0003e4000c10191e */
[----:B-1----:R-:W-:-:S05]  /*1bbca0*/  IMAD.WIDE R4, R135, 0x4, R50 ;  /* 0x0000000487047825 */ /* 0x002fca00078e0232 */
[----:B------:R1:W-:Y:S04]  /*1bbcb0*/  @P0 STG.E desc[UR30][R4.64], R137 ;  /* 0x0000008904000986 */ /* 0x0003e8000c10191e */
[----:B-1----:R-:W2:Y:S01]  /*1bbcc0*/  LDL.LU R137, [R1+0x57e4] ;  /* 0x0057e40001897983 */ /* 0x002ea20000300800 */
[----:B------:R-:W-:-:S03]  /*1bbcd0*/  IMAD.WIDE R4, R135, 0x4, R48 ;  /* 0x0000000487047825 */ /* 0x000fc600078e0230 */
[----:B------:R-:W2:Y:S04]  /*1bbce0*/  LDL.LU R240, [R1+0x16ac] ;  /* 0x0016ac0001f07983 */ /* 0x000ea80000300800 */
[----:B---3--:R1:W-:Y:S04]  /*1bbcf0*/  @P1 STG.E desc[UR30][R4.64], R139 ;  /* 0x0000008b04001986 */ /* 0x0083e8000c10191e */
[----:B-1----:R-:W3:Y:S01]  /*1bbd00*/  LDL.LU R139, [R1+0x140c] ;  /* 0x00140c00018b7983 */ /* 0x002ee20000300800 */
[----:B------:R-:W-:Y:S01]  /*1bbd10*/  LOP3.LUT P1, RZ, R32, 0x100000, RZ, 0xc0, !PT ;  /* 0x0010000020ff7812 */ /* 0x000fe2000782c0ff */
[----:B------:R-:W-:-:S02]  /*1bbd20*/  IMAD.WIDE R4, R135, 0x4, R46 ;  /* 0x0000000487047825 */ /* 0x000fc400078e022e */
[----:B------:R-:W2:Y:S10]  /*1bbd30*/  LDL.LU R136, [R1+0x3bf0] ;  /* 0x003bf00001887983 */ /* 0x000eb40000300800 */
[----:B------:R1:W-:Y:S01]  /*1bbd40*/  @P1 STG.E desc[UR30][R4.64], R134 ;  /* 0x0000008604001986 */ /* 0x0003e2000c10191e */
[----:B------:R-:W-:-:S03]  /*1bbd50*/  LOP3.LUT P1, RZ, R32, 0x80000, RZ, 0xc0, !PT ;  /* 0x0008000020ff7812 */ /* 0x000fc6000782c0ff */
[----:B-1----:R-:W3:Y:S01]  /*1bbd60*/  LDL.LU R134, [R1+0x3be0] ;  /* 0x003be00001867983 */ /* 0x002ee20000300800 */
[----:B------:R-:W-:-:S03]  /*1bbd70*/  IMAD.WIDE R4, R135, 0x4, R44 ;  /* 0x0000000487047825 */ /* 0x000fc600078e022c */
[----:B------:R-:W3:Y:S01]  /*1bbd80*/  LDL.LU R135, [R1+0x3bd0] ;  /* 0x003bd00001877983 */ /* 0x000ee20000300800 */
[C---:B------:R-:W-:Y:S02]  /*1bbd90*/  LOP3.LUT P2, RZ, R91.reuse, 0x4000000, RZ, 0xc0, !PT ;  /* 0x040000005bff7812 */ /* 0x040fe4000784c0ff */
[----:B------:R-:W-:-:S03]  /*1bbda0*/  LOP3.LUT P3, RZ, R91, 0x8000000, RZ, 0xc0, !PT ;  /* 0x080000005bff7812 */ /* 0x000fc6000786c0ff */
[----:B----4-:R1:W-:Y:S01]  /*1bbdb0*/  @P1 STG.E desc[UR30][R4.64], R138 ;  /* 0x0000008a04001986 */ /* 0x0103e2000c10191e */
[----:B------:R-:W-:-:S03]  /*1bbdc0*/  LOP3.LUT P1, RZ, R32, 0x40000, RZ, 0xc0, !PT ;  /* 0x0004000020ff7812 */ /* 0x000fc6000782c0ff */
[----:B-1----:R-:W4:Y:S01]  /*1bbdd0*/  LDL.LU R138, [R1+0x3bc0] ;  /* 0x003bc000018a7983 */ /* 0x002f220000300800 */
[----:B------:R-:W-:-:S09]  /*1bbde0*/  IMAD.WIDE R4, R248, 0x4, R58 ;  /* 0x00000004f8047825 */ /* 0x000fd200078e023a */
        /* <DEDUP_REMOVED lines=15> */
[----:B------:R1:W-:Y:S04]  /*1bbee0*/  @P1 STG.E desc[UR30][R4.64], R92 ;  /* 0x0000005c04001986 */ /* 0x0003e8000c10191e */
[----:B-1----:R-:W4:Y:S01]  /*1bbef0*/  LDL.LU R92, [R1+0x7a5c] ;  /* 0x007a5c00015c7983 */ /* 0x002f220000300800 */
[----:B------:R-:W-:-:S05]  /*1bbf00*/  IMAD.WIDE R4, R248, 0x4, R46 ;  /* 0x00000004f8047825 */ /* 0x000fca00078e022e */
[----:B--2---:R1:W-:Y:S02]  /*1bbf10*/  @P2 STG.E desc[UR30][R4.64], R240 ;  /* 0x000000f004002986 */ /* 0x0043e4000c10191e */
[----:B-1----:R-:W-:-:S05]  /*1bbf20*/  IMAD.WIDE R4, R248, 0x4, R44 ;  /* 0x00000004f8047825 */ /* 0x002fca00078e022c */
[----:B---3--:R1:W-:Y:S04]  /*1bbf30*/  @P3 STG.E desc[UR30][R4.64], R139 ;  /* 0x0000008b04003986 */ /* 0x0083e8000c10191e */
[----:B-1----:R-:W2:Y:S04]  /*1bbf40*/  LDL.LU R139, [R1+0x57ec] ;  /* 0x0057ec00018b7983 */ /* 0x002ea80000300800 */
[----:B------:R-:W3:Y:S01]  /*1bbf50*/  LDL.LU R236, [R1+0x3bb0] ;  /* 0x003bb00001ec7983 */ /* 0x000ee20000300800 */
[C---:B------:R-:W-:Y:S02]  /*1bbf60*/  LOP3.LUT P4, RZ, R91.reuse, 0x10000000, RZ, 0xc0, !PT ;  /* 0x100000005bff7812 */ /* 0x040fe4000788c0ff */
[----:B------:R-:W-:Y:S01]  /*1bbf70*/  LOP3.LUT P5, RZ, R91, 0x20000000, RZ, 0xc0, !PT ;  /* 0x200000005bff7812 */ /* 0x000fe200078ac0ff */
[----:B------:R-:W-:Y:S01]  /*1bbf80*/  IMAD.WIDE R4, R137, 0x4, R58 ;  /* 0x0000000489047825 */ /* 0x000fe200078e023a */
[----:B------:R-:W-:-:S02]  /*1bbf90*/  LOP3.LUT P6, RZ, R91, 0x40000000, RZ, 0xc0, !PT ;  /* 0x400000005bff7812 */ /* 0x000fc400078cc0ff */
[----:B------:R-:W-:Y:S01]  /*1bbfa0*/  LOP3.LUT P0, RZ, R91, 0x80000000, RZ, 0xc0, !PT ;  /* 0x800000005bff7812 */ /* 0x000fe2000780c0ff */
[----:B------:R-:W2:Y:S06]  /*1bbfb0*/  LDL.LU R248, [R1+0x3ba0] ;  /* 0x003ba00001f87983 */ /* 0x000eac0000300800 */
[----:B------:R1:W-:Y:S02]  /*1bbfc0*/  @P4 STG.E desc[UR30][R4.64], R136 ;  /* 0x0000008804004986 */ /* 0x0003e4000c10191e */
[C---:B-1----:R-:W-:Y:S02]  /*1bbfd0*/  IMAD.WIDE R4, R137.reuse, 0x4, R56 ;  /* 0x0000000489047825 */ /* 0x042fe400078e0238 */
[----:B------:R-:W2:Y:S04]  /*1bbfe0*/  LDL.LU R136, [R1+0x3b90] ;  /* 0x003b900001887983 */ /* 0x000ea80000300800 */
[----:B------:R1:W-:Y:S02]  /*1bbff0*/  @P5 STG.E desc[UR30][R4.64], R134 ;  /* 0x0000008604005986 */ /* 0x0003e4000c10191e */
[----:B-1----:R-:W-:-:S02]  /*1bc000*/  IMAD.WIDE R4, R137, 0x4, R54 ;  /* 0x0000000489047825 */ /* 0x002fc400078e0236 */
[----:B------:R-:W2:Y:S04]  /*1bc010*/  LDL.LU R134, [R1+0x3b80] ;  /* 0x003b800001867983 */ /* 0x000ea80000300800 */
[----:B------:R1:W-:Y:S02]  /*1bc020*/  @P6 STG.E desc[UR30][R4.64], R135 ;  /* 0x0000008704006986 */ /* 0x0003e4000c10191e */
[C---:B-1----:R-:W-:Y:S02]  /*1bc030*/  IMAD.WIDE R4, R137.reuse, 0x4, R52 ;  /* 0x0000000489047825 */ /* 0x042fe400078e0234 */
[----:B------:R-:W2:Y:S04]  /*1bc040*/  LDL.LU R135, [R1+0x2f90] ;  /* 0x002f900001877983 */ /* 0x000ea80000300800 */
[----:B----4-:R1:W-:Y:S04]  /*1bc050*/  @P0 STG.E desc[UR30][R4.64], R138 ;  /* 0x0000008a04000986 */ /* 0x0103e8000c10191e */
[----:B-1----:R-:W4:Y:S04]  /*1bc060*/  LDL.LU R138, [R1+0x2b70] ;  /* 0x002b7000018a7983 */ /* 0x002f280000300800 */
[----:B------:R-:W4:Y:S04]  /*1bc070*/  LDL.LU R220, [R1+0x2790] ;  /* 0x0027900001dc7983 */ /* 0x000f280000300800 */
[----:B------:R-:W4:Y:S04]  /*1bc080*/  LDL.LU R240, [R1+0x57e8] ;  /* 0x0057e80001f07983 */ /* 0x000f280000300800 */
[----:B------:R-:W4:Y:S04]  /*1bc090*/  LDL.LU R224, [R1+0x2390] ;  /* 0x0023900001e07983 */ /* 0x000f280000300800 */
[----:B------:R-:W4:Y:S04]  /*1bc0a0*/  LDL.LU R228, [R1+0x1f90] ;  /* 0x001f900001e47983 */ /* 0x000f280000300800 */
[----:B------:R-:W4:Y:S01]  /*1bc0b0*/  LDL.LU R232, [R1+0x1b90] ;  /* 0x001b900001e87983 */ /* 0x000f220000300800 */
[----:B------:R-:W-:Y:S01]  /*1bc0c0*/  IMAD.WIDE R4, R137, 0x4, R50 ;  /* 0x0000000489047825 */ /* 0x000fe200078e0232 */
[----:B------:R-:W-:-:S13]  /*1bc0d0*/  LOP3.LUT P4, RZ, R92, 0x1, RZ, 0xc0, !PT ;  /* 0x000000015cff7812 */ /* 0x000fda000788c0ff */
[----:B---3--:R1:W-:Y:S04]  /*1bc0e0*/  @P4 STG.E desc[UR30][R4.64], R236 ;  /* 0x000000ec04004986 */ /* 0x0083e8000c10191e */
[----:B-1----:R-:W3:Y:S01]  /*1bc0f0*/  LDL.LU R236, [R1+0x1690] ;  /* 0x0016900001ec7983 */ /* 0x002ee20000300800 */
        /* <DEDUP_REMOVED lines=19> */
[----:B------:R-:W-:Y:S02]  /*1bc230*/  LOP3.LUT P5, RZ, R92, 0x2, RZ, 0xc0, !PT ;  /* 0x000000025cff7812 */ /* 0x000fe400078ac0ff */
[----:B------:R-:W-:Y:S02]  /*1bc240*/  LOP3.LUT R32, R32, 0xfffff7ff, RZ, 0xc0, !PT ;  /* 0xfffff7ff20207812 */ /* 0x000fe400078ec0ff */
[----:B------:R-:W-:Y:S01]  /*1bc250*/  LOP3.LUT P6, RZ, R92, 0x4, RZ, 0xc0, !PT ;  /* 0x000000045cff7812 */ /* 0x000fe200078cc0ff */
[----:B------:R-:W-:-:S06]  /*1bc260*/  IMAD.WIDE R4, R137, 0x4, R48 ;  /* 0x0000000489047825 */ /* 0x000fcc00078e0230 */
[----:B------:R-:W-:Y:S02]  /*1bc270*/  @P1 LOP3.LUT R32, R32, 0x800, RZ, 0xfc, !PT ;  /* 0x0000080020201812 */ /* 0x000fe400078efcff */
[C---:B------:R-:W-:Y:S02]  /*1bc280*/  LOP3.LUT P1, RZ, R92.reuse, 0x20, RZ, 0xc0, !PT ;  /* 0x000000205cff7812 */ /* 0x040fe4000782c0ff */
[----:B------:R-:W-:Y:S01]  /*1bc290*/  LOP3.LUT P0, RZ, R92, 0x8, RZ, 0xc0, !PT ;  /* 0x000000085cff7812 */ /* 0x000fe2000780c0ff */
[----:B--2---:R1:W-:Y:S01]  /*1bc2a0*/  @P5 STG.E desc[UR30][R4.64], R248 ;  /* 0x000000f804005986 */ /* 0x0043e2000c10191e */
[----:B------:R-:W-:Y:S01]  /*1bc2b0*/  LOP3.LUT R32, R32, 0xffffefff, RZ, 0xc0, !PT ;  /* 0xffffefff20207812 */ /* 0x000fe200078ec0ff */
[----:B-1----:R-:W-:-:S08]  /*1bc2c0*/  IMAD.WIDE R4, R137, 0x4, R46 ;  /* 0x0000000489047825 */ /* 0x002fd000078e022e */
[----:B------:R-:W-:Y:S02]  /*1bc2d0*/  @P1 LOP3.LUT R32, R32, 0x1000, RZ, 0xfc, !PT ;  /* 0x0000100020201812 */ /* 0x000fe400078efcff */
[----:B------:R-:W-:Y:S01]  /*1bc2e0*/  LOP3.LUT P1, RZ, R92, 0x10, RZ, 0xc0, !PT ;  /* 0x000000105cff7812 */ /* 0x000fe2000782c0ff */
[----:B------:R-:W2:Y:S04]  /*1bc2f0*/  LDL.LU R248, [R1+0x3bf4] ;  /* 0x003bf40001f87983 */ /* 0x000ea80000300800 */
[----:B------:R1:W-:Y:S02]  /*1bc300*/  @P6 STG.E desc[UR30][R4.64], R136 ;  /* 0x0000008804006986 */ /* 0x0003e4000c10191e */
[----:B-1----:R-:W-:Y:S02]  /*1bc310*/  IMAD.WIDE R4, R137, 0x4, R44 ;  /* 0x0000000489047825 */ /* 0x002fe400078e022c */
[----:B------:R-:W2:Y:S04]  /*1bc320*/  LDL.LU R136, [R1+0x3be4] ;  /* 0x003be40001887983 */ /* 0x000ea80000300800 */
[----:B------:R-:W2:Y:S04]  /*1bc330*/  LDL.LU R137, [R1+0x3bd4] ;  /* 0x003bd40001897983 */ /* 0x000ea80000300800 */
[----:B------:R1:W-:Y:S04]  /*1bc340*/  @P0 STG.E desc[UR30][R4.64], R134 ;  /* 0x0000008604000986 */ /* 0x0003e8000c10191e */
[----:B-1----:R-:W2:Y:S01]  /*1bc350*/  LDL.LU R134, [R1+0x3bc4] ;  /* 0x003bc40001867983 */ /* 0x002ea20000300800 */
[----:B----4-:R-:W-:-:S05]  /*1bc360*/  IMAD.WIDE R4, R240, 0x4, R58 ;  /* 0x00000004f0047825 */ /* 0x010fca00078e023a */
[----:B------:R1:W-:Y:S01]  /*1bc370*/  @P1 STG.E desc[UR30][R4.64], R135 ;  /* 0x0000008704001986 */ /* 0x0003e2000c10191e */
[----:B------:R-:W-:Y:S01]  /*1bc380*/  LOP3.LUT P1, RZ, R32, 0x1000, RZ, 0xc0, !PT ;  /* 0x0000100020ff7812 */ /* 0x000fe2000782c0ff */
[----:B-1----:R-:W-:Y:S02]  /*1bc390*/  IMAD.WIDE R4, R240, 0x4, R56 ;  /* 0x00000004f0047825 */ /* 0x002fe400078e0238 */
[----:B------:R-:W4:Y:S10]  /*1bc3a0*/  LDL.LU R135, [R1+0x3bb4] ;  /* 0x003bb40001877983 */ /* 0x000f340000300800 */
[----:B------:R1:W-:Y:S01]  /*1bc3b0*/  @P1 STG.E desc[UR30][R4.64], R138 ;  /* 0x0000008a04001986 */ /* 0x0003e2000c10191e */
[----:B------:R-:W-:Y:S01]  /*1bc3c0*/  LOP3.LUT P1, RZ, R32, 0x800, RZ, 0xc0, !PT ;  /* 0x0000080020ff7812 */ /* 0x000fe2000782c0ff */
[----:B-1----:R-:W-:-:S02]  /*1bc3d0*/  IMAD.WIDE R4, R240, 0x4, R54 ;  /* 0x00000004f0047825 */ /* 0x002fc400078e0236 */
        /* <DEDUP_REMOVED lines=16> */
[----:B------:R1:W-:Y:S04]  /*1bc4e0*/  @P1 STG.E desc[UR30][R4.64], R93 ;  /* 0x0000005d04001986 */ /* 0x0003e8000c10191e */
[----:B-1----:R-:W3:Y:S01]  /*1bc4f0*/  LDL.LU R93, [R1+0x7a58] ;  /* 0x007a5800015d7983 */ /* 0x002ee20000300800 */
[----:B------:R-:W-:Y:S02]  /*1bc500*/  LOP3.LUT P1, RZ, R32, 0x20, RZ, 0xc0, !PT ;  /* 0x0000002020ff7812 */ /* 0x000fe4000782c0ff */
[C---:B------:R-:W-:Y:S01]  /*1bc510*/  LOP3.LUT P2, RZ, R92.reuse, 0x2000, RZ, 0xc0, !PT ;  /* 0x000020005cff7812 */ /* 0x040fe2000784c0ff */
[----:B------:R-:W-:Y:S01]  /*1bc520*/  IMAD.WIDE R4, R139, 0x4, R58 ;  /* 0x000000048b047825 */ /* 0x000fe200078e023a */
[C---:B------:R-:W-:Y:S02]  /*1bc530*/  LOP3.LUT P3, RZ, R92.reuse, 0x4000, RZ, 0xc0, !PT ;  /* 0x000040005cff7812 */ /* 0x040fe4000786c0ff */
[----:B------:R-:W-:-:S02]  /*1bc540*/  LOP3.LUT P4, RZ, R92, 0x8000, RZ, 0xc0, !PT ;  /* 0x000080005cff7812 */ /* 0x000fc4000788c0ff */
[C---:B------:R-:W-:Y:S02]  /*1bc550*/  LOP3.LUT P5, RZ, R92.reuse, 0x10000, RZ, 0xc0, !PT ;  /* 0x000100005cff7812 */ /* 0x040fe400078ac0ff */
[C---:B------:R-:W-:Y:S02]  /*1bc560*/  LOP3.LUT P6, RZ, R92.reuse, 0x20000, RZ, 0xc0, !PT ;  /* 0x000200005cff7812 */ /* 0x040fe400078cc0ff */
[----:B------:R-:W-:Y:S01]  /*1bc570*/  LOP3.LUT P0, RZ, R92, 0x40000, RZ, 0xc0, !PT ;  /* 0x000400005cff7812 */ /* 0x000fe2000780c0ff */
[----:B--2---:R1:W-:Y:S02]  /*1bc580*/  @P1 STG.E desc[UR30][R4.64], R248 ;  /* 0x000000f804001986 */ /* 0x0043e4000c10191e */
[----:B-1----:R-:W-:-:S05]  /*1bc590*/  IMAD.WIDE R4, R139, 0x4, R56 ;  /* 0x000000048b047825 */ /* 0x002fca00078e0238 */
[----:B------:R1:W-:Y:S02]  /*1bc5a0*/  @P2 STG.E desc[UR30][R4.64], R136 ;  /* 0x0000008804002986 */ /* 0x0003e4000c10191e */
[----:B-1----:R-:W-:-:S05]  /*1bc5b0*/  IMAD.WIDE R4, R139, 0x4, R54 ;  /* 0x000000048b047825 */ /* 0x002fca00078e0236 */
[----:B------:R1:W-:Y:S02]  /*1bc5c0*/  @P3 STG.E desc[UR30][R4.64], R137 ;  /* 0x0000008904003986 */ /* 0x0003e4000c10191e */
[----:B-1----:R-:W-:-:S05]  /*1bc5d0*/  IMAD.WIDE R4, R139, 0x4, R52 ;  /* 0x000000048b047825 */ /* 0x002fca00078e0234 */
[----:B------:R1:W-:Y:S02]  /*1bc5e0*/  @P4 STG.E desc[UR30][R4.64], R134 ;  /* 0x0000008604004986 */ /* 0x0003e4000c10191e */
[----:B-1----:R-:W-:-:S05]  /*1bc5f0*/  IMAD.WIDE R4, R139, 0x4, R50 ;  /* 0x000000048b047825 */ /* 0x002fca00078e0232 */
[----:B----4-:R1:W-:Y:S02]  /*1bc600*/  @P5 STG.E desc[UR30][R4.64], R135 ;  /* 0x0000008704005986 */ /* 0x0103e4000c10191e */
[----:B-1----:R-:W-:-:S05]  /*1bc610*/  IMAD.WIDE R4, R139, 0x4, R48 ;  /* 0x000000048b047825 */ /* 0x002fca00078e0230 */
[----:B------:R1:W-:Y:S02]  /*1bc620*/  @P6 STG.E desc[UR30][R4.64], R138 ;  /* 0x0000008a04006986 */ /* 0x0003e4000c10191e */
[----:B-1----:R-:W-:-:S05]  /*1bc630*/  IMAD.WIDE R4, R139, 0x4, R46 ;  /* 0x000000048b047825 */ /* 0x002fca00078e022e */
[----:B---3--:R1:W-:Y:S04]  /*1bc640*/  @P0 STG.E desc[UR30][R4.64], R93 ;  /* 0x0000005d04000986 */ /* 0x0083e8000c10191e */
[----:B-1----:R-:W2:Y:S04]  /*1bc650*/  LDL.LU R93, [R1+0x7a54] ;  /* 0x007a5400015d7983 */ /* 0x002ea80000300800 */
[----:B------:R-:W3:Y:S04]  /*1bc660*/  LDL.LU R138, [R1+0x3b84] ;  /* 0x003b8400018a7983 */ /* 0x000ee80000300800 */
[----:B------:R-:W4:Y:S04]  /*1bc670*/  LDL.LU R240, [R1+0x2f94] ;  /* 0x002f940001f07983 */ /* 0x000f280000300800 */
[----:B------:R-:W2:Y:S04]  /*1bc680*/  LDL.LU R248, [R1+0x2b74] ;  /* 0x002b740001f87983 */ /* 0x000ea80000300800 */
[----:B------:R-:W2:Y:S04]  /*1bc690*/  LDL.LU R136, [R1+0x2794] ;  /* 0x0027940001887983 */ /* 0x000ea80000300800 */
[----:B------:R-:W2:Y:S04]  /*1bc6a0*/  LDL.LU R134, [R1+0x2394] ;  /* 0x0023940001867983 */ /* 0x000ea80000300800 */
[----:B------:R-:W2:Y:S04]  /*1bc6b0*/  LDL.LU R135, [R1+0x1f94] ;  /* 0x001f940001877983 */ /* 0x000ea80000300800 */
[----:B------:R-:W2:Y:S01]  /*1bc6c0*/  LDL.LU R216, [R1+0x57f0] ;  /* 0x0057f00001d87983 */ /* 0x000ea20000300800 */
[----:B------:R-:W-:Y:S01]  /*1bc6d0*/  LOP3.LUT P4, RZ, R92, 0x80000, RZ, 0xc0, !PT ;  /* 0x000800005cff7812 */ /* 0x000fe2000788c0ff */
[----:B------:R-:W-:-:S02]  /*1bc6e0*/  IMAD.WIDE R4, R139, 0x4, R44 ;  /* 0x000000048b047825 */ /* 0x000fc400078e022c */
[----:B------:R-:W2:Y:S01]  /*1bc6f0*/  LDL.LU R139, [R1+0x57f8] ;  /* 0x0057f800018b7983 */ /* 0x000ea20000300800 */
        /* <DEDUP_REMOVED lines=16> */
[----:B---3--:R1:W-:Y:S04]  /*1bc800*/  @P4 STG.E desc[UR30][R4.64], R138 ;  /* 0x0000008a04004986 */ /* 0x0083e8000c10191e */
[----:B-1----:R-:W3:Y:S04]  /*1bc810*/  LDL.LU R138, [R1+0x1b94] ;  /* 0x001b9400018a7983 */ /* 0x002ee80000300800 */
[----:B------:R-:W3:Y:S04]  /*1bc820*/  LDL.LU R212, [R1+0x1694] ;  /* 0x0016940001d47983 */ /* 0x000ee80000300800 */
[----:B------:R-:W3:Y:S04]  /*1bc830*/  LDL.LU R137, [R1+0x57f4] ;  /* 0x0057f40001897983 */ /* 0x000ee80000300800 */
[----:B------:R-:W3:Y:S04]  /*1bc840*/  LDL.LU R220, [R1+0x13f4] ;  /* 0x0013f40001dc7983 */ /* 0x000ee80000300800 */
[----:B------:R-:W3:Y:S01]  /*1bc850*/  LDL.LU R224, [R1+0x3bf8] ;  /* 0x003bf80001e07983 */ /* 0x000ee20000300800 */
[----:B------:R-:W-:-:S03]  /*1bc860*/  LOP3.LUT R32, R32, 0xfffffffb, RZ, 0xc0, !PT ;  /* 0xfffffffb20207812 */ /* 0x000fc600078ec0ff */
[----:B------:R-:W3:Y:S01]  /*1bc870*/  LDL.LU R228, [R1+0x3be8] ;  /* 0x003be80001e47983 */ /* 0x000ee20000300800 */
[----:B------:R-:W-:-:S03]  /*1bc880*/  LOP3.LUT P5, RZ, R92, 0x100000, RZ, 0xc0, !PT ;  /* 0x001000005cff7812 */ /* 0x000fc600078ac0ff */
[----:B------:R-:W3:Y:S01]  /*1bc890*/  LDL.LU R232, [R1+0x3bd8] ;  /* 0x003bd80001e87983 */ /* 0x000ee20000300800 */
[----:B------:R-:W-:Y:S02]  /*1bc8a0*/  @P1 LOP3.LUT R32, R32, 0x4, RZ, 0xfc, !PT ;  /* 0x0000000420201812 */ /* 0x000fe400078efcff */
[C---:B------:R-:W-:Y:S02]  /*1bc8b0*/  LOP3.LUT P1, RZ, R92.reuse, 0x2000000, RZ, 0xc0, !PT ;  /* 0x020000005cff7812 */ /* 0x040fe4000782c0ff */
[----:B------:R-:W-:Y:S01]  /*1bc8c0*/  LOP3.LUT P6, RZ, R92, 0x200000, RZ, 0xc0, !PT ;  /* 0x002000005cff7812 */ /* 0x000fe200078cc0ff */
[----:B--2---:R-:W-:Y:S01]  /*1bc8d0*/  IMAD.WIDE R4, R216, 0x4, R58 ;  /* 0x00000004d8047825 */ /* 0x004fe200078e023a */
[----:B------:R-:W-:Y:S02]  /*1bc8e0*/  LOP3.LUT R32, R32, 0xfffffff7, RZ, 0xc0, !PT ;  /* 0xfffffff720207812 */ /* 0x000fe400078ec0ff */
[----:B------:R-:W-:Y:S01]  /*1bc8f0*/  LOP3.LUT P0, RZ, R92, 0x400000, RZ, 0xc0, !PT ;  /* 0x004000005cff7812 */ /* 0x000fe2000780c0ff */
[----:B------:R-:W2:Y:S06]  /*1bc900*/  LDL.LU R236, [R1+0x3bc8] ;  /* 0x003bc80001ec7983 */ /* 0x000eac0000300800 */
[----:B------:R-:W-:-:S02]  /*1bc910*/  @P1 LOP3.LUT R32, R32, 0x8, RZ, 0xfc, !PT ;  /* 0x0000000820201812 */ /* 0x000fc400078efcff */
[----:B------:R-:W-:Y:S01]  /*1bc920*/  LOP3.LUT P1, RZ, R92, 0x1000000, RZ, 0xc0, !PT ;  /* 0x010000005cff7812 */ /* 0x000fe2000782c0ff */
[----:B----4-:R1:W-:Y:S01]  /*1bc930*/  @P5 STG.E desc[UR30][R4.64], R240 ;  /* 0x000000f004005986 */ /* 0x0103e2000c10191e */
[----:B------:R-:W-:Y:S01]  /*1bc940*/  LOP3.LUT R32, R32, 0xffffffef, RZ, 0xc0, !PT ;  /* 0xffffffef20207812 */ /* 0x000fe200078ec0ff */
[----:B-1----:R-:W-:-:S10]  /*1bc950*/  IMAD.WIDE R4, R216, 0x4, R56 ;  /* 0x00000004d8047825 */ /* 0x002fd400078e0238 */
[----:B------:R-:W-:Y:S02]  /*1bc960*/  @P1 LOP3.LUT R32, R32, 0x10, RZ, 0xfc, !PT ;  /* 0x0000001020201812 */ /* 0x000fe400078efcff */
[----:B------:R-:W-:Y:S01]  /*1bc970*/  LOP3.LUT P1, RZ, R92, 0x800000, RZ, 0xc0, !PT ;  /* 0x008000005cff7812 */ /* 0x000fe2000782c0ff */
[----:B------:R-:W4:Y:S04]  /*1bc980*/  LDL.LU R240, [R1+0x3bb8] ;  /* 0x003bb80001f07983 */ /* 0x000f280000300800 */
[----:B------:R1:W-:Y:S02]  /*1bc990*/  @P6 STG.E desc[UR30][R4.64], R248 ;  /* 0x000000f804006986 */ /* 0x0003e4000c10191e */
[C---:B-1----:R-:W-:Y:S02]  /*1bc9a0*/  IMAD.WIDE R4, R216.reuse, 0x4, R54 ;  /* 0x00000004d8047825 */ /* 0x042fe400078e0236 */
[----:B------:R-:W2:Y:S04]  /*1bc9b0*/  LDL.LU R248, [R1+0x3ba8] ;  /* 0x003ba80001f87983 */ /* 0x000ea80000300800 */
[----:B------:R1:W-:Y:S02]  /*1bc9c0*/  @P0 STG.E desc[UR30][R4.64], R136 ;  /* 0x0000008804000986 */ /* 0x0003e4000c10191e */
[----:B-1----:R-:W-:-:S02]  /*1bc9d0*/  IMAD.WIDE R4, R216, 0x4, R52 ;  /* 0x00000004d8047825 */ /* 0x002fc400078e0234 */
[----:B------:R-:W2:Y:S04]  /*1bc9e0*/  LDL.LU R136, [R1+0x3b98] ;  /* 0x003b980001887983 */ /* 0x000ea80000300800 */
        /* <DEDUP_REMOVED lines=8> */
[----:B---3--:R1:W-:Y:S04]  /*1bca70*/  @P1 STG.E desc[UR30][R4.64], R138 ;  /* 0x0000008a04001986 */ /* 0x0083e8000c10191e */
[----:B-1----:R-:W3:Y:S01]  /*1bca80*/  LDL.LU R138, [R1+0x2b78] ;  /* 0x002b7800018a7983 */ /* 0x002ee20000300800 */
        /* <DEDUP_REMOVED lines=19> */
[----:B--2---:R1:W-:Y:S01]  /*1bcbc0*/  @P1 STG.E desc[UR30][R4.64], R236 ;  /* 0x000000ec04001986 */ /* 0x0043e2000c10191e */
        /* <DEDUP_REMOVED lines=9> */
[----:B------:R-:W-:-:S03]  /*1bcc60*/  LOP3.LUT P0, RZ, R93, 0x20, RZ, 0xc0, !PT ;  /* 0x000000205dff7812 */ /* 0x000fc6000780c0ff */
[----:B-1----:R-:W2:Y:S04]  /*1bcc70*/  LDL.LU R136, [R1+0x5800] ;  /* 0x0058000001887983 */ /* 0x002ea80000300800 */
[----:B------:R-:W4:Y:S01]  /*1bcc80*/  LDL.LU R240, [R1+0x2798] ;  /* 0x0027980001f07983 */ /* 0x000f220000300800 */
[----:B------:R-:W-:-:S03]  /*1bcc90*/  IMAD.WIDE R4, R137, 0x4, R44 ;  /* 0x0000000489047825 */ /* 0x000fc600078e022c */
[----:B------:R-:W2:Y:S04]  /*1bcca0*/  LDL.LU R137, [R1+0x2398] ;  /* 0x0023980001897983 */ /* 0x000ea80000300800 */
[----:B------:R1:W-:Y:S02]  /*1bccb0*/  @P5 STG.E desc[UR30][R4.64], R134 ;  /* 0x0000008604005986 */ /* 0x0003e4000c10191e */
[C---:B-1----:R-:W-:Y:S02]  /*1bccc0*/  IMAD.WIDE R4, R139.reuse, 0x4, R58 ;  /* 0x000000048b047825 */ /* 0x042fe400078e023a */
[----:B------:R-:W2:Y:S04]  /*1bccd0*/  LDL.LU R134, [R1+0x1f98] ;  /* 0x001f980001867983 */ /* 0x000ea80000300800 */
[----:B------:R1:W-:Y:S02]  /*1bcce0*/  @P6 STG.E desc[UR30][R4.64], R135 ;  /* 0x0000008704006986 */ /* 0x0003e4000c10191e */
[----:B-1----:R-:W-:-:S02]  /*1bccf0*/  IMAD.WIDE R4, R139, 0x4, R56 ;  /* 0x000000048b047825 */ /* 0x002fc400078e0238 */
[----:B------:R-:W2:Y:S04]  /*1bcd00*/  LDL.LU R135, [R1+0x1b98] ;  /* 0x001b980001877983 */ /* 0x000ea80000300800 */
[----:B---3--:R1:W-:Y:S04]  /*1bcd10*/  @P0 STG.E desc[UR30][R4.64], R138 ;  /* 0x0000008a04000986 */ /* 0x0083e8000c10191e */
[----:B-1----:R-:W3:Y:S01]  /*1bcd20*/  LDL.LU R138, [R1+0x1698] ;  /* 0x00169800018a7983 */ /* 0x002ee20000300800 */
[----:B------:R-:W-:Y:S02]  /*1bcd30*/  LOP3.LUT P1, RZ, R93, 0x40000, RZ, 0xc0, !PT ;  /* 0x000400005dff7812 */ /* 0x000fe4000782c0ff */
[----:B------:R-:W-:Y:S01]  /*1bcd40*/  LOP3.LUT R33, R33, 0xffdfffff, RZ, 0xc0, !PT ;  /* 0xffdfffff21217812 */ /* 0x000fe200078ec0ff */
[----:B------:R-:W3:Y:S04]  /*1bcd50*/  LDL.LU R248, [R1+0x57fc] ;  /* 0x0057fc0001f87983 */ /* 0x000ee80000300800 */
        /* <DEDUP_REMOVED lines=8> */
[----:B------:R-:W3:Y:S01]  /*1bcde0*/  LDL.LU R236, [R1+0x3bac] ;  /* 0x003bac0001ec7983 */ /* 0x000ee20000300800 */
        /* <DEDUP_REMOVED lines=22> */
[----:B------:R-:W-:-:S09]  /*1bcf50*/  LOP3.LUT R33, R33, 0xefffffff, RZ, 0xc0, !PT ;  /* 0xefffffff21217812 */ /* 0x000fd200078ec0ff */
[----:B------:R-:W-:Y:S02]  /*1bcf60*/  @P1 LOP3.LUT R33, R33, 0x10000000, RZ, 0xfc, !PT ;  /* 0x1000000021211812 */ /* 0x000fe400078efcff */
[----:B------:R-:W-:Y:S01]  /*1bcf70*/  LOP3.LUT P1, RZ, R93, 0x400, RZ, 0xc0, !PT ;  /* 0x000004005dff7812 */ /* 0x000fe2000782c0ff */
[----:B----4-:R1:W-:Y:S02]  /*1bcf80*/  @P4 STG.E desc[UR30][R4.64], R240 ;  /* 0x000000f004004986 */ /* 0x0103e4000c10191e */
[C---:B-1----:R-:W-:Y:S02]  /*1bcf90*/  IMAD.WIDE R4, R139.reuse, 0x4, R52 ;  /* 0x000000048b047825 */ /* 0x042fe400078e0234 */
[----:B------:R-:W4:Y:S04]  /*1bcfa0*/  LDL.LU R240, [R1+0x3b9c] ;  /* 0x003b9c0001f07983 */ /* 0x000f280000300800 */
[----:B--2---:R1:W-:Y:S02]  /*1bcfb0*/  @P5 STG.E desc[UR30][R4.64], R137 ;  /* 0x0000008904005986 */ /* 0x0043e4000c10191e */
[----:B-1----:R-:W-:-:S02]  /*1bcfc0*/  IMAD.WIDE R4, R139, 0x4, R50 ;  /* 0x000000048b047825 */ /* 0x002fc400078e0232 */
[----:B------:R-:W2:Y:S04]  /*1bcfd0*/  LDL.LU R137, [R1+0x3b8c] ;  /* 0x003b8c0001897983 */ /* 0x000ea80000300800 */
[----:B------:R1:W-:Y:S02]  /*1bcfe0*/  @P6 STG.E desc[UR30][R4.64], R134 ;  /* 0x0000008604006986 */ /* 0x0003e4000c10191e */
[C---:B-1----:R-:W-:Y:S02]  /*1bcff0*/  IMAD.WIDE R4, R139.reuse, 0x4, R48 ;  /* 0x000000048b047825 */ /* 0x042fe400078e0230 */
[----:B------:R-:W2:Y:S04]  /*1bd000*/  LDL.LU R134, [R1+0x2f9c] ;  /* 0x002f9c0001867983 */ /* 0x000ea80000300800 */
[----:B------:R1:W-:Y:S02]  /*1bd010*/  @P0 STG.E desc[UR30][R4.64], R135 ;  /* 0x0000008704000986 */ /* 0x0003e4000c10191e */
[----:B-1----:R-:W-:-:S02]  /*1bd020*/  IMAD.WIDE R4, R139, 0x4, R46 ;  /* 0x000000048b047825 */ /* 0x002fc400078e022e */
[----:B------:R-:W2:Y:S04]  /*1bd030*/  LDL.LU R135, [R1+0x2b7c] ;  /* 0x002b7c0001877983 */ /* 0x000ea80000300800 */
[----:B---3--:R1:W-:Y:S01]  /*1bd040*/  @P1 STG.E desc[UR30][R4.64], R138 ;  /* 0x0000008a04001986 */ /* 0x0083e2000c10191e */
[----:B------:R-:W-:Y:S01]  /*1bd050*/  LOP3.LUT P1, RZ, R33, 0x10000000, RZ, 0xc0, !PT ;  /* 0x1000000021ff7812 */ /* 0x000fe2000782c0ff */
[----:B-1----:R-:W-:Y:S02]  /*1bd060*/  IMAD.WIDE R4, R139, 0x4, R44 ;  /* 0x000000048b047825 */ /* 0x002fe400078e022c */
[----:B------:R-:W3:Y:S10]  /*1bd070*/  LDL.LU R138, [R1+0x279c] ;  /* 0x00279c00018a7983 */ /* 0x000ef40000300800 */
[----:B------:R1:W-:Y:S04]  /*1bd080*/  @P1 STG.E desc[UR30][R4.64], R94 ;  /* 0x0000005e04001986 */ /* 0x0003e8000c10191e */
[----:B-1----:R-:W3:Y:S04]  /*1bd090*/  LDL.LU R94, [R1+0x7a50] ;  /* 0x007a5000015e7983 */ /* 0x002ee80000300800 */
[----:B------:R-:W3:Y:S01]  /*1bd0a0*/  LDL.LU R139, [R1+0x239c] ;  /* 0x00239c00018b7983 */ /* 0x000ee20000300800 */
        /* <DEDUP_REMOVED lines=20> */
[C---:B------:R-:W-:Y:S01]  /*1bd1f0*/  LOP3.LUT P3, RZ, R93.reuse, 0x100000, RZ, 0xc0, !PT ;  /* 0x001000005dff7812 */ /* 0x040fe2000786c0ff */
[----:B-1----:R-:W-:Y:S01]  /*1bd200*/  IMAD.WIDE R4, R248, 0x4, R46 ;  /* 0x00000004f8047825 */ /* 0x002fe200078e022e */
[C---:B------:R-:W-:Y:S02]  /*1bd210*/  LOP3.LUT P4, RZ, R93.reuse, 0x200000, RZ, 0xc0, !PT ;  /* 0x002000005dff7812 */ /* 0x040fe4000788c0ff */
[C---:B------:R-:W-:Y:S02]  /*1bd220*/  LOP3.LUT P5, RZ, R93.reuse, 0x400000, RZ, 0xc0, !PT ;  /* 0x004000005dff7812 */ /* 0x040fe400078ac0ff */
[----:B------:R-:W-:-:S03]  /*1bd230*/  LOP3.LUT P6, RZ, R93, 0x800000, RZ, 0xc0, !PT ;  /* 0x008000005dff7812 */ /* 0x000fc600078cc0ff */
[----:B----4-:R1:W-:Y:S02]  /*1bd240*/  @P1 STG.E desc[UR30][R4.64], R240 ;  /* 0x000000f004001986 */ /* 0x0103e4000c10191e */
[----:B-1----:R-:W-:-:S05]  /*1bd250*/  IMAD.WIDE R4, R248, 0x4, R44 ;  /* 0x00000004f8047825 */ /* 0x002fca00078e022c */
[----:B--2---:R1:W-:Y:S02]  /*1bd260*/  @P2 STG.E desc[UR30][R4.64], R137 ;  /* 0x0000008904002986 */ /* 0x0043e4000c10191e */
[----:B-1----:R-:W-:-:S05]  /*1bd270*/  IMAD.WIDE R4, R136, 0x4, R58 ;  /* 0x0000000488047825 */ /* 0x002fca00078e023a */
[----:B------:R1:W-:Y:S01]  /*1bd280*/  @P3 STG.E desc[UR30][R4.64], R134 ;  /* 0x0000008604003986 */ /* 0x0003e2000c10191e */
[----:B------:R-:W-:Y:S01]  /*1bd290*/  LOP3.LUT P0, RZ, R93, 0x1000000, RZ, 0xc0, !PT ;  /* 0x010000005dff7812 */ /* 0x000fe2000780c0ff */
[----:B-1----:R-:W-:-:S05]  /*1bd2a0*/  IMAD.WIDE R4, R136, 0x4, R56 ;  /* 0x0000000488047825 */ /* 0x002fca00078e0238 */
[----:B------:R1:W-:Y:S02]  /*1bd2b0*/  @P4 STG.E desc[UR30][R4.64], R135 ;  /* 0x0000008704004986 */ /* 0x0003e4000c10191e */
[----:B-1----:R-:W-:-:S05]  /*1bd2c0*/  IMAD.WIDE R4, R136, 0x4, R54 ;  /* 0x0000000488047825 */ /* 0x002fca00078e0236 */
[----:B---3--:R1:W-:Y:S02]  /*1bd2d0*/  @P5 STG.E desc[UR30][R4.64], R138 ;  /* 0x0000008a04005986 */ /* 0x0083e4000c10191e */
[----:B-1----:R-:W-:-:S05]  /*1bd2e0*/  IMAD.WIDE R4, R136, 0x4, R52 ;  /* 0x0000000488047825 */ /* 0x002fca00078e0234 */
[----:B------:R1:W-:Y:S02]  /*1bd2f0*/  @P6 STG.E desc[UR30][R4.64], R139 ;  /* 0x0000008b04006986 */ /* 0x0003e4000c10191e */
[----:B-1----:R-:W-:-:S05]  /*1bd300*/  IMAD.WIDE R4, R136, 0x4, R50 ;  /* 0x0000000488047825 */ /* 0x002fca00078e0232 */
[----:B------:R1:W-:Y:S04]  /*1bd310*/  @P0 STG.E desc[UR30][R4.64], R94 ;  /* 0x0000005e04000986 */ /* 0x0003e8000c10191e */
[----:B-1----:R-:W2:Y:S04]  /*1bd320*/  LDL.LU R94, [R1+0x7a4c] ;  /* 0x007a4c00015e7983 */ /* 0x002ea80000300800 */
[----:B------:R-:W3:Y:S04]  /*1bd330*/  LDL.LU R139, [R1+0x1b9c] ;  /* 0x001b9c00018b7983 */ /* 0x000ee80000300800 */
[----:B------:R-:W4:Y:S04]  /*1bd340*/  LDL.LU R248, [R1+0x169c] ;  /* 0x00169c0001f87983 */ /* 0x000f280000300800 */
[----:B------:R-:W3:Y:S04]  /*1bd350*/  LDL.LU R137, [R1+0x13fc] ;  /* 0x0013fc0001897983 */ /* 0x000ee80000300800 */
        /* <DEDUP_REMOVED lines=8> */
[----:B------:R-:W-:Y:S01]  /*1bd3e0*/  IMAD.WIDE R4, R136, 0x4, R48 ;  /* 0x0000000488047825 */ /* 0x000fe200078e0230 */
[C---:B------:R-:W-:Y:S02]  /*1bd3f0*/  LOP3.LUT P5, RZ, R93.reuse, 0x4000000, RZ, 0xc0, !PT ;  /* 0x040000005dff7812 */ /* 0x040fe400078ac0ff */
[C---:B------:R-:W-:Y:S02]  /*1bd400*/  LOP3.LUT P6, RZ, R93.reuse, 0x8000000, RZ, 0xc0, !PT ;  /* 0x080000005dff7812 */ /* 0x040fe400078cc0ff */
[----:B------:R-:W-:Y:S02]  /*1bd410*/  LOP3.LUT P0, RZ, R93, 0x10000000, RZ, 0xc0, !PT ;  /* 0x100000005dff7812 */ /* 0x000fe4000780c0ff */
[----:B--2---:R-:W-:-:S13]  /*1bd420*/  LOP3.LUT P1, RZ, R94, 0x20, RZ, 0xc0, !PT ;  /* 0x000000205eff7812 */ /* 0x004fda000782c0ff */
        /* <DEDUP_REMOVED lines=9> */
[----:B------:R-:W-:-:S03]  /*1bd4c0*/  LOP3.LUT R33, R33, 0xfffeffff, RZ, 0xc0, !PT ;  /* 0xfffeffff21217812 */ /* 0x000fc600078ec0ff */
[----:B-1----:R-:W2:Y:S04]  /*1bd4d0*/  LDL.LU R139, [R1+0x5808] ;  /* 0x00580800018b7983 */ /* 0x002ea80000300800 */
[----:B------:R-:W3:Y:S04]  /*1bd4e0*/  LDL.LU R224, [R1+0x3c20] ;  /* 0x003c200001e07983 */ /* 0x000ee80000300800 */
[----:B------:R-:W-:Y:S02]  /*1bd4f0*/  @P1 LOP3.LUT R33, R33, 0x10000, RZ, 0xfc, !PT ;  /* 0x0001000021211812 */ /* 0x000fe400078efcff */
[----:B------:R-:W-:Y:S01]  /*1bd500*/  LOP3.LUT P1, RZ, R94, 0x2, RZ, 0xc0, !PT ;  /* 0x000000025eff7812 */ /* 0x000fe2000782c0ff */
[----:B------:R-:W2:Y:S04]  /*1bd510*/  LDL.LU R228, [R1+0x3c10] ;  /* 0x003c100001e47983 */ /* 0x000ea80000300800 */
[----:B------:R-:W2:Y:S01]  /*1bd520*/  LDL.LU R236, [R1+0x3c00] ;  /* 0x003c000001ec7983 */ /* 0x000ea20000300800 */
[----:B------:R-:W-:-:S03]  /*1bd530*/  LOP3.LUT R33, R33, 0xfffdffff, RZ, 0xc0, !PT ;  /* 0xfffdffff21217812 */ /* 0x000fc600078ec0ff */
[----:B------:R-:W2:Y:S04]  /*1bd540*/  LDL.LU R240, [R1+0x2ff0] ;  /* 0x002ff00001f07983 */ /* 0x000ea80000300800 */
[----:B------:R-:W-:Y:S02]  /*1bd550*/  @P1 LOP3.LUT R33, R33, 0x20000, RZ, 0xfc, !PT ;  /* 0x0002000021211812 */ /* 0x000fe400078efcff */
[----:B------:R-:W-:Y:S02]  /*1bd560*/  LOP3.LUT P1, RZ, R94, 0x1, RZ, 0xc0, !PT ;  /* 0x000000015eff7812 */ /* 0x000fe4000782c0ff */
[----:B------:R-:W-:-:S11]  /*1bd570*/  LOP3.LUT R33, R33, 0xfffbffff, RZ, 0xc0, !PT ;  /* 0xfffbffff21217812 */ /* 0x000fd600078ec0ff */
[----:B------:R-:W-:Y:S02]  /*1bd580*/  @P1 LOP3.LUT R33, R33, 0x40000, RZ, 0xfc, !PT ;  /* 0x0004000021211812 */ /* 0x000fe400078efcff */
[----:B------:R-:W-:Y:S02]  /*1bd590*/  LOP3.LUT P1, RZ, R93, 0x80000000, RZ, 0xc0, !PT ;  /* 0x800000005dff7812 */ /* 0x000fe4000782c0ff */
[----:B------:R-:W-:Y:S01]  /*1bd5a0*/  LOP3.LUT R33, R33, 0xfff7ffff, RZ, 0xc0, !PT ;  /* 0xfff7ffff21217812 */ /* 0x000fe200078ec0ff */
[----:B------:R-:W-:-:S10]  /*1bd5b0*/  IMAD.WIDE R4, R136, 0x4, R46 ;  /* 0x0000000488047825 */ /* 0x000fd400078e022e */
        /* <DEDUP_REMOVED lines=8> */
[----:B------:R-:W4:Y:S04]  /*1bd640*/  LDL.LU R136, [R1+0x27a0] ;  /* 0x0027a00001887983 */ /* 0x000f280000300800 */
[----:B------:R1:W-:Y:S02]  /*1bd650*/  @P6 STG.E desc[UR30][R4.64], R137 ;  /* 0x0000008904006986 */ /* 0x0003e4000c10191e */
[C---:B-1----:R-:W-:Y:S02]  /*1bd660*/  IMAD.WIDE R4, R232.reuse, 0x4, R58 ;  /* 0x00000004e8047825 */ /* 0x042fe400078e023a */
[----:B------:R-:W4:Y:S04]  /*1bd670*/  LDL.LU R137, [R1+0x23a0] ;  /* 0x0023a00001897983 */ /* 0x000f280000300800 */
[----:B------:R1:W-:Y:S02]  /*1bd680*/  @P0 STG.E desc[UR30][R4.64], R134 ;  /* 0x0000008604000986 */ /* 0x0003e4000c10191e */
[----:B-1----:R-:W-:-:S02]  /*1bd690*/  IMAD.WIDE R4, R232, 0x4, R56 ;  /* 0x00000004e8047825 */ /* 0x002fc400078e0238 */
[----:B------:R-:W4:Y:S04]  /*1bd6a0*/  LDL.LU R134, [R1+0x1fa0] ;  /* 0x001fa00001867983 */ /* 0x000f280000300800 */
[----:B------:R1:W-:Y:S01]  /*1bd6b0*/  @P1 STG.E desc[UR30][R4.64], R135 ;  /* 0x0000008704001986 */ /* 0x0003e2000c10191e */
[----:B------:R-:W-:-:S03]  /*1bd6c0*/  LOP3.LUT P1, RZ, R33, 0x100000, RZ, 0xc0, !PT ;  /* 0x0010000021ff7812 */ /* 0x000fc6000782c0ff */
[----:B-1----:R-:W4:Y:S01]  /*1bd6d0*/  LDL.LU R135, [R1+0x1ba0] ;  /* 0x001ba00001877983 */ /* 0x002f220000300800 */
[----:B------:R-:W-:-:S09]  /*1bd6e0*/  IMAD.WIDE R4, R232, 0x4, R54 ;  /* 0x00000004e8047825 */ /* 0x000fd200078e0236 */
[----:B------:R1:W-:Y:S04]  /*1bd6f0*/  @P1 STG.E desc[UR30][R4.64], R138 ;  /* 0x0000008a04001986 */ /* 0x0003e8000c10191e */
[----:B-1----:R-:W4:Y:S01]  /*1bd700*/  LDL.LU R138, [R1+0x1680] ;  /* 0x00168000018a7983 */ /* 0x002f220000300800 */
[----:B------:R-:W-:Y:S01]  /*1bd710*/  LOP3.LUT P1, RZ, R33, 0x80000, RZ, 0xc0, !PT ;  /* 0x0008000021ff7812 */ /* 0x000fe2000782c0ff */
[----:B------:R-:W-:-:S12]  /*1bd720*/  IMAD.WIDE R4, R232, 0x4, R52 ;  /* 0x00000004e8047825 */ /* 0x000fd800078e0234 */
        /* <DEDUP_REMOVED lines=9> */
[C---:B------:R-:W-:Y:S02]  /*1bd7c0*/  LOP3.LUT P5, RZ, R94.reuse, 0x200, RZ, 0xc0, !PT ;  /* 0x000002005eff7812 */ /* 0x040fe400078ac0ff */
[----:B------:R-:W-:-:S02]  /*1bd7d0*/  LOP3.LUT P6, RZ, R94, 0x400, RZ, 0xc0, !PT ;  /* 0x000004005eff7812 */ /* 0x000fc400078cc0ff */
[----:B------:R-:W-:Y:S01]  /*1bd7e0*/  LOP3.LUT P0, RZ, R94, 0x800, RZ, 0xc0, !PT ;  /* 0x000008005eff7812 */ /* 0x000fe2000780c0ff */
[----:B------:R-:W4:Y:S04]  /*1bd7f0*/  LDL.LU R220, [R1+0x580c] ;  /* 0x00580c0001dc7983 */ /* 0x000f280000300800 */
[----:B---3--:R1:W-:Y:S01]  /*1bd800*/  @P1 STG.E desc[UR30][R4.64], R224 ;  /* 0x000000e004001986 */ /* 0x0083e2000c10191e */
[----:B------:R-:W-:Y:S01]  /*1bd810*/  LOP3.LUT P1, RZ, R33, 0x10000, RZ, 0xc0, !PT ;  /* 0x0001000021ff7812 */ /* 0x000fe2000782c0ff */
[----:B-1----:R-:W-:-:S12]  /*1bd820*/  IMAD.WIDE R4, R232, 0x4, R46 ;  /* 0x00000004e8047825 */ /* 0x002fd800078e022e */
        /* <DEDUP_REMOVED lines=11> */
[----:B------:R1:W-:Y:S02]  /*1bd8e0*/  @P2 STG.E desc[UR30][R4.64], R136 ;  /* 0x0000008804002986 */ /* 0x0003e4000c10191e */
[----:B-1----:R-:W-:-:S05]  /*1bd8f0*/  IMAD.WIDE R4, R139, 0x4, R52 ;  /* 0x000000048b047825 */ /* 0x002fca00078e0234 */
[----:B------:R1:W-:Y:S02]  /*1bd900*/  @P3 STG.E desc[UR30][R4.64], R137 ;  /* 0x0000008904003986 */ /* 0x0003e4000c10191e */
[----:B-1----:R-:W-:-:S05]  /*1bd910*/  IMAD.WIDE R4, R139, 0x4, R50 ;  /* 0x000000048b047825 */ /* 0x002fca00078e0232 */
[----:B------:R1:W-:Y:S02]  /*1bd920*/  @P4 STG.E desc[UR30][R4.64], R134 ;  /* 0x0000008604004986 */ /* 0x0003e4000c10191e */
[C---:B-1----:R-:W-:Y:S02]  /*1bd930*/  IMAD.WIDE R4, R139.reuse, 0x4, R48 ;  /* 0x000000048b047825 */ /* 0x042fe400078e0230 */
[----:B------:R-:W2:Y:S04]  /*1bd940*/  LDL.LU R134, [R1+0x5814] ;  /* 0x0058140001867983 */ /* 0x000ea80000300800 */
[----:B------:R1:W-:Y:S02]  /*1bd950*/  @P5 STG.E desc[UR30][R4.64], R135 ;  /* 0x0000008704005986 */ /* 0x0003e4000c10191e */
[----:B-1----:R-:W-:-:S05]  /*1bd960*/  IMAD.WIDE R4, R139, 0x4, R46 ;  /* 0x000000048b047825 */ /* 0x002fca00078e022e */
[----:B------:R1:W-:Y:S02]  /*1bd970*/  @P6 STG.E desc[UR30][R4.64], R138 ;  /* 0x0000008a04006986 */ /* 0x0003e4000c10191e */
[----:B-1----:R-:W-:-:S05]  /*1bd980*/  IMAD.WIDE R4, R139, 0x4, R44 ;  /* 0x000000048b047825 */ /* 0x002fca00078e022c */
[----:B------:R1:W-:Y:S04]  /*1bd990*/  @P0 STG.E desc[UR30][R4.64], R95 ;  /* 0x0000005f04000986 */ /* 0x0003e8000c10191e */
[----:B-1----:R-:W3:Y:S04]  /*1bd9a0*/  LDL.LU R95, [R1+0x7a48] ;  /* 0x007a4800015f7983 */ /* 0x002ee80000300800 */
        /* <DEDUP_REMOVED lines=9> */
[----:B------:R-:W3:Y:S01]  /*1bda40*/  LDL.LU R228, [R1+0x2ff4] ;  /* 0x002ff40001e47983 */ /* 0x000ee20000300800 */
[----:B------:R-:W-:-:S03]  /*1bda50*/  LOP3.LUT P4, RZ, R94, 0x1000, RZ, 0xc0, !PT ;  /* 0x000010005eff7812 */ /* 0x000fc6000788c0ff */
[----:B------:R-:W3:Y:S01]  /*1bda60*/  LDL.LU R232, [R1+0x2b94] ;  /* 0x002b940001e87983 */ /* 0x000ee20000300800 */
[----:B------:R-:W-:Y:S01]  /*1bda70*/  IMAD.WIDE R4, R220, 0x4, R58 ;  /* 0x00000004dc047825 */ /* 0x000fe200078e023a */
        /* <DEDUP_REMOVED lines=22> */
[----:B------:R-:W-:Y:S01]  /*1bdbe0*/  @P1 LOP3.LUT R33, R33, 0x800, RZ, 0xfc, !PT ;  /* 0x0000080021211812 */ /* 0x000fe200078efcff */
[----:B----4-:R1:W-:Y:S04]  /*1bdbf0*/  @P4 STG.E desc[UR30][R4.64], R236 ;  /* 0x000000ec04004986 */ /* 0x0103e8000c10191e */
[----:B-1----:R-:W4:Y:S01]  /*1bdc00*/  LDL.LU R236, [R1+0x27a4] ;  /* 0x0027a40001ec7983 */ /* 0x002f220000300800 */
[----:B------:R-:W-:-:S05]  /*1bdc10*/  IMAD.WIDE R4, R220, 0x4, R56 ;  /* 0x00000004dc047825 */ /* 0x000fca00078e0238 */
[----:B--2---:R1:W-:Y:S04]  /*1bdc20*/  @P5 STG.E desc[UR30][R4.64], R240 ;  /* 0x000000f004005986 */ /* 0x0043e8000c10191e */
[----:B-1----:R-:W2:Y:S01]  /*1bdc30*/  LDL.LU R240, [R1+0x23a4] ;  /* 0x0023a40001f07983 */ /* 0x002ea20000300800 */
[C---:B------:R-:W-:Y:S02]  /*1bdc40*/  LOP3.LUT P1, RZ, R94.reuse, 0x20000, RZ, 0xc0, !PT ;  /* 0x000200005eff7812 */ /* 0x040fe4000782c0ff */
[----:B------:R-:W-:Y:S02]  /*1bdc50*/  LOP3.LUT P0, RZ, R94, 0x8000, RZ, 0xc0, !PT ;  /* 0x000080005eff7812 */ /* 0x000fe4000780c0ff */
[----:B------:R-:W-:Y:S01]  /*1bdc60*/  LOP3.LUT R33, R33, 0xffffefff, RZ, 0xc0, !PT ;  /* 0xffffefff21217812 */ /* 0x000fe200078ec0ff */
[----:B------:R-:W-:-:S05]  /*1bdc70*/  IMAD.WIDE R4, R220, 0x4, R54 ;  /* 0x00000004dc047825 */ /* 0x000fca00078e0236 */
[----:B------:R1:W-:Y:S03]  /*1bdc80*/  @P6 STG.E desc[UR30][R4.64], R248 ;  /* 0x000000f804006986 */ /* 0x0003e6000c10191e */
[----:B------:R-:W-:Y:S02]  /*1bdc90*/  @P1 LOP3.LUT R33, R33, 0x1000, RZ, 0xfc, !PT ;  /* 0x0000100021211812 */ /* 0x000fe400078efcff */
[----:B------:R-:W-:Y:S01]  /*1bdca0*/  LOP3.LUT P1, RZ, R94, 0x10000, RZ, 0xc0, !PT ;  /* 0x000100005eff7812 */ /* 0x000fe2000782c0ff */
[C---:B-1----:R-:W-:Y:S01]  /*1bdcb0*/  IMAD.WIDE R4, R220.reuse, 0x4, R52 ;  /* 0x00000004dc047825 */ /* 0x042fe200078e0234 */
[----:B------:R-:W2:Y:S04]  /*1bdcc0*/  LDL.LU R248, [R1+0x1ba4] ;  /* 0x001ba40001f87983 */ /* 0x000ea80000300800 */
[----:B------:R1:W-:Y:S02]  /*1bdcd0*/  @P0 STG.E desc[UR30][R4.64], R136 ;  /* 0x0000008804000986 */ /* 0x0003e4000c10191e */
[----:B-1----:R-:W-:-:S02]  /*1bdce0*/  IMAD.WIDE R4, R220, 0x4, R50 ;  /* 0x00000004dc047825 */ /* 0x002fc400078e0232 */
[----:B------:R-:W2:Y:S04]  /*1bdcf0*/  LDL.LU R136, [R1+0x1684] ;  /* 0x0016840001887983 */ /* 0x000ea80000300800 */
[----:B------:R1:W-:Y:S01]  /*1bdd00*/  @P1 STG.E desc[UR30][R4.64], R137 ;  /* 0x0000008904001986 */ /* 0x0003e2000c10191e */
[C---:B------:R-:W-:Y:S01]  /*1bdd10*/  LOP3.LUT P1, RZ, R33.reuse, 0x1000, RZ, 0xc0, !PT ;  /* 0x0000100021ff7812 */ /* 0x040fe2000782c0ff */
[C---:B-1----:R-:W-:Y:S02]  /*1bdd20*/  IMAD.WIDE R4, R220.reuse, 0x4, R48 ;  /* 0x00000004dc047825 */ /* 0x042fe400078e0230 */
[----:B------:R-:W2:Y:S10]  /*1bdd30*/  LDL.LU R137, [R1+0x13e4] ;  /* 0x0013e40001897983 */ /* 0x000eb40000300800 */
[----:B---3--:R1:W-:Y:S01]  /*1bdd40*/  @P1 STG.E desc[UR30][R4.64], R138 ;  /* 0x0000008a04001986 */ /* 0x0083e2000c10191e */
[----:B------:R-:W-:Y:S01]  /*1bdd50*/  LOP3.LUT P1, RZ, R33, 0x800, RZ, 0xc0, !PT ;  /* 0x0000080021ff7812 */ /* 0x000fe2000782c0ff */
[----:B-1----:R-:W-:-:S02]  /*1bdd60*/  IMAD.WIDE R4, R220, 0x4, R46 ;  /* 0x00000004dc047825 */ /* 0x002fc400078e022e */
[----:B------:R-:W3:Y:S10]  /*1bdd70*/  LDL.LU R138, [R1+0x3c88] ;  /* 0x003c8800018a7983 */ /* 0x000ef40000300800 */
[----:B------:R1:W-:Y:S01]  /*1bdd80*/  @P1 STG.E desc[UR30][R4.64], R139 ;  /* 0x0000008b04001986 */ /* 0x0003e2000c10191e */
[----:B------:R-:W-:Y:S01]  /*1bdd90*/  LOP3.LUT P1, RZ, R33, 0x400, RZ, 0xc0, !PT ;  /* 0x0000040021ff7812 */ /* 0x000fe2000782c0ff */
[----:B-1----:R-:W-:-:S02]  /*1bdda0*/  IMAD.WIDE R4, R220, 0x4, R44 ;  /* 0x00000004dc047825 */ /* 0x002fc400078e022c */
[----:B------:R-:W3:Y:S10]  /*1bddb0*/  LDL.LU R139, [R1+0x3c68] ;  /* 0x003c6800018b7983 */ /* 0x000ef40000300800 */
        /* <DEDUP_REMOVED lines=10> */
[----:B------:R-:W-:Y:S01]  /*1bde60*/  LOP3.LUT P1, RZ, R33, 0x40, RZ, 0xc0, !PT ;  /* 0x0000004021ff7812 */ /* 0x000fe2000782c0ff */
[----:B-1----:R-:W-:-:S12]  /*1bde70*/  IMAD.WIDE R4, R135, 0x4, R52 ;  /* 0x0000000487047825 */ /* 0x002fd800078e0234 */
[----:B--2---:R1:W-:Y:S01]  /*1bde80*/  @P1 STG.E desc[UR30][R4.64], R240 ;  /* 0x000000f004001986 */ /* 0x0043e2000c10191e */
[----:B------:R-:W-:Y:S01]  /*1bde90*/  LOP3.LUT P1, RZ, R33, 0x20, RZ, 0xc0, !PT ;  /* 0x0000002021ff7812 */ /* 0x000fe2000782c0ff */
[----:B-1----:R-:W-:-:S12]  /*1bdea0*/  IMAD.WIDE R4, R135, 0x4, R50 ;  /* 0x0000000487047825 */ /* 0x002fd800078e0232 */
[----:B------:R1:W-:Y:S04]  /*1bdeb0*/  @P1 STG.E desc[UR30][R4.64], R95 ;  /* 0x0000005f04001986 */ /* 0x0003e8000c10191e */
[----:B-1----:R-:W2:Y:S01]  /*1bdec0*/  LDL.LU R95, [R1+0x7a44] ;  /* 0x007a4400015f7983 */ /* 0x002ea20000300800 */
[C---:B------:R-:W-:Y:S02]  /*1bded0*/  LOP3.LUT P2, RZ, R94.reuse, 0x2000000, RZ, 0xc0, !PT ;  /* 0x020000005eff7812 */ /* 0x040fe4000784c0ff */
[C---:B------:R-:W-:Y:S01]  /*1bdee0*/  LOP3.LUT P3, RZ, R94.reuse, 0x4000000, RZ, 0xc0, !PT ;  /* 0x040000005eff7812 */ /* 0x040fe2000786c0ff */
[----:B------:R-:W-:Y:S01]  /*1bdef0*/  IMAD.WIDE R4, R135, 0x4, R48 ;  /* 0x0000000487047825 */ /* 0x000fe200078e0230 */
[C---:B------:R-:W-:Y:S02]  /*1bdf00*/  LOP3.LUT P4, RZ, R94.reuse, 0x8000000, RZ, 0xc0, !PT ;  /* 0x080000005eff7812 */ /* 0x040fe4000788c0ff */
[----:B------:R-:W-:-:S07]  /*1bdf10*/  LOP3.LUT P5, RZ, R94, 0x10000000, RZ, 0xc0, !PT ;  /* 0x100000005eff7812 */ /* 0x000fce00078ac0ff */
[----:B------:R1:W-:Y:S01]  /*1bdf20*/  @P2 STG.E desc[UR30][R4.64], R248 ;  /* 0x000000f804002986 */ /* 0x0003e2000c10191e */
[----:B------:R-:W-:Y:S01]  /*1bdf30*/  LOP3.LUT P6, RZ, R94, 0x20000000, RZ, 0xc0, !PT ;  /* 0x200000005eff7812 */ /* 0x000fe200078cc0ff */
[----:B-1----:R-:W-:-:S05]  /*1bdf40*/  IMAD.WIDE R4, R135, 0x4, R46 ;  /* 0x0000000487047825 */ /* 0x002fca00078e022e */
[----:B------:R1:W-:Y:S02]  /*1bdf50*/  @P3 STG.E desc[UR30][R4.64], R136 ;  /* 0x0000008804003986 */ /* 0x0003e4000c10191e */
[----:B-1----:R-:W-:Y:S02]  /*1bdf60*/  IMAD.WIDE R4, R135, 0x4, R44 ;  /* 0x0000000487047825 */ /* 0x002fe400078e022c */
[----:B------:R-:W4:Y:S04]  /*1bdf70*/  LDL.LU R135, [R1+0x581c] ;  /* 0x00581c0001877983 */ /* 0x000f280000300800 */
[----:B------:R1:W-:Y:S02]  /*1bdf80*/  @P4 STG.E desc[UR30][R4.64], R137 ;  /* 0x0000008904004986 */ /* 0x0003e4000c10191e */
[----:B-1----:R-:W-:-:S05]  /*1bdf90*/  IMAD.WIDE R4, R134, 0x4, R58 ;  /* 0x0000000486047825 */ /* 0x002fca00078e023a */
[----:B---3--:R1:W-:Y:S02]  /*1bdfa0*/  @P5 STG.E desc[UR30][R4.64], R138 ;  /* 0x0000008a04005986 */ /* 0x0083e4000c10191e */
[----:B-1----:R-:W-:Y:S01]  /*1bdfb0*/  IMAD.WIDE R4, R134, 0x4, R56 ;  /* 0x0000000486047825 */ /* 0x002fe200078e0238 */
[----:B------:R-:W-:-:S04]  /*1bdfc0*/  LOP3.LUT P0, RZ, R94, 0x40000000, RZ, 0xc0, !PT ;  /* 0x400000005eff7812 */ /* 0x000fc8000780c0ff */
[----:B--2---:R1:W-:Y:S04]  /*1bdfd0*/  @P6 STG.E desc[UR30][R4.64], R95 ;  /* 0x0000005f04006986 */ /* 0x0043e8000c10191e */
[----:B-1----:R-:W2:Y:S04]  /*1bdfe0*/  LDL.LU R95, [R1+0x7a40] ;  /* 0x007a4000015f7983 */ /* 0x002ea80000300800 */
[----:B------:R-:W3:Y:S04]  /*1bdff0*/  LDL.LU R236, [R1+0x3c58] ;  /* 0x003c580001ec7983 */ /* 0x000ee80000300800 */
[----:B------:R-:W4:Y:S04]  /*1be000*/  LDL.LU R240, [R1+0x3c48] ;  /* 0x003c480001f07983 */ /* 0x000f280000300800 */
[----:B------:R-:W4:Y:S04]  /*1be010*/  LDL.LU R136, [R1+0x3c28] ;  /* 0x003c280001887983 */ /* 0x000f280000300800 */
[----:B------:R-:W4:Y:S04]  /*1be020*/  LDL.LU R137, [R1+0x3c18] ;  /* 0x003c180001897983 */ /* 0x000f280000300800 */
[----:B------:R-:W4:Y:S01]  /*1be030*/  LDL.LU R138, [R1+0x3c08] ;  /* 0x003c0800018a7983 */ /* 0x000f220000300800 */
[----:B------:R-:W-:-:S05]  /*1be040*/  IMAD.WIDE R4, R134, 0x4, R54 ;  /* 0x0000000486047825 */ /* 0x000fca00078e0236 */
[----:B------:R1:W-:Y:S04]  /*1be050*/  @P0 STG.E desc[UR30][R4.64], R139 ;  /* 0x0000008b04000986 */ /* 0x0003e8000c10191e */
[----:B-1----:R-:W4:Y:S04]  /*1be060*/  LDL.LU R139, [R1+0x2ff8] ;  /* 0x002ff800018b7983 */ /* 0x002f280000300800 */
[----:B------:R-:W4:Y:S04]  /*1be070*/  LDL.LU R220, [R1+0x2b98] ;  /* 0x002b980001dc7983 */ /* 0x000f280000300800 */
[----:B------:R-:W4:Y:S04]  /*1be080*/  LDL.LU R248, [R1+0x5818] ;  /* 0x0058180001f87983 */ /* 0x000f280000300800 */
[----:B------:R-:W4:Y:S04]  /*1be090*/  LDL.LU R224, [R1+0x27a8] ;  /* 0x0027a80001e07983 */ /* 0x000f280000300800 */
[----:B------:R-:W4:Y:S01]  /*1be0a0*/  LDL.LU R228, [R1+0x23a8] ;  /* 0x0023a80001e47983 */ /* 0x000f220000300800 */
[----:B------:R-:W-:-:S03]  /*1be0b0*/  LOP3.LUT P4, RZ, R94, 0x80000000, RZ, 0xc0, !PT ;  /* 0x800000005eff7812 */ /* 0x000fc6000788c0ff */
[----:B------:R-:W4:Y:S01]  /*1be0c0*/  LDL.LU R232, [R1+0x1fa8] ;  /* 0x001fa80001e87983 */ /* 0x000f220000300800 */
[----:B------:R-:W-:Y:S01]  /*1be0d0*/  IMAD.WIDE R4, R134, 0x4, R52 ;  /* 0x0000000486047825 */ /* 0x000fe200078e0234 */
[----:B------:R-:W-:Y:S02]  /*1be0e0*/  LOP3.LUT R34, R34, 0xdfffffff, RZ, 0xc0, !PT ;  /* 0xdfffffff22227812 */ /* 0x000fe400078ec0ff */
[----:B------:R-:W-:Y:S02]  /*1be0f0*/  LOP3.LUT R33, R33, 0xfffffffe, RZ, 0xc0, !PT ;  /* 0xfffffffe21217812 */ /* 0x000fe400078ec0ff */
[----:B--2---:R-:W-:-:S04]  /*1be100*/  LOP3.LUT P5, RZ, R95, 0x1, RZ, 0xc0, !PT ;  /* 0x000000015fff7812 */ /* 0x004fc800078ac0ff */
[----:B---3--:R1:W-:Y:S04]  /*1be110*/  @P4 STG.E desc[UR30][R4.64], R236 ;  /* 0x000000ec04004986 */ /* 0x0083e8000c10191e */
[----:B-1----:R-:W2:Y:S01]  /*1be120*/  LDL.LU R236, [R1+0x1ba8] ;  /* 0x001ba80001ec7983 */ /* 0x002ea20000300800 */
[----:B------:R-:W-:-:S05]  /*1be130*/  IMAD.WIDE R4, R134, 0x4, R50 ;  /* 0x0000000486047825 */ /* 0x000fca00078e0232 */
[----:B----4-:R1:W-:Y:S04]  /*1be140*/  @P5 STG.E desc[UR30][R4.64], R240 ;  /* 0x000000f004005986 */ /* 0x0103e8000c10191e */
[----:B-1----:R-:W3:Y:S01]  /*1be150*/  LDL.LU R240, [R1+0x1688] ;  /* 0x0016880001f07983 */ /* 0x002ee20000300800 */
        /* <DEDUP_REMOVED lines=21> */
[----:B------:R-:W-:Y:S01]  /*1be2b0*/  LOP3.LUT P0, RZ, R95, 0x4, RZ, 0xc0, !PT ;  /* 0x000000045fff7812 */ /* 0x000fe2000780c0ff */
[----:B------:R-:W-:Y:S01]  /*1be2c0*/  IMAD.WIDE R4, R134, 0x4, R48 ;  /* 0x0000000486047825 */ /* 0x000fe200078e0230 */
[----:B------:R-:W-:-:S04]  /*1be2d0*/  LOP3.LUT R33, R33, 0xffffffef, RZ, 0xc0, !PT ;  /* 0xffffffef21217812 */ /* 0x000fc800078ec0ff */
[----:B------:R1:W-:Y:S05]  /*1be2e0*/  @P6 STG.E desc[UR30][R4.64], R136 ;  /* 0x0000008804006986 */ /* 0x0003ea000c10191e */
[----:B------:R-:W-:Y:S02]  /*1be2f0*/  @P1 LOP3.LUT R33, R33, 0x10, RZ, 0xfc, !PT ;  /* 0x0000001021211812 */ /* 0x000fe400078efcff */
[----:B------:R-:W-:Y:S01]  /*1be300*/  LOP3.LUT P1, RZ, R95, 0x8, RZ, 0xc0, !PT ;  /* 0x000000085fff7812 */ /* 0x000fe2000782c0ff */
[C---:B-1----:R-:W-:Y:S01]  /*1be310*/  IMAD.WIDE R4, R134.reuse, 0x4, R46 ;  /* 0x0000000486047825 */ /* 0x042fe200078e022e */
[----:B------:R-:W4:Y:S04]  /*1be320*/  LDL.LU R136, [R1+0x3c8c] ;  /* 0x003c8c0001887983 */ /* 0x000f280000300800 */
[----:B------:R1:W-:Y:S02]  /*1be330*/  @P0 STG.E desc[UR30][R4.64], R137 ;  /* 0x0000008904000986 */ /* 0x0003e4000c10191e */
[----:B-1----:R-:W-:-:S02]  /*1be340*/  IMAD.WIDE R4, R134, 0x4, R44 ;  /* 0x0000000486047825 */ /* 0x002fc400078e022c */
[----:B------:R-:W4:Y:S04]  /*1be350*/  LDL.LU R137, [R1+0x3c7c] ;  /* 0x003c7c0001897983 */ /* 0x000f280000300800 */
[----:B------:R-:W4:Y:S04]  /*1be360*/  LDL.LU R134, [R1+0x3c6c] ;  /* 0x003c6c0001867983 */ /* 0x000f280000300800 */
[----:B------:R1:W-:Y:S01]  /*1be370*/  @P1 STG.E desc[UR30][R4.64], R138 ;  /* 0x0000008a04001986 */ /* 0x0003e2000c10191e */
[----:B------:R-:W-:Y:S01]  /*1be380*/  LOP3.LUT P1, RZ, R33, 0x10, RZ, 0xc0, !PT ;  /* 0x0000001021ff7812 */ /* 0x000fe2000782c0ff */
[----:B-1----:R-:W-:-:S02]  /*1be390*/  IMAD.WIDE R4, R248, 0x4, R58 ;  /* 0x00000004f8047825 */ /* 0x002fc400078e023a */
        /* <DEDUP_REMOVED lines=17> */
[----:B--2---:R1:W-:Y:S01]  /*1be4b0*/  @P1 STG.E desc[UR30][R4.64], R236 ;  /* 0x000000ec04001986 */ /* 0x0043e2000c10191e */
[----:B------:R-:W-:Y:S01]  /*1be4c0*/  LOP3.LUT P1, RZ, R34, 0x40000000, RZ, 0xc0, !PT ;  /* 0x4000000022ff7812 */ /* 0x000fe2000782c0ff */
[----:B-1----:R-:W-:-:S12]  /*1be4d0*/  IMAD.WIDE R4, R248, 0x4, R46 ;  /* 0x00000004f8047825 */ /* 0x002fd800078e022e */
[----:B---3--:R1:W-:Y:S01]  /*1be4e0*/  @P1 STG.E desc[UR30][R4.64], R240 ;  /* 0x000000f004001986 */ /* 0x0083e2000c10191e */
[----:B------:R-:W-:Y:S01]  /*1be4f0*/  LOP3.LUT P1, RZ, R34, 0x20000000, RZ, 0xc0, !PT ;  /* 0x2000000022ff7812 */ /* 0x000fe2000782c0ff */
[----:B-1----:R-:W-:-:S12]  /*1be500*/  IMAD.WIDE R4, R248, 0x4, R44 ;  /* 0x00000004f8047825 */ /* 0x002fd800078e022c */
[----:B------:R1:W-:Y:S04]  /*1be510*/  @P1 STG.E desc[UR30][R4.64], R96 ;  /* 0x0000006004001986 */ /* 0x0003e8000c10191e */
[----:B-1----:R-:W2:Y:S01]  /*1be520*/  LDL.LU R96, [R1+0x7a3c] ;  /* 0x007a3c0001607983 */ /* 0x002ea20000300800 */
[C---:B------:R-:W-:Y:S02]  /*1be530*/  LOP3.LUT P2, RZ, R95.reuse, 0x1000, RZ, 0xc0, !PT ;  /* 0x000010005fff7812 */ /* 0x040fe4000784c0ff */
[----:B------:R-:W-:Y:S01]  /*1be540*/  LOP3.LUT P3, RZ, R95, 0x2000, RZ, 0xc0, !PT ;  /* 0x000020005fff7812 */ /* 0x000fe2000786c0ff */
[----:B------:R-:W-:Y:S01]  /*1be550*/  IMAD.WIDE R4, R135, 0x4, R58 ;  /* 0x0000000487047825 */ /* 0x000fe200078e023a */
[C---:B------:R-:W-:Y:S02]  /*1be560*/  LOP3.LUT P4, RZ, R95.reuse, 0x4000, RZ, 0xc0, !PT ;  /* 0x000040005fff7812 */ /* 0x040fe4000788c0ff */
[----:B------:R-:W-:-:S02]  /*1be570*/  LOP3.LUT P5, RZ, R95, 0x8000, RZ, 0xc0, !PT ;  /* 0x000080005fff7812 */ /* 0x000fc400078ac0ff */
[C---:B------:R-:W-:Y:S02]  /*1be580*/  LOP3.LUT P6, RZ, R95.reuse, 0x10000, RZ, 0xc0, !PT ;  /* 0x000100005fff7812 */ /* 0x040fe400078cc0ff */
[----:B------:R-:W-:-:S03]  /*1be590*/  LOP3.LUT P0, RZ, R95, 0x20000, RZ, 0xc0, !PT ;  /* 0x000200005fff7812 */ /* 0x000fc6000780c0ff */
[----:B----4-:R1:W-:Y:S02]  /*1be5a0*/  @P2 STG.E desc[UR30][R4.64], R136 ;  /* 0x0000008804002986 */ /* 0x0103e4000c10191e */
        /* <DEDUP_REMOVED lines=37> */
[----:B-1----:R-:W3:Y:S01]  /*1be800*/  LDL.LU R139, [R1+0x1fac] ;  /* 0x001fac00018b7983 */ /* 0x002ee20000300800 */
[----:B------:R-:W-:-:S03]  /*1be810*/  IMAD.WIDE R4, R135, 0x4, R44 ;  /* 0x0000000487047825 */ /* 0x000fc600078e022c */
        /* <DEDUP_REMOVED lines=10> */
[C---:B------:R-:W-:Y:S02]  /*1be8c0*/  LOP3.LUT P6, RZ, R95.reuse, 0x100000, RZ, 0xc0, !PT ;  /* 0x001000005fff7812 */ /* 0x040fe400078cc0ff */
[----:B------:R-:W-:Y:S02]  /*1be8d0*/  LOP3.LUT P0, RZ, R95, 0x200000, RZ, 0xc0, !PT ;  /* 0x002000005fff7812 */ /* 0x000fe4000780c0ff */
[----:B------:R-:W-:Y:S01]  /*1be8e0*/  LOP3.LUT R34, R34, 0xf7ffffff, RZ, 0xc0, !PT ;  /* 0xf7ffffff22227812 */ /* 0x000fe200078ec0ff */
[----:B------:R-:W3:Y:S06]  /*1be8f0*/  LDL.LU R240, [R1+0x3cf0] ;  /* 0x003cf00001f07983 */ /* 0x000eec0000300800 */
[----:B------:R-:W-:-:S02]  /*1be900*/  @P1 LOP3.LUT R34, R34, 0x8000000, RZ, 0xfc, !PT ;  /* 0x0800000022221812 */ /* 0x000fc400078efcff */
[----:B------:R-:W-:Y:S01]  /*1be910*/  LOP3.LUT P1, RZ, R95, 0x800000, RZ, 0xc0, !PT ;  /* 0x008000005fff7812 */ /* 0x000fe2000782c0ff */
[----:B----4-:R2:W-:Y:S01]  /*1be920*/  @P5 STG.E desc[UR30][R4.64], R248 ;  /* 0x000000f804005986 */ /* 0x0105e2000c10191e */
[----:B------:R-:W-:Y:S01]  /*1be930*/  LOP3.LUT R34, R34, 0xefffffff, RZ, 0xc0, !PT ;  /* 0xefffffff22227812 */ /* 0x000fe200078ec0ff */
[----:B--2---:R-:W-:-:S10]  /*1be940*/  IMAD.WIDE R4, R224, 0x4, R58 ;  /* 0x00000004e0047825 */ /* 0x004fd400078e023a */
[----:B------:R-:W-:Y:S02]  /*1be950*/  @P1 LOP3.LUT R34, R34, 0x10000000, RZ, 0xfc, !PT ;  /* 0x1000000022221812 */ /* 0x000fe400078efcff */
[----:B------:R-:W-:Y:S01]  /*1be960*/  LOP3.LUT P1, RZ, R95, 0x400000, RZ, 0xc0, !PT ;  /* 0x004000005fff7812 */ /* 0x000fe2000782c0ff */
[----:B------:R-:W2:Y:S04]  /*1be970*/  LDL.LU R248, [R1+0x3ce0] ;  /* 0x003ce00001f87983 */ /* 0x000ea80000300800 */
[----:B------:R1:W-:Y:S02]  /*1be980*/  @P6 STG.E desc[UR30][R4.64], R136 ;  /* 0x0000008804006986 */ /* 0x0003e4000c10191e */
[C---:B-1----:R-:W-:Y:S02]  /*1be990*/  IMAD.WIDE R4, R224.reuse, 0x4, R56 ;  /* 0x00000004e0047825 */ /* 0x042fe400078e0238 */
[----:B------:R-:W4:Y:S04]  /*1be9a0*/  LDL.LU R136, [R1+0x3cd0] ;  /* 0x003cd00001887983 */ /* 0x000f280000300800 */
[----:B------:R1:W-:Y:S02]  /*1be9b0*/  @P0 STG.E desc[UR30][R4.64], R137 ;  /* 0x0000008904000986 */ /* 0x0003e4000c10191e */
[----:B-1----:R-:W-:-:S02]  /*1be9c0*/  IMAD.WIDE R4, R224, 0x4, R54 ;  /* 0x00000004e0047825 */ /* 0x002fc400078e0236 */
[----:B------:R-:W2:Y:S04]  /*1be9d0*/  LDL.LU R137, [R1+0x3cc0] ;  /* 0x003cc00001897983 */ /* 0x000ea80000300800 */
[----:B------:R1:W-:Y:S01]  /*1be9e0*/  @P1 STG.E desc[UR30][R4.64], R134 ;  /* 0x0000008604001986 */ /* 0x0003e2000c10191e */
[----:B------:R-:W-:Y:S01]  /*1be9f0*/  LOP3.LUT P1, RZ, R34, 0x10000000, RZ, 0xc0, !PT ;  /* 0x1000000022ff7812 */ /* 0x000fe2000782c0ff */
[----:B-1----:R-:W-:Y:S02]  /*1bea00*/  IMAD.WIDE R4, R224, 0x4, R52 ;  /* 0x00000004e0047825 */ /* 0x002fe400078e0234 */
[----:B------:R-:W2:Y:S10]  /*1bea10*/  LDL.LU R134, [R1+0x3cb0] ;  /* 0x003cb00001867983 */ /* 0x000eb40000300800 */
[----:B------:R1:W-:Y:S01]  /*1bea20*/  @P1 STG.E desc[UR30][R4.64], R138 ;  /* 0x0000008a04001986 */ /* 0x0003e2000c10191e */
[----:B------:R-:W-:-:S03]  /*1bea30*/  LOP3.LUT P1, RZ, R34, 0x8000000, RZ, 0xc0, !PT ;  /* 0x0800000022ff7812 */ /* 0x000fc6000782c0ff */
[----:B-1----:R-:W2:Y:S01]  /*1bea40*/  LDL.LU R138, [R1+0x3c90] ;  /* 0x003c9000018a7983 */ /* 0x002ea20000300800 */
[----:B------:R-:W-:-:S09]  /*1bea50*/  IMAD.WIDE R4, R224, 0x4, R50 ;  /* 0x00000004e0047825 */ /* 0x000fd200078e0232 */
[----:B---3--:R1:W-:Y:S04]  /*1bea60*/  @P1 STG.E desc[UR30][R4.64], R139 ;  /* 0x0000008b04001986 */ /* 0x0083e8000c10191e */
        /* <DEDUP_REMOVED lines=24> */
[----:B--2---:R1:W-:Y:S01]  /*1bebf0*/  @P2 STG.E desc[UR30][R4.64], R248 ;  /* 0x000000f804002986 */ /* 0x0043e2000c10191e */
[----:B------:R-:W-:Y:S01]  /*1bec00*/  LOP3.LUT P5, RZ, R96, 0x4, RZ, 0xc0, !PT ;  /* 0x0000000460ff7812 */ /* 0x000fe200078ac0ff */
[----:B-1----:R-:W-:-:S05]  /*1bec10*/  IMAD.WIDE R4, R135, 0x4, R50 ;  /* 0x0000000487047825 */ /* 0x002fca00078e0232 */
[----:B----4-:R1:W-:Y:S01]  /*1bec20*/  @P3 STG.E desc[UR30][R4.64], R136 ;  /* 0x0000008804003986 */ /* 0x0103e2000c10191e */
        /* <DEDUP_REMOVED lines=8> */
[----:B------:R1:W-:Y:S01]  /*1becb0*/  @P5 STG.E desc[UR30][R4.64], R134 ;  /* 0x0000008604005986 */ /* 0x0003e2000c10191e */
[----:B------:R-:W-:Y:S01]  /*1becc0*/  LOP3.LUT P0, RZ, R96, 0x10, RZ, 0xc0, !PT ;  /* 0x0000001060ff7812 */ /* 0x000fe2000780c0ff */
[----:B-1----:R-:W-:-:S02]  /*1becd0*/  IMAD.WIDE R4, R135, 0x4, R44 ;  /* 0x0000000487047825 */ /* 0x002fc400078e022c */
[----:B------:R-:W2:Y:S04]  /*1bece0*/  LDL.LU R135, [R1+0x1fb0] ;  /* 0x001fb00001877983 */ /* 0x000ea80000300800 */
[----:B------:R1:W-:Y:S04]  /*1becf0*/  @P6 STG.E desc[UR30][R4.64], R138 ;  /* 0x0000008a04006986 */ /* 0x0003e8000c10191e */
[----:B-1----:R-:W2:Y:S01]  /*1bed00*/  LDL.LU R138, [R1+0x1bb0] ;  /* 0x001bb000018a7983 */ /* 0x002ea20000300800 */
[----:B---3--:R-:W-:-:S05]  /*1bed10*/  IMAD.WIDE R4, R216, 0x4, R58 ;  /* 0x00000004d8047825 */ /* 0x008fca00078e023a */
[----:B------:R1:W-:Y:S04]  /*1bed20*/  @P0 STG.E desc[UR30][R4.64], R139 ;  /* 0x0000008b04000986 */ /* 0x0003e8000c10191e */
[----:B-1----:R-:W3:Y:S01]  /*1bed30*/  LDL.LU R139, [R1+0x1670] ;  /* 0x00167000018b7983 */ /* 0x002ee20000300800 */
[----:B------:R-:W-:Y:S02]  /*1bed40*/  LOP3.LUT P1, RZ, R96, 0x20000, RZ, 0xc0, !PT ;  /* 0x0002000060ff7812 */ /* 0x000fe4000782c0ff */
[----:B------:R-:W-:Y:S01]  /*1bed50*/  LOP3.LUT R34, R34, 0xffffdfff, RZ, 0xc0, !PT ;  /* 0xffffdfff22227812 */ /* 0x000fe200078ec0ff */
[----:B------:R-:W3:Y:S04]  /*1bed60*/  LDL.LU R134, [R1+0x582c] ;  /* 0x00582c0001867983 */ /* 0x000ee80000300800 */
[----:B------:R-:W3:Y:S04]  /*1bed70*/  LDL.LU R220, [R1+0x3d14] ;  /* 0x003d140001dc7983 */ /* 0x000ee80000300800 */
[----:B------:R-:W3:Y:S04]  /*1bed80*/  LDL.LU R224, [R1+0x3d04] ;  /* 0x003d040001e07983 */ /* 0x000ee80000300800 */
[----:B------:R-:W3:Y:S01]  /*1bed90*/  LDL.LU R228, [R1+0x3cf4] ;  /* 0x003cf40001e47983 */ /* 0x000ee20000300800 */
[----:B------:R-:W-:-:S03]  /*1beda0*/  LOP3.LUT P4, RZ, R96, 0x20, RZ, 0xc0, !PT ;  /* 0x0000002060ff7812 */ /* 0x000fc6000788c0ff */
[----:B------:R-:W3:Y:S01]  /*1bedb0*/  LDL.LU R232, [R1+0x3ce4] ;  /* 0x003ce40001e87983 */ /* 0x000ee20000300800 */
[----:B------:R-:W-:Y:S01]  /*1bedc0*/  LOP3.LUT P5, RZ, R96, 0x40, RZ, 0xc0, !PT ;  /* 0x0000004060ff7812 */ /* 0x000fe200078ac0ff */
[----:B------:R-:W-:Y:S01]  /*1bedd0*/  IMAD.WIDE R4, R216, 0x4, R56 ;  /* 0x00000004d8047825 */ /* 0x000fe200078e0238 */
[----:B------:R-:W-:Y:S01]  /*1bede0*/  LOP3.LUT P6, RZ, R96, 0x80, RZ, 0xc0, !PT ;  /* 0x0000008060ff7812 */ /* 0x000fe200078cc0ff */
        /* <DEDUP_REMOVED lines=40> */
[----:B------:R-:W2:Y:S10]  /*1bf070*/  LDL.LU R138, [R1+0x2ba4] ;  /* 0x002ba400018a7983 */ /* 0x000eb40000300800 */
[----:B---3--:R1:W-:Y:S01]  /*1bf080*/  @P1 STG.E desc[UR30][R4.64], R139 ;  /* 0x0000008b04001986 */ /* 0x0083e2000c10191e */
[----:B------:R-:W-:-:S03]  /*1bf090*/  LOP3.LUT P1, RZ, R34, 0x80000, RZ, 0xc0, !PT ;  /* 0x0008000022ff7812 */ /* 0x000fc6000782c0ff */
[----:B-1----:R-:W3:Y:S01]  /*1bf0a0*/  LDL.LU R139, [R1+0x27b4] ;  /* 0x0027b400018b7983 */ /* 0x002ee20000300800 */
[----:B------:R-:W-:-:S09]  /*1bf0b0*/  IMAD.WIDE R4, R216, 0x4, R44 ;  /* 0x00000004d8047825 */ /* 0x000fd200078e022c */
[----:B------:R1:W-:Y:S04]  /*1bf0c0*/  @P1 STG.E desc[UR30][R4.64], R97 ;  /* 0x0000006104001986 */ /* 0x0003e8000c10191e */
        /* <DEDUP_REMOVED lines=21> */
[----:B------:R-:W-:-:S05]  /*1bf220*/  LOP3.LUT P5, RZ, R96, 0x200000, RZ, 0xc0, !PT ;  /* 0x0020000060ff7812 */ /* 0x000fca00078ac0ff */
[----:B----4-:R1:W-:Y:S02]  /*1bf230*/  @P1 STG.E desc[UR30][R4.64], R240 ;  /* 0x000000f004001986 */ /* 0x0103e4000c10191e */
[----:B-1----:R-:W-:-:S05]  /*1bf240*/  IMAD.WIDE R4, R134, 0x4, R46 ;  /* 0x0000000486047825 */ /* 0x002fca00078e022e */
[----:B--2---:R1:W-:Y:S01]  /*1bf250*/  @P2 STG.E desc[UR30][R4.64], R248 ;  /* 0x000000f804002986 */ /* 0x0043e2000c10191e */
[----:B------:R-:W-:Y:S01]  /*1bf260*/  LOP3.LUT P6, RZ, R96, 0x400000, RZ, 0xc0, !PT ;  /* 0x0040000060ff7812 */ /* 0x000fe200078cc0ff */
[----:B-1----:R-:W-:Y:S01]  /*1bf270*/  IMAD.WIDE R4, R134, 0x4, R44 ;  /* 0x0000000486047825 */ /* 0x002fe200078e022c */
[----:B------:R-:W-:Y:S01]  /*1bf280*/  LOP3.LUT P0, RZ, R96, 0x800000, RZ, 0xc0, !PT ;  /* 0x0080000060ff7812 */ /* 0x000fe2000780c0ff */
[----:B------:R-:W2:Y:S04]  /*1bf290*/  LDL.LU R134, [R1+0x5838] ;  /* 0x0058380001867983 */ /* 0x000ea80000300800 */
[----:B------:R1:W-:Y:S02]  /*1bf2a0*/  @P3 STG.E desc[UR30][R4.64], R137 ;  /* 0x0000008904003986 */ /* 0x0003e4000c10191e */
[----:B-1----:R-:W-:-:S05]  /*1bf2b0*/  IMAD.WIDE R4, R136, 0x4, R58 ;  /* 0x0000000488047825 */ /* 0x002fca00078e023a */
[----:B------:R1:W-:Y:S02]  /*1bf2c0*/  @P4 STG.E desc[UR30][R4.64], R135 ;  /* 0x0000008704004986 */ /* 0x0003e4000c10191e */
[----:B-1----:R-:W-:-:S05]  /*1bf2d0*/  IMAD.WIDE R4, R136, 0x4, R56 ;  /* 0x0000000488047825 */ /* 0x002fca00078e0238 */
[----:B------:R1:W-:Y:S02]  /*1bf2e0*/  @P5 STG.E desc[UR30][R4.64], R138 ;  /* 0x0000008a04005986 */ /* 0x0003e4000c10191e */
[----:B-1----:R-:W-:-:S05]  /*1bf2f0*/  IMAD.WIDE R4, R136, 0x4, R54 ;  /* 0x0000000488047825 */ /* 0x002fca00078e0236 */
[----:B---3--:R1:W-:Y:S02]  /*1bf300*/  @P6 STG.E desc[UR30][R4.64], R139 ;  /* 0x0000008b04006986 */ /* 0x0083e4000c10191e */
        /* <DEDUP_REMOVED lines=8> */
[----:B------:R-:W2:Y:S04]  /*1bf390*/  LDL.LU R138, [R1+0x3d08] ;  /* 0x003d0800018a7983 */ /* 0x000ea80000300800 */
[----:B------:R-:W2:Y:S01]  /*1bf3a0*/  LDL.LU R232, [R1+0x5834] ;  /* 0x0058340001e87983 */ /* 0x000ea20000300800 */
[----:B------:R-:W-:Y:S01]  /*1bf3b0*/  LOP3.LUT P4, RZ, R96, 0x1000000, RZ, 0xc0, !PT ;  /* 0x0100000060ff7812 */ /* 0x000fe2000788c0ff */
[----:B------:R-:W-:Y:S01]  /*1bf3c0*/  IMAD.WIDE R4, R136, 0x4, R50 ;  /* 0x0000000488047825 */ /* 0x000fe200078e0232 */
[----:B------:R-:W-:-:S02]  /*1bf3d0*/  LOP3.LUT R34, R34, 0xffffffdf, RZ, 0xc0, !PT ;  /* 0xffffffdf22227812 */ /* 0x000fc400078ec0ff */
[C---:B------:R-:W-:Y:S02]  /*1bf3e0*/  LOP3.LUT P5, RZ, R96.reuse, 0x2000000, RZ, 0xc0, !PT ;  /* 0x0200000060ff7812 */ /* 0x040fe400078ac0ff */
[C---:B------:R-:W-:Y:S02]  /*1bf3f0*/  LOP3.LUT P6, RZ, R96.reuse, 0x4000000, RZ, 0xc0, !PT ;  /* 0x0400000060ff7812 */ /* 0x040fe400078cc0ff */
[----:B------:R-:W-:-:S05]  /*1bf400*/  LOP3.LUT P0, RZ, R96, 0x8000000, RZ, 0xc0, !PT ;  /* 0x0800000060ff7812 */ /* 0x000fca000780c0ff */
[----:B----4-:R1:W-:Y:S04]  /*1bf410*/  @P4 STG.E desc[UR30][R4.64], R139 ;  /* 0x0000008b04004986 */ /* 0x0103e8000c10191e */
[----:B-1----:R-:W4:Y:S01]  /*1bf420*/  LDL.LU R139, [R1+0x3cf8] ;  /* 0x003cf800018b7983 */ /* 0x002f220000300800 */
[----:B---3--:R-:W-:-:S03]  /*1bf430*/  LOP3.LUT P1, RZ, R97, 0x10, RZ, 0xc0, !PT ;  /* 0x0000001061ff7812 */ /* 0x008fc6000782c0ff */
[----:B------:R-:W3:Y:S04]  /*1bf440*/  LDL.LU R216, [R1+0x3ce8] ;  /* 0x003ce80001d87983 */ /* 0x000ee80000300800 */
[----:B------:R-:W3:Y:S04]  /*1bf450*/  LDL.LU R220, [R1+0x3cd8] ;  /* 0x003cd80001dc7983 */ /* 0x000ee80000300800 */
[----:B------:R-:W3:Y:S04]  /*1bf460*/  LDL.LU R224, [R1+0x3cc8] ;  /* 0x003cc80001e07983 */ /* 0x000ee80000300800 */
[----:B------:R-:W3:Y:S01]  /*1bf470*/  LDL.LU R228, [R1+0x3cb8] ;  /* 0x003cb80001e47983 */ /* 0x000ee20000300800 */
[----:B------:R-:W-:-:S03]  /*1bf480*/  IMAD.WIDE R4, R136, 0x4, R48 ;  /* 0x0000000488047825 */ /* 0x000fc600078e0230 */
        /* <DEDUP_REMOVED lines=21> */
[----:B--2---:R1:W-:Y:S01]  /*1bf5e0*/  @P5 STG.E desc[UR30][R4.64], R240 ;  /* 0x000000f004005986 */ /* 0x0043e2000c10191e */
[----:B------:R-:W-:Y:S01]  /*1bf5f0*/  LOP3.LUT R34, R34, 0xffffefff, RZ, 0xc0, !PT ;  /* 0xffffefff22227812 */ /* 0x000fe200078ec0ff */
[----:B-1----:R-:W-:-:S10]  /*1bf600*/  IMAD.WIDE R4, R136, 0x4, R46 ;  /* 0x0000000488047825 */ /* 0x002fd400078e022e */
[----:B------:R-:W-:Y:S02]  /*1bf610*/  @P1 LOP3.LUT R34, R34, 0x1000, RZ, 0xfc, !PT ;  /* 0x0000100022221812 */ /* 0x000fe400078efcff */
[----:B------:R-:W-:Y:S01]  /*1bf620*/  LOP3.LUT P1, RZ, R96, 0x10000000, RZ, 0xc0, !PT ;  /* 0x1000000060ff7812 */ /* 0x000fe2000782c0ff */
[----:B------:R-:W2:Y:S04]  /*1bf630*/  LDL.LU R240, [R1+0x3028] ;  /* 0x0030280001f07983 */ /* 0x000ea80000300800 */
[----:B------:R1:W-:Y:S02]  /*1bf640*/  @P6 STG.E desc[UR30][R4.64], R248 ;  /* 0x000000f804006986 */ /* 0x0003e4000c10191e */
[----:B-1----:R-:W-:Y:S02]  /*1bf650*/  IMAD.WIDE R4, R136, 0x4, R44 ;  /* 0x0000000488047825 */ /* 0x002fe400078e022c */
[----:B------:R-:W2:Y:S04]  /*1bf660*/  LDL.LU R248, [R1+0x2ba8] ;  /* 0x002ba80001f87983 */ /* 0x000ea80000300800 */
        /* <DEDUP_REMOVED lines=12> */
[----:B----4-:R1:W-:Y:S04]  /*1bf730*/  @P1 STG.E desc[UR30][R4.64], R139 ;  /* 0x0000008b04001986 */ /* 0x0103e8000c10191e */
[----:B-1----:R-:W4:Y:S01]  /*1bf740*/  LDL.LU R139, [R1+0x1678] ;  /* 0x00167800018b7983 */ /* 0x002f220000300800 */
[----:B------:R-:W-:Y:S01]  /*1bf750*/  LOP3.LUT P1, RZ, R34, 0x400, RZ, 0xc0, !PT ;  /* 0x0000040022ff7812 */ /* 0x000fe2000782c0ff */
[----:B------:R-:W-:-:S12]  /*1bf760*/  IMAD.WIDE R4, R232, 0x4, R52 ;  /* 0x00000004e8047825 */ /* 0x000fd800078e0234 */
        /* <DEDUP_REMOVED lines=17> */
[----:B------:R-:W-:-:S07]  /*1bf880*/  LOP3.LUT P4, RZ, R97, 0x80, RZ, 0xc0, !PT ;  /* 0x0000008061ff7812 */ /* 0x000fce000788c0ff */
[----:B--2---:R1:W-:Y:S01]  /*1bf890*/  @P1 STG.E desc[UR30][R4.64], R240 ;  /* 0x000000f004001986 */ /* 0x0043e2000c10191e */
        /* <DEDUP_REMOVED lines=14> */
[----:B----4-:R1:W-:Y:S04]  /*1bf980*/  @P0 STG.E desc[UR30][R4.64], R139 ;  /* 0x0000008b04000986 */ /* 0x0103e8000c10191e */
[----:B-1----:R-:W2:Y:S04]  /*1bf990*/  LDL.LU R139, [R1+0x13d8] ;  /* 0x0013d800018b7983 */ /* 0x002ea80000300800 */
[----:B------:R-:W3:Y:S04]  /*1bf9a0*/  LDL.LU R248, [R1+0x3d1c] ;  /* 0x003d1c0001f87983 */ /* 0x000ee80000300800 */
[----:B------:R-:W4:Y:S04]  /*1bf9b0*/  LDL.LU R136, [R1+0x3d0c] ;  /* 0x003d0c0001887983 */ /* 0x000f280000300800 */
[----:B------:R-:W3:Y:S04]  /*1bf9c0*/  LDL.LU R137, [R1+0x3cfc] ;  /* 0x003cfc0001897983 */ /* 0x000ee80000300800 */
[----:B------:R-:W3:Y:S04]  /*1bf9d0*/  LDL.LU R135, [R1+0x3cec] ;  /* 0x003cec0001877983 */ /* 0x000ee80000300800 */
[----:B------:R-:W3:Y:S04]  /*1bf9e0*/  LDL.LU R138, [R1+0x3cdc] ;  /* 0x003cdc00018a7983 */ /* 0x000ee80000300800 */
[----:B------:R-:W3:Y:S01]  /*1bf9f0*/  LDL.LU R220, [R1+0x583c] ;  /* 0x00583c0001dc7983 */ /* 0x000ee20000300800 */
[----:B------:R-:W-:-:S02]  /*1bfa00*/  LOP3.LUT P1, RZ, R97, 0x800000, RZ, 0xc0, !PT ;  /* 0x0080000061ff7812 */ /* 0x000fc4000782c0ff */
[----:B------:R-:W-:Y:S02]  /*1bfa10*/  LOP3.LUT R35, R35, 0xdfffffff, RZ, 0xc0, !PT ;  /* 0xdfffffff23237812 */ /* 0x000fe400078ec0ff */
[----:B------:R-:W-:-:S09]  /*1bfa20*/  LOP3.LUT P4, RZ, R97, 0x800, RZ, 0xc0, !PT ;  /* 0x0000080061ff7812 */ /* 0x000fd2000788c0ff */
[----:B------:R-:W-:Y:S02]  /*1bfa30*/  @P1 LOP3.LUT R35, R35, 0x20000000, RZ, 0xfc, !PT ;  /* 0x2000000023231812 */ /* 0x000fe400078efcff */
[----:B------:R-:W-:Y:S02]  /*1bfa40*/  LOP3.LUT P1, RZ, R97, 0x400000, RZ, 0xc0, !PT ;  /* 0x0040000061ff7812 */ /* 0x000fe4000782c0ff */
[----:B------:R-:W-:Y:S01]  /*1bfa50*/  LOP3.LUT R35, R35, 0xbfffffff, RZ, 0xc0, !PT ;  /* 0xbfffffff23237812 */ /* 0x000fe200078ec0ff */
[----:B------:R-:W-:-:S10]  /*1bfa60*/  IMAD.WIDE R4, R134, 0x4, R44 ;  /* 0x0000000486047825 */ /* 0x000fd400078e022c */
        /* <DEDUP_REMOVED lines=16> */
[----:B------:R-:W-:-:S07]  /*1bfb70*/  LOP3.LUT P6, RZ, R97, 0x2000, RZ, 0xc0, !PT ;  /* 0x0000200061ff7812 */ /* 0x000fce00078cc0ff */
[----:B------:R-:W-:Y:S02]  /*1bfb80*/  @P1 LOP3.LUT R34, R34, 0x8, RZ, 0xfc, !PT ;  /* 0x0000000822221812 */ /* 0x000fe400078efcff */
[C---:B------:R-:W-:Y:S02]  /*1bfb90*/  LOP3.LUT P1, RZ, R97.reuse, 0x10000, RZ, 0xc0, !PT ;  /* 0x0001000061ff7812 */ /* 0x040fe4000782c0ff */
[----:B------:R-:W-:Y:S02]  /*1bfba0*/  LOP3.LUT P0, RZ, R97, 0x4000, RZ, 0xc0, !PT ;  /* 0x0000400061ff7812 */ /* 0x000fe4000780c0ff */
[----:B------:R-:W-:-:S09]  /*1bfbb0*/  LOP3.LUT R34, R34, 0xffffffef, RZ, 0xc0, !PT ;  /* 0xffffffef22227812 */ /* 0x000fd200078ec0ff */
        /* <DEDUP_REMOVED lines=11> */
[----:B------:R-:W3:Y:S04]  /*1bfc70*/  LDL.LU R240, [R1+0x23bc] ;  /* 0x0023bc0001f07983 */ /* 0x000ee80000300800 */
[----:B------:R1:W-:Y:S02]  /*1bfc80*/  @P5 STG.E desc[UR30][R4.64], R248 ;  /* 0x000000f804005986 */ /* 0x0003e4000c10191e */
[----:B-1----:R-:W-:-:S02]  /*1bfc90*/  IMAD.WIDE R4, R220, 0x4, R56 ;  /* 0x00000004dc047825 */ /* 0x002fc400078e0238 */
        /* <DEDUP_REMOVED lines=9> */
[----:B-1----:R-:W-:-:S12]  /*1bfd30*/  IMAD.WIDE R4, R220, 0x4, R50 ;  /* 0x00000004dc047825 */ /* 0x002fd800078e0232 */
[----:B------:R1:W-:Y:S04]  /*1bfd40*/  @P1 STG.E desc[UR30][R4.64], R138 ;  /* 0x0000008a04001986 */ /* 0x0003e8000c10191e */
[----:B-1----:R-:W4:Y:S04]  /*1bfd50*/  LDL.LU R138, [R1+0x13dc] ;  /* 0x0013dc00018a7983 */ /* 0x002f280000300800 */
[----:B------:R-:W4:Y:S01]  /*1bfd60*/  LDL.LU R135, [R1+0x5844] ;  /* 0x0058440001877983 */ /* 0x000f220000300800 */
[----:B------:R-:W-:Y:S01]  /*1bfd70*/  LOP3.LUT P1, RZ, R34, 0x8, RZ, 0xc0, !PT ;  /* 0x0000000822ff7812 */ /* 0x000fe2000782c0ff */
[----:B------:R-:W-:Y:S01]  /*1bfd80*/  IMAD.WIDE R4, R220, 0x4, R48 ;  /* 0x00000004dc047825 */ /* 0x000fe200078e0230 */
[----:B------:R-:W-:-:S02]  /*1bfd90*/  LOP3.LUT P2, RZ, R97, 0x1000000, RZ, 0xc0, !PT ;  /* 0x0100000061ff7812 */ /* 0x000fc4000784c0ff */
[C---:B------:R-:W-:Y:S02]  /*1bfda0*/  LOP3.LUT P3, RZ, R97.reuse, 0x2000000, RZ, 0xc0, !PT ;  /* 0x0200000061ff7812 */ /* 0x040fe4000786c0ff */
[C---:B------:R-:W-:Y:S02]  /*1bfdb0*/  LOP3.LUT P4, RZ, R97.reuse, 0x4000000, RZ, 0xc0, !PT ;  /* 0x0400000061ff7812 */ /* 0x040fe4000788c0ff */
[C---:B------:R-:W-:Y:S02]  /*1bfdc0*/  LOP3.LUT P5, RZ, R97.reuse, 0x8000000, RZ, 0xc0, !PT ;  /* 0x0800000061ff7812 */ /* 0x040fe400078ac0ff */
[----:B------:R-:W-:-:S03]  /*1bfdd0*/  LOP3.LUT P6, RZ, R97, 0x10000000, RZ, 0xc0, !PT ;  /* 0x1000000061ff7812 */ /* 0x000fc600078cc0ff */
[----:B--2---:R1:W-:Y:S01]  /*1bfde0*/  @P1 STG.E desc[UR30][R4.64], R139 ;  /* 0x0000008b04001986 */ /* 0x0043e2000c10191e */
[----:B------:R-:W-:Y:S01]  /*1bfdf0*/  LOP3.LUT P1, RZ, R34, 0x4, RZ, 0xc0, !PT ;  /* 0x0000000422ff7812 */ /* 0x000fe2000782c0ff */
[----:B-1----:R-:W-:Y:S02]  /*1bfe00*/  IMAD.WIDE R4, R220, 0x4, R46 ;  /* 0x00000004dc047825 */ /* 0x002fe400078e022e */
        /* <DEDUP_REMOVED lines=16> */
[----:B------:R1:W-:Y:S02]  /*1bff10*/  @P1 STG.E desc[UR30][R4.64], R240 ;  /* 0x000000f004001986 */ /* 0x0003e4000c10191e */
[----:B-1----:R-:W-:-:S05]  /*1bff20*/  IMAD.WIDE R4, R134, 0x4, R50 ;  /* 0x0000000486047825 */ /* 0x002fca00078e0232 */
[----:B------:R1:W-:Y:S02]  /*1bff30*/  @P2 STG.E desc[UR30][R4.64], R248 ;  /* 0x000000f804002986 */ /* 0x0003e4000c10191e */
        /* <DEDUP_REMOVED lines=8> */
[----:B------:R1:W-:Y:S04]  /*1bffc0*/  @P6 STG.E desc[UR30][R4.64], R98 ;  /* 0x0000006204006986 */ /* 0x0003e8000c10191e */
[----:B-1----:R-:W4:Y:S04]  /*1bffd0*/  LDL.LU R98, [R1+0x7a2c] ;  /* 0x007a2c0001627983 */ /* 0x002f280000300800 */
[----:B------:R-:W3:Y:S04]  /*1bffe0*/  LDL.LU R236, [R1+0x3d80] ;  /* 0x003d800001ec7983 */ /* 0x000ee80000300800 */
[----:B------:R-:W4:Y:S04]  /*1bfff0*/  LDL.LU R240, [R1+0x3d70] ;  /* 0x003d700001f07983 */ /* 0x000f280000300800 */
[----:B------:R-:W4:Y:S04]  /*1c0000*/  LDL.LU R136, [R1+0x3d60] ;  /* 0x003d600001887983 */ /* 0x000f280000300800 */
[----:B------:R-:W4:Y:S01]  /*1c0010*/  LDL.LU R137, [R1+0x3d50] ;  /* 0x003d500001897983 */ /* 0x000f220000300800 */
[----:B------:R-:W-:-:S03]  /*1c0020*/  LOP3.LUT P0, RZ, R97, 0x20000000, RZ, 0xc0, !PT ;  /* 0x2000000061ff7812 */ /* 0x000fc6000780c0ff */
[----:B------:R-:W4:Y:S01]  /*1c0030*/  LDL.LU R134, [R1+0x3d40] ;  /* 0x003d400001867983 */ /* 0x000f220000300800 */
[----:B------:R-:W-:Y:S01]  /*1c0040*/  IMAD.WIDE R4, R135, 0x4, R56 ;  /* 0x0000000487047825 */ /* 0x000fe200078e0238 */
[C---:B------:R-:W-:Y:S02]  /*1c0050*/  LOP3.LUT P4, RZ, R97.reuse, 0x40000000, RZ, 0xc0, !PT ;  /* 0x4000000061ff7812 */ /* 0x040fe4000788c0ff */
[----:B------:R-:W-:-:S06]  /*1c0060*/  LOP3.LUT P5, RZ, R97, 0x80000000, RZ, 0xc0, !PT ;  /* 0x8000000061ff7812 */ /* 0x000fcc00078ac0ff */
[----:B--2---:R1:W-:Y:S04]  /*1c0070*/  @P0 STG.E desc[UR30][R4.64], R139 ;  /* 0x0000008b04000986 */ /* 0x0043e8000c10191e */
[----:B-1----:R-:W2:Y:S04]  /*1c0080*/  LDL.LU R139, [R1+0x3d30] ;  /* 0x003d3000018b7983 */ /* 0x002ea80000300800 */
[----:B------:R-:W2:Y:S04]  /*1c0090*/  LDL.LU R220, [R1+0x3050] ;  /* 0x0030500001dc7983 */ /* 0x000ea80000300800 */
[----:B------:R-:W2:Y:S04]  /*1c00a0*/  LDL.LU R138, [R1+0x5848] ;  /* 0x00584800018a7983 */ /* 0x000ea80000300800 */
[----:B------:R-:W2:Y:S04]  /*1c00b0*/  LDL.LU R224, [R1+0x2bd0] ;  /* 0x002bd00001e07983 */ /* 0x000ea80000300800 */
[----:B------:R-:W2:Y:S04]  /*1c00c0*/  LDL.LU R228, [R1+0x27c0] ;  /* 0x0027c00001e47983 */ /* 0x000ea80000300800 */
[----:B------:R-:W2:Y:S01]  /*1c00d0*/  LDL.LU R232, [R1+0x23c0] ;  /* 0x0023c00001e87983 */ /* 0x000ea20000300800 */
[----:B------:R-:W-:Y:S01]  /*1c00e0*/  IMAD.WIDE R4, R135, 0x4, R54 ;  /* 0x0000000487047825 */ /* 0x000fe200078e0236 */
[----:B------:R-:W-:-:S04]  /*1c00f0*/  LOP3.LUT R35, R35, 0xffdfffff, RZ, 0xc0, !PT ;  /* 0xffdfffff23237812 */ /* 0x000fc800078ec0ff */
[----:B---3--:R1:W-:Y:S04]  /*1c0100*/  @P4 STG.E desc[UR30][R4.64], R236 ;  /* 0x000000ec04004986 */ /* 0x0083e8000c10191e */
[----:B-1----:R-:W3:Y:S01]  /*1c0110*/  LDL.LU R236, [R1+0x1fc0] ;  /* 0x001fc00001ec7983 */ /* 0x002ee20000300800 */
[----:B------:R-:W-:Y:S01]  /*1c0120*/  IMAD.WIDE R4, R135, 0x4, R52 ;  /* 0x0000000487047825 */ /* 0x000fe200078e0234 */
[----:B----4-:R-:W-:-:S04]  /*1c0130*/  LOP3.LUT P6, RZ, R98, 0x1, RZ, 0xc0, !PT ;  /* 0x0000000162ff7812 */ /* 0x010fc800078cc0ff */
[----:B------:R1:W-:Y:S04]  /*1c0140*/  @P5 STG.E desc[UR30][R4.64], R240 ;  /* 0x000000f004005986 */ /* 0x0003e8000c10191e */
[----:B-1----:R-:W4:Y:S01]  /*1c0150*/  LDL.LU R240, [R1+0x1bc0] ;  /* 0x001bc00001f07983 */ /* 0x002f220000300800 */
[----:B------:R-:W-:-:S05]  /*1c0160*/  IMAD.WIDE R4, R135, 0x4, R50 ;  /* 0x0000000487047825 */ /* 0x000fca00078e0232 */
[----:B------:R1:W-:Y:S04]  /*1c0170*/  @P6 STG.E desc[UR30][R4.64], R136 ;  /* 0x0000008804006986 */ /* 0x0003e8000c10191e */
[----:B-1----:R-:W4:Y:S01]  /*1c0180*/  LDL.LU R136, [R1+0x1660] ;  /* 0x0016600001887983 */ /* 0x002f220000300800 */
        /* <DEDUP_REMOVED lines=21> */
[----:B------:R-:W-:Y:S02]  /*1c02e0*/  LOP3.LUT P1, RZ, R98, 0x8, RZ, 0xc0, !PT ;  /* 0x0000000862ff7812 */ /* 0x000fe4000782c0ff */
[----:B------:R-:W-:Y:S01]  /*1c02f0*/  LOP3.LUT R35, R35, 0xefffffff, RZ, 0xc0, !PT ;  /* 0xefffffff23237812 */ /* 0x000fe200078ec0ff */
[----:B------:R-:W-:-:S10]  /*1c0300*/  IMAD.WIDE R4, R135, 0x4, R48 ;  /* 0x0000000487047825 */ /* 0x000fd400078e0230 */
[----:B------:R-:W-:Y:S02]  /*1c0310*/  @P1 LOP3.LUT R35, R35, 0x10000000, RZ, 0xfc, !PT ;  /* 0x1000000023231812 */ /* 0x000fe400078efcff */
[----:B------:R-:W-:Y:S01]  /*1c0320*/  LOP3.LUT P1, RZ, R98, 0x4, RZ, 0xc0, !PT ;  /* 0x0000000462ff7812 */ /* 0x000fe2000782c0ff */
[----:B------:R1:W-:Y:S02]  /*1c0330*/  @P0 STG.E desc[UR30][R4.64], R137 ;  /* 0x0000008904000986 */ /* 0x0003e4000c10191e */
[----:B-1----:R-:W-:Y:S02]  /*1c0340*/  IMAD.WIDE R4, R135, 0x4, R46 ;  /* 0x0000000487047825 */ /* 0x002fe400078e022e */
[----:B------:R-:W4:Y:S08]  /*1c0350*/  LDL.LU R137, [R1+0x3da4] ;  /* 0x003da40001897983 */ /* 0x000f300000300800 */
[----:B------:R1:W-:Y:S01]  /*1c0360*/  @P1 STG.E desc[UR30][R4.64], R134 ;  /* 0x0000008604001986 */ /* 0x0003e2000c10191e */
[----:B------:R-:W-:Y:S01]  /*1c0370*/  LOP3.LUT P1, RZ, R35, 0x10000000, RZ, 0xc0, !PT ;  /* 0x1000000023ff7812 */ /* 0x000fe2000782c0ff */
[----:B-1----:R-:W-:-:S02]  /*1c0380*/  IMAD.WIDE R4, R135, 0x4, R44 ;  /* 0x0000000487047825 */ /* 0x002fc400078e022c */
[----:B------:R-:W4:Y:S01]  /*1c0390*/  LDL.LU R134, [R1+0x3d94] ;  /* 0x003d940001867983 */ /* 0x000f220000300800 */
[----:B------:R-:W-:-:S03]  /*1c03a0*/  LOP3.LUT P2, RZ, R98, 0x800, RZ, 0xc0, !PT ;  /* 0x0000080062ff7812 */ /* 0x000fc6000784c0ff */
[----:B------:R-:W4:Y:S06]  /*1c03b0*/  LDL.LU R135, [R1+0x3d84] ;  /* 0x003d840001877983 */ /* 0x000f2c0000300800 */
[----:B--2---:R1:W-:Y:S01]  /*1c03c0*/  @P1 STG.E desc[UR30][R4.64], R139 ;  /* 0x0000008b04001986 */ /* 0x0043e2000c10191e */
[C---:B------:R-:W-:Y:S01]  /*1c03d0*/  LOP3.LUT P1, RZ, R35.reuse, 0x8000000, RZ, 0xc0, !PT ;  /* 0x0800000023ff7812 */ /* 0x040fe2000782c0ff */
[C---:B-1----:R-:W-:Y:S02]  /*1c03e0*/  IMAD.WIDE R4, R138.reuse, 0x4, R58 ;  /* 0x000000048a047825 */ /* 0x042fe400078e023a */
        /* <DEDUP_REMOVED lines=16> */
[----:B----4-:R1:W-:Y:S01]  /*1c04f0*/  @P1 STG.E desc[UR30][R4.64], R240 ;  /* 0x000000f004001986 */ /* 0x0103e2000c10191e */
[----:B------:R-:W-:Y:S01]  /*1c0500*/  LOP3.LUT P1, RZ, R35, 0x200000, RZ, 0xc0, !PT ;  /* 0x0020000023ff7812 */ /* 0x000fe2000782c0ff */
[----:B-1----:R-:W-:-:S12]  /*1c0510*/  IMAD.WIDE R4, R138, 0x4, R46 ;  /* 0x000000048a047825 */ /* 0x002fd800078e022e */
[----:B------:R1:W-:Y:S02]  /*1c0520*/  @P1 STG.E desc[UR30][R4.64], R136 ;  /* 0x0000008804001986 */ /* 0x0003e4000c10191e */
[----:B-1----:R-:W-:Y:S02]  /*1c0530*/  IMAD.WIDE R4, R138, 0x4, R44 ;  /* 0x000000048a047825 */ /* 0x002fe400078e022c */
[----:B------:R-:W3:Y:S04]  /*1c0540*/  LDL.LU R138, [R1+0x5854] ;  /* 0x00585400018a7983 */ /* 0x000ee80000300800 */
[----:B------:R1:W-:Y:S04]  /*1c0550*/  @P2 STG.E desc[UR30][R4.64], R99 ;  /* 0x0000006304002986 */ /* 0x0003e8000c10191e */
[----:B-1----:R-:W4:Y:S01]  /*1c0560*/  LDL.LU R99, [R1+0x7a28] ;  /* 0x007a280001637983 */ /* 0x002f220000300800 */
[----:B------:R-:W-:-:S02]  /*1c0570*/  LOP3.LUT P3, RZ, R98, 0x1000, RZ, 0xc0, !PT ;  /* 0x0000100062ff7812 */ /* 0x000fc4000786c0ff */
[----:B------:R-:W-:Y:S01]  /*1c0580*/  LOP3.LUT P4, RZ, R98, 0x2000, RZ, 0xc0, !PT ;  /* 0x0000200062ff7812 */ /* 0x000fe2000788c0ff */
[----:B------:R-:W-:Y:S01]  /*1c0590*/  IMAD.WIDE R4, R248, 0x4, R58 ;  /* 0x00000004f8047825 */ /* 0x000fe200078e023a */
[C---:B------:R-:W-:Y:S02]  /*1c05a0*/  LOP3.LUT P5, RZ, R98.reuse, 0x4000, RZ, 0xc0, !PT ;  /* 0x0000400062ff7812 */ /* 0x040fe400078ac0ff */
[C---:B------:R-:W-:Y:S02]  /*1c05b0*/  LOP3.LUT P6, RZ, R98.reuse, 0x8000, RZ, 0xc0, !PT ;  /* 0x0000800062ff7812 */ /* 0x040fe400078cc0ff */
[----:B------:R-:W-:-:S05]  /*1c05c0*/  LOP3.LUT P0, RZ, R98, 0x10000, RZ, 0xc0, !PT ;  /* 0x0001000062ff7812 */ /* 0x000fca000780c0ff */
        /* <DEDUP_REMOVED lines=8> */
[----:B----4-:R1:W-:Y:S04]  /*1c0650*/  @P0 STG.E desc[UR30][R4.64], R99 ;  /* 0x0000006304000986 */ /* 0x0103e8000c10191e */
[----:B-1----:R-:W2:Y:S04]  /*1c0660*/  LDL.LU R99, [R1+0x7a24] ;  /* 0x007a240001637983 */ /* 0x002ea80000300800 */
[----:B------:R-:W4:Y:S04]  /*1c0670*/  LDL.LU R236, [R1+0x3d54] ;  /* 0x003d540001ec7983 */ /* 0x000f280000300800 */
[----:B------:R-:W2:Y:S04]  /*1c0680*/  LDL.LU R240, [R1+0x3d44] ;  /* 0x003d440001f07983 */ /* 0x000ea80000300800 */
[----:B------:R-:W2:Y:S04]  /*1c0690*/  LDL.LU R136, [R1+0x3d34] ;  /* 0x003d340001887983 */ /* 0x000ea80000300800 */
[----:B------:R-:W2:Y:S04]  /*1c06a0*/  LDL.LU R137, [R1+0x3054] ;  /* 0x0030540001897983 */ /* 0x000ea80000300800 */
[----:B------:R-:W2:Y:S04]  /*1c06b0*/  LDL.LU R134, [R1+0x2bd4] ;  /* 0x002bd40001867983 */ /* 0x000ea80000300800 */
[----:B------:R-:W3:Y:S04]  /*1c06c0*/  LDL.LU R135, [R1+0x27c4] ;  /* 0x0027c40001877983 */ /* 0x000ee80000300800 */
[----:B------:R-:W3:Y:S04]  /*1c06d0*/  LDL.LU R139, [R1+0x23c4] ;  /* 0x0023c400018b7983 */ /* 0x000ee80000300800 */
[----:B------:R-:W3:Y:S01]  /*1c06e0*/  LDL.LU R232, [R1+0x5850] ;  /* 0x0058500001e87983 */ /* 0x000ee20000300800 */
[----:B------:R-:W-:-:S02]  /*1c06f0*/  LOP3.LUT P1, RZ, R98, 0x20000000, RZ, 0xc0, !PT ;  /* 0x2000000062ff7812 */ /* 0x000fc4000782c0ff */
[----:B------:R-:W-:Y:S01]  /*1c0700*/  LOP3.LUT R35, R35, 0xffffdfff, RZ, 0xc0, !PT ;  /* 0xffffdfff23237812 */ /* 0x000fe200078ec0ff */
[----:B------:R-:W3:Y:S04]  /*1c0710*/  LDL.LU R220, [R1+0x1fc4] ;  /* 0x001fc40001dc7983 */ /* 0x000ee80000300800 */
[----:B------:R-:W3:Y:S04]  /*1c0720*/  LDL.LU R224, [R1+0x1bc4] ;  /* 0x001bc40001e07983 */ /* 0x000ee80000300800 */
[----:B------:R-:W3:Y:S02]  /*1c0730*/  LDL.LU R228, [R1+0x1664] ;  /* 0x0016640001e47983 */ /* 0x000ee40000300800 */
        /* <DEDUP_REMOVED lines=15> */
[----:B------:R-:W-:Y:S01]  /*1c0830*/  LOP3.LUT P4, RZ, R98, 0x20000, RZ, 0xc0, !PT ;  /* 0x0002000062ff7812 */ /* 0x000fe2000788c0ff */
[----:B------:R-:W-:-:S08]  /*1c0840*/  IMAD.WIDE R4, R248, 0x4, R48 ;  /* 0x00000004f8047825 */ /* 0x000fd000078e0230 */
        /* <DEDUP_REMOVED lines=11> */
[----:B----4-:R1:W-:Y:S04]  /*1c0900*/  @P4 STG.E desc[UR30][R4.64], R236 ;  /* 0x000000ec04004986 */ /* 0x0103e8000c10191e */
[----:B-1----:R-:W4:Y:S01]  /*1c0910*/  LDL.LU R236, [R1+0x3da8] ;  /* 0x003da80001ec7983 */ /* 0x002f220000300800 */
[----:B------:R-:W-:-:S05]  /*1c0920*/  IMAD.WIDE R4, R248, 0x4, R46 ;  /* 0x00000004f8047825 */ /* 0x000fca00078e022e */
[----:B--2---:R1:W-:Y:S02]  /*1c0930*/  @P5 STG.E desc[UR30][R4.64], R240 ;  /* 0x000000f004005986 */ /* 0x0043e4000c10191e */
[----:B-1----:R-:W-:Y:S02]  /*1c0940*/  IMAD.WIDE R4, R248, 0x4, R44 ;  /* 0x00000004f8047825 */ /* 0x002fe400078e022c */
[----:B------:R-:W2:Y:S04]  /*1c0950*/  LDL.LU R240, [R1+0x3d98] ;  /* 0x003d980001f07983 */ /* 0x000ea80000300800 */
[----:B------:R-:W2:Y:S04]  /*1c0960*/  LDL.LU R248, [R1+0x3d88] ;  /* 0x003d880001f87983 */ /* 0x000ea80000300800 */
[----:B------:R3:W-:Y:S02]  /*1c0970*/  @P6 STG.E desc[UR30][R4.64], R136 ;  /* 0x0000008804006986 */ /* 0x0007e4000c10191e */
[----:B---3--:R-:W-:-:S02]  /*1c0980*/  IMAD.WIDE R4, R232, 0x4, R58 ;  /* 0x00000004e8047825 */ /* 0x008fc400078e023a */
        /* <DEDUP_REMOVED lines=29> */
[----:B------:R-:W-:Y:S02]  /*1c0b60*/  LOP3.LUT P3, RZ, R98, 0x80000000, RZ, 0xc0, !PT ;  /* 0x8000000062ff7812 */ /* 0x000fe4000786c0ff */
[C---:B------:R-:W-:Y:S01]  /*1c0b70*/  LOP3.LUT P4, RZ, R99.reuse, 0x1, RZ, 0xc0, !PT ;  /* 0x0000000163ff7812 */ /* 0x040fe2000788c0ff */
[----:B------:R-:W3:Y:S04]  /*1c0b80*/  LDL.LU R100, [R1+0x7a20] ;  /* 0x007a200001647983 */ /* 0x000ee80000300800 */
[----:B------:R-:W3:Y:S01]  /*1c0b90*/  LDL.LU R224, [R1+0x5858] ;  /* 0x0058580001e07983 */ /* 0x000ee20000300800 */
[----:B------:R-:W-:-:S02]  /*1c0ba0*/  LOP3.LUT P5, RZ, R99, 0x2, RZ, 0xc0, !PT ;  /* 0x0000000263ff7812 */ /* 0x000fc400078ac0ff */
[C---:B------:R-:W-:Y:S02]  /*1c0bb0*/  LOP3.LUT P6, RZ, R99.reuse, 0x4, RZ, 0xc0, !PT ;  /* 0x0000000463ff7812 */ /* 0x040fe400078cc0ff */
[----:B------:R-:W-:Y:S01]  /*1c0bc0*/  LOP3.LUT P0, RZ, R99, 0x8, RZ, 0xc0, !PT ;  /* 0x0000000863ff7812 */ /* 0x000fe2000780c0ff */
[----:B----4-:R1:W-:Y:S01]  /*1c0bd0*/  @P1 STG.E desc[UR30][R4.64], R236 ;  /* 0x000000ec04001986 */ /* 0x0103e2000c10191e */
[----:B------:R-:W-:Y:S01]  /*1c0be0*/  LOP3.LUT P1, RZ, R35, 0x2000, RZ, 0xc0, !PT ;  /* 0x0000200023ff7812 */ /* 0x000fe2000782c0ff */
[----:B-1----:R-:W-:-:S12]  /*1c0bf0*/  IMAD.WIDE R4, R138, 0x4, R56 ;  /* 0x000000048a047825 */ /* 0x002fd800078e0238 */
[----:B--2---:R1:W-:Y:S02]  /*1c0c00*/  @P1 STG.E desc[UR30][R4.64], R240 ;  /* 0x000000f004001986 */ /* 0x0043e4000c10191e */
[----:B-1----:R-:W-:-:S05]  /*1c0c10*/  IMAD.WIDE R4, R138, 0x4, R54 ;  /* 0x000000048a047825 */ /* 0x002fca00078e0236 */
[----:B------:R1:W-:Y:S02]  /*1c0c20*/  @P2 STG.E desc[UR30][R4.64], R248 ;  /* 0x000000f804002986 */ /* 0x0003e4000c10191e */
[----:B-1----:R-:W-:-:S05]  /*1c0c30*/  IMAD.WIDE R4, R138, 0x4, R52 ;  /* 0x000000048a047825 */ /* 0x002fca00078e0234 */
[----:B---3--:R1:W-:Y:S02]  /*1c0c40*/  @P3 STG.E desc[UR30][R4.64], R136 ;  /* 0x0000008804003986 */ /* 0x0083e4000c10191e */
[----:B-1----:R-:W-:-:S05]  /*1c0c50*/  IMAD.WIDE R4, R138, 0x4, R50 ;  /* 0x000000048a047825 */ /* 0x002fca00078e0232 */
[----:B------:R1:W-:Y:S04]  /*1c0c60*/  @P4 STG.E desc[UR30][R4.64], R137 ;  /* 0x0000008904004986 */ /* 0x0003e8000c10191e */
[----:B-1----:R-:W2:Y:S04]  /*1c0c70*/  LDL.LU R137, [R1+0x5860] ;  /* 0x0058600001897983 */ /* 0x002ea80000300800 */
[----:B------:R-:W3:Y:S01]  /*1c0c80*/  LDL.LU R248, [R1+0x3058] ;  /* 0x0030580001f87983 */ /* 0x000ee20000300800 */
[----:B------:R-:W-:-:S03]  /*1c0c90*/  IMAD.WIDE R4, R138, 0x4, R48 ;  /* 0x000000048a047825 */ /* 0x000fc600078e0230 */
[----:B------:R-:W4:Y:S04]  /*1c0ca0*/  LDL.LU R136, [R1+0x2bd8] ;  /* 0x002bd80001887983 */ /* 0x000f280000300800 */
[----:B------:R1:W-:Y:S02]  /*1c0cb0*/  @P5 STG.E desc[UR30][R4.64], R134 ;  /* 0x0000008604005986 */ /* 0x0003e4000c10191e */
[C---:B-1----:R-:W-:Y:S02]  /*1c0cc0*/  IMAD.WIDE R4, R138.reuse, 0x4, R46 ;  /* 0x000000048a047825 */ /* 0x042fe400078e022e */
[----:B------:R-:W2:Y:S04]  /*1c0cd0*/  LDL.LU R134, [R1+0x27c8] ;  /* 0x0027c80001867983 */ /* 0x000ea80000300800 */
[----:B------:R1:W-:Y:S02]  /*1c0ce0*/  @P6 STG.E desc[UR30][R4.64], R135 ;  /* 0x0000008704006986 */ /* 0x0003e4000c10191e */
[----:B-1----:R-:W-:-:S02]  /*1c0cf0*/  IMAD.WIDE R4, R138, 0x4, R44 ;  /* 0x000000048a047825 */ /* 0x002fc400078e022c */
[----:B------:R-:W2:Y:S04]  /*1c0d00*/  LDL.LU R138, [R1+0x23c8] ;  /* 0x0023c800018a7983 */ /* 0x000ea80000300800 */
[----:B------:R1:W-:Y:S04]  /*1c0d10*/  @P0 STG.E desc[UR30][R4.64], R139 ;  /* 0x0000008b04000986 */ /* 0x0003e8000c10191e */
[----:B-1----:R-:W2:Y:S04]  /*1c0d20*/  LDL.LU R139, [R1+0x1fc8] ;  /* 0x001fc800018b7983 */ /* 0x002ea80000300800 */
[----:B------:R-:W2:Y:S01]  /*1c0d30*/  LDL.LU R220, [R1+0x1bc8] ;  /* 0x001bc80001dc7983 */ /* 0x000ea20000300800 */
[----:B------:R-:W-:-:S02]  /*1c0d40*/  LOP3.LUT P1, RZ, R99, 0x10000, RZ, 0xc0, !PT ;  /* 0x0001000063ff7812 */ /* 0x000fc4000782c0ff */
[----:B------:R-:W-:Y:S01]  /*1c0d50*/  LOP3.LUT R35, R35, 0xffffffdf, RZ, 0xc0, !PT ;  /* 0xffffffdf23237812 */ /* 0x000fe200078ec0ff */
[----:B------:R-:W2:Y:S04]  /*1c0d60*/  LDL.LU R135, [R1+0x585c] ;  /* 0x00585c0001877983 */ /* 0x000ea80000300800 */
[----:B------:R-:W2:Y:S01]  /*1c0d70*/  LDL.LU R228, [R1+0x3dac] ;  /* 0x003dac0001e47983 */ /* 0x000ea20000300800 */
[C---:B------:R-:W-:Y:S02]  /*1c0d80*/  LOP3.LUT P4, RZ, R99.reuse, 0x10, RZ, 0xc0, !PT ;  /* 0x0000001063ff7812 */ /* 0x040fe4000788c0ff */
[C---:B------:R-:W-:Y:S01]  /*1c0d90*/  LOP3.LUT P5, RZ, R99.reuse, 0x20, RZ, 0xc0, !PT ;  /* 0x0000002063ff7812 */ /* 0x040fe200078ac0ff */
[----:B------:R-:W2:Y:S01]  /*1c0da0*/  LDL.LU R232, [R1+0x3d9c] ;  /* 0x003d9c0001e87983 */ /* 0x000ea20000300800 */
[----:B------:R-:W-:-:S02]  /*1c0db0*/  LOP3.LUT P6, RZ, R99, 0x40, RZ, 0xc0, !PT ;  /* 0x0000004063ff7812 */ /* 0x000fc400078cc0ff */
[----:B------:R-:W-:Y:S01]  /*1c0dc0*/  LOP3.LUT P0, RZ, R99, 0x80, RZ, 0xc0, !PT ;  /* 0x0000008063ff7812 */ /* 0x000fe2000780c0ff */
[----:B------:R-:W2:Y:S04]  /*1c0dd0*/  LDL.LU R236, [R1+0x3d8c] ;  /* 0x003d8c0001ec7983 */ /* 0x000ea80000300800 */
[----:B------:R-:W2:Y:S01]  /*1c0de0*/  LDL.LU R240, [R1+0x3d7c] ;  /* 0x003d7c0001f07983 */ /* 0x000ea20000300800 */
        /* <DEDUP_REMOVED lines=23> */
[----:B------:R-:W-:Y:S01]  /*1c0f60*/  LOP3.LUT P1, RZ, R99, 0x100, RZ, 0xc0, !PT ;  /* 0x0000010063ff7812 */ /* 0x000fe2000782c0ff */
[----:B---3--:R1:W-:Y:S02]  /*1c0f70*/  @P4 STG.E desc[UR30][R4.64], R248 ;  /* 0x000000f804004986 */ /* 0x0083e4000c10191e */
[C---:B-1----:R-:W-:Y:S02]  /*1c0f80*/  IMAD.WIDE R4, R224.reuse, 0x4, R56 ;  /* 0x00000004e0047825 */ /* 0x042fe400078e0238 */
[----:B------:R-:W3:Y:S04]  /*1c0f90*/  LDL.LU R248, [R1+0x3d6c] ;  /* 0x003d6c0001f87983 */ /* 0x000ee80000300800 */
[----:B----4-:R1:W-:Y:S02]  /*1c0fa0*/  @P5 STG.E desc[UR30][R4.64], R136 ;  /* 0x0000008804005986 */ /* 0x0103e4000c10191e */
[----:B-1----:R-:W-:-:S02]  /*1c0fb0*/  IMAD.WIDE R4, R224, 0x4, R54 ;  /* 0x00000004e0047825 */ /* 0x002fc400078e0236 */
[----:B------:R-:W4:Y:S04]  /*1c0fc0*/  LDL.LU R136, [R1+0x3d5c] ;  /* 0x003d5c0001887983 */ /* 0x000f280000300800 */
[----:B--2---:R1:W-:Y:S02]  /*1c0fd0*/  @P6 STG.E desc[UR30][R4.64], R134 ;  /* 0x0000008604006986 */ /* 0x0043e4000c10191e */
[C---:B-1----:R-:W-:Y:S02]  /*1c0fe0*/  IMAD.WIDE R4, R224.reuse, 0x4, R52 ;  /* 0x00000004e0047825 */ /* 0x042fe400078e0234 */
        /* <DEDUP_REMOVED lines=8> */
[----:B------:R1:W-:Y:S01]  /*1c1070*/  @P1 STG.E desc[UR30][R4.64], R220 ;  /* 0x000000dc04001986 */ /* 0x0003e2000c10191e */
[----:B------:R-:W-:Y:S01]  /*1c1080*/  LOP3.LUT P1, RZ, R35, 0x800, RZ, 0xc0, !PT ;  /* 0x0000080023ff7812 */ /* 0x000fe2000782c0ff */
[----:B-1----:R-:W-:-:S12]  /*1c1090*/  IMAD.WIDE R4, R224, 0x4, R46 ;  /* 0x00000004e0047825 */ /* 0x002fd800078e022e */
[----:B------:R1:W-:Y:S01]  /*1c10a0*/  @P1 STG.E desc[UR30][R4.64], R100 ;  /* 0x0000006404001986 */ /* 0x0003e2000c10191e */
[C---:B------:R-:W-:Y:S01]  /*1c10b0*/  LOP3.LUT P1, RZ, R35.reuse, 0x400, RZ, 0xc0, !PT ;  /* 0x0000040023ff7812 */ /* 0x040fe2000782c0ff */
[----:B-1----:R-:W-:Y:S02]  /*1c10c0*/  IMAD.WIDE R4, R224, 0x4, R44 ;  /* 0x00000004e0047825 */ /* 0x002fe400078e022c */
[----:B------:R-:W2:Y:S10]  /*1c10d0*/  LDL.LU R100, [R1+0x7a1c] ;  /* 0x007a1c0001647983 */ /* 0x000eb40000300800 */
        /* <DEDUP_REMOVED lines=22> */
[----:B---3--:R1:W-:Y:S02]  /*1c1240*/  @P1 STG.E desc[UR30][R4.64], R248 ;  /* 0x000000f804001986 */ /* 0x0083e4000c10191e */
[----:B-1----:R-:W-:-:S05]  /*1c1250*/  IMAD.WIDE R4, R135, 0x4, R48 ;  /* 0x0000000487047825 */ /* 0x002fca00078e0230 */
[----:B----4-:R1:W-:Y:S02]  /*1c1260*/  @P2 STG.E desc[UR30][R4.64], R136 ;  /* 0x0000008804002986 */ /* 0x0103e4000c10191e */
[----:B-1----:R-:W-:-:S05]  /*1c1270*/  IMAD.WIDE R4, R135, 0x4, R46 ;  /* 0x0000000487047825 */ /* 0x002fca00078e022e */
[----:B--2---:R1:W-:Y:S02]  /*1c1280*/  @P3 STG.E desc[UR30][R4.64], R134 ;  /* 0x0000008604003986 */ /* 0x0043e4000c10191e */
[----:B-1----:R-:W-:-:S05]  /*1c1290*/  IMAD.WIDE R4, R135, 0x4, R44 ;  /* 0x0000000487047825 */ /* 0x002fca00078e022c */
[----:B------:R1:W-:Y:S02]  /*1c12a0*/  @P4 STG.E desc[UR30][R4.64], R138 ;  /* 0x0000008a04004986 */ /* 0x0003e4000c10191e */
[----:B-1----:R-:W-:-:S05]  /*1c12b0*/  IMAD.WIDE R4, R137, 0x4, R58 ;  /* 0x0000000489047825 */ /* 0x002fca00078e023a */
[----:B------:R1:W-:Y:S02]  /*1c12c0*/  @P5 STG.E desc[UR30][R4.64], R139 ;  /* 0x0000008b04005986 */ /* 0x0003e4000c10191e */
[----:B-1----:R-:W-:-:S05]  /*1c12d0*/  IMAD.WIDE R4, R137, 0x4, R56 ;  /* 0x0000000489047825 */ /* 0x002fca00078e0238 */
[----:B------:R1:W-:Y:S02]  /*1c12e0*/  @P6 STG.E desc[UR30][R4.64], R2 ;  /* 0x0000000204006986 */ /* 0x0003e4000c10191e */
[----:B-1----:R-:W-:Y:S02]  /*1c12f0*/  IMAD.WIDE R4, R137, 0x4, R54 ;  /* 0x0000000489047825 */ /* 0x002fe400078e0236 */
[----:B------:R-:W2:Y:S04]  /*1c1300*/  LDL.LU R2, [R1+0x7a14] ;  /* 0x007a140001027983 */ /* 0x000ea80000300800 */
        /* <DEDUP_REMOVED lines=17> */
[----:B---3--:R-:W-:Y:S02]  /*1c1420*/  LOP3.LUT P1, RZ, R100, 0x8, RZ, 0xc0, !PT ;  /* 0x0000000864ff7812 */ /* 0x008fe4000782c0ff */
[----:B--2---:R-:W-:Y:S01]  /*1c1430*/  LOP3.LUT R2, R2, 0xdfffffff, RZ, 0xc0, !PT ;  /* 0xdfffffff02027812 */ /* 0x004fe200078ec0ff */
[----:B------:R-:W2:Y:S04]  /*1c1440*/  LDL.LU R216, [R1+0x3e00] ;  /* 0x003e000001d87983 */ /* 0x000ea80000300800 */
[----:B------:R-:W3:Y:S04]  /*1c1450*/  LDL.LU R220, [R1+0x3df0] ;  /* 0x003df00001dc7983 */ /* 0x000ee80000300800 */
        /* <DEDUP_REMOVED lines=19> */
[----:B------:R-:W-:Y:S01]  /*1c1590*/  LOP3.LUT R35, R35, 0xfffffff7, RZ, 0xc0, !PT ;  /* 0xfffffff723237812 */ /* 0x000fe200078ec0ff */
[----:B------:R1:W-:Y:S10]  /*1c15a0*/  @P5 STG.E desc[UR30][R4.64], R240 ;  /* 0x000000f004005986 */ /* 0x0003f4000c10191e */
[----:B------:R-:W-:-:S02]  /*1c15b0*/  @P1 LOP3.LUT R35, R35, 0x8, RZ, 0xfc, !PT ;  /* 0x0000000823231812 */ /* 0x000fc400078efcff */
[----:B------:R-:W-:Y:S01]  /*1c15c0*/  LOP3.LUT P1, RZ, R99, 0x10000000, RZ, 0xc0, !PT ;  /* 0x1000000063ff7812 */ /* 0x000fe2000782c0ff */
[----:B-1----:R-:W-:-:S05]  /*1c15d0*/  IMAD.WIDE R4, R137, 0x4, R48 ;  /* 0x0000000489047825 */ /* 0x002fca00078e0230 */
[----:B------:R1:W-:Y:S01]  /*1c15e0*/  @P6 STG.E desc[UR30][R4.64], R248 ;  /* 0x000000f804006986 */ /* 0x0003e2000c10191e */
[----:B------:R-:W-:-:S03]  /*1c15f0*/  LOP3.LUT R35, R35, 0xffffffef, RZ, 0xc0, !PT ;  /* 0xffffffef23237812 */ /* 0x000fc600078ec0ff */
[----:B-1----:R-:W3:Y:S04]  /*1c1600*/  LDL.LU R248, [R1+0x5868] ;  /* 0x0058680001f87983 */ /* 0x002ee80000300800 */
[----:B------:R-:W3:Y:S01]  /*1c1610*/  LDL.LU R232, [R1+0x3dc0] ;  /* 0x003dc00001e87983 */ /* 0x000ee20000300800 */
        /* <DEDUP_REMOVED lines=17> */
[----:B----4-:R1:W-:Y:S04]  /*1c1730*/  @P1 STG.E desc[UR30][R4.64], R139 ;  /* 0x0000008b04001986 */ /* 0x0103e8000c10191e */
[----:B-1----:R-:W4:Y:S01]  /*1c1740*/  LDL.LU R139, [R1+0x1bd0] ;  /* 0x001bd000018b7983 */ /* 0x002f220000300800 */
[----:B------:R-:W-:Y:S01]  /*1c1750*/  LOP3.LUT P1, RZ, R35, 0x4, RZ, 0xc0, !PT ;  /* 0x0000000423ff7812 */ /* 0x000fe2000782c0ff */
[----:B------:R-:W-:-:S12]  /*1c1760*/  IMAD.WIDE R4, R138, 0x4, R54 ;  /* 0x000000048a047825 */ /* 0x000fd800078e0236 */
[----:B--2---:R1:W-:Y:S01]  /*1c1770*/  @P1 STG.E desc[UR30][R4.64], R216 ;  /* 0x000000d804001986 */ /* 0x0043e2000c10191e */
        /* <DEDUP_REMOVED lines=15> */
[----:B------:R1:W-:Y:S01]  /*1c1870*/  @P1 STG.E desc[UR30][R4.64], R232 ;  /* 0x000000e804001986 */ /* 0x0003e2000c10191e */
[----:B------:R-:W-:Y:S01]  /*1c1880*/  LOP3.LUT P1, RZ, R2, 0x20000000, RZ, 0xc0, !PT ;  /* 0x2000000002ff7812 */ /* 0x000fe2000782c0ff */
[----:B-1----:R-:W-:Y:S01]  /*1c1890*/  IMAD.WIDE R4, R138, 0x4, R44 ;  /* 0x000000048a047825 */ /* 0x002fe200078e022c */
[C---:B------:R-:W-:Y:S02]  /*1c18a0*/  LOP3.LUT P6, RZ, R100.reuse, 0x100, RZ, 0xc0, !PT ;  /* 0x0000010064ff7812 */ /* 0x040fe400078cc0ff */
[----:B------:R-:W-:Y:S01]  /*1c18b0*/  LOP3.LUT P0, RZ, R100, 0x200, RZ, 0xc0, !PT ;  /* 0x0000020064ff7812 */ /* 0x000fe2000780c0ff */
[----:B------:R-:W2:Y:S08]  /*1c18c0*/  LDL.LU R138, [R1+0x5870] ;  /* 0x00587000018a7983 */ /* 0x000eb00000300800 */
        /* <DEDUP_REMOVED lines=13> */
[----:B-1----:R-:W3:Y:S04]  /*1c19a0*/  LDL.LU R139, [R1+0x1650] ;  /* 0x00165000018b7983 */ /* 0x002ee80000300800 */
        /* <DEDUP_REMOVED lines=32> */
[C---:B------:R-:W-:Y:S02]  /*1c1bb0*/  LOP3.LUT P5, RZ, R100.reuse, 0x800, RZ, 0xc0, !PT ;  /* 0x0000080064ff7812 */ /* 0x040fe400078ac0ff */
[----:B------:R-:W-:Y:S02]  /*1c1bc0*/  LOP3.LUT P6, RZ, R100, 0x1000, RZ, 0xc0, !PT ;  /* 0x0000100064ff7812 */ /* 0x000fe400078cc0ff */
[----:B------:R-:W-:Y:S02]  /*1c1bd0*/  @P1 LOP3.LUT R2, R2, 0x4000000, RZ, 0xfc, !PT ;  /* 0x0400000002021812 */ /* 0x000fe400078efcff */
[----:B------:R-:W-:Y:S01]  /*1c1be0*/  LOP3.LUT P1, RZ, R100, 0x10000, RZ, 0xc0, !PT ;  /* 0x0001000064ff7812 */ /* 0x000fe2000782c0ff */
[----:B------:R-:W-:Y:S01]  /*1c1bf0*/  IMAD.WIDE R4, R248, 0x4, R44 ;  /* 0x00000004f8047825 */ /* 0x000fe200078e022c */
[----:B------:R-:W3:Y:S01]  /*1c1c00*/  LDL.LU R240, [R1+0x2be4] ;  /* 0x002be40001f07983 */ /* 0x000ee20000300800 */
[----:B------:R-:W-:-:S02]  /*1c1c10*/  LOP3.LUT R2, R2, 0xf7ffffff, RZ, 0xc0, !PT ;  /* 0xf7ffffff02027812 */ /* 0x000fc400078ec0ff */
[----:B------:R-:W-:Y:S01]  /*1c1c20*/  LOP3.LUT P0, RZ, R100, 0x2000, RZ, 0xc0, !PT ;  /* 0x0000200064ff7812 */ /* 0x000fe2000780c0ff */
[----:B------:R-:W3:Y:S07]  /*1c1c30*/  LDL.LU R248, [R1+0x27d4] ;  /* 0x0027d40001f87983 */ /* 0x000eee0000300800 */
[----:B------:R-:W-:Y:S02]  /*1c1c40*/  @P1 LOP3.LUT R2, R2, 0x8000000, RZ, 0xfc, !PT ;  /* 0x0800000002021812 */ /* 0x000fe400078efcff */
        /* <DEDUP_REMOVED lines=18> */
[----:B------:R-:W-:Y:S01]  /*1c1d70*/  LOP3.LUT P1, RZ, R2, 0x8000000, RZ, 0xc0, !PT ;  /* 0x0800000002ff7812 */ /* 0x000fe2000782c0ff */
[----:B-1----:R-:W-:-:S12]  /*1c1d80*/  IMAD.WIDE R4, R228, 0x4, R50 ;  /* 0x00000004e4047825 */ /* 0x002fd800078e0232 */
        /* <DEDUP_REMOVED lines=25> */
[----:B--2---:R1:W-:Y:S01]  /*1c1f20*/  @P2 STG.E desc[UR30][R4.64], R136 ;  /* 0x0000008804002986 */ /* 0x0043e2000c10191e */
        /* <DEDUP_REMOVED lines=8> */
[----:B-1----:R-:W-:Y:S02]  /*1c1fb0*/  IMAD.WIDE R4, R138, 0x4, R44 ;  /* 0x000000048a047825 */ /* 0x002fe400078e022c */
[----:B------:R-:W2:Y:S04]  /*1c1fc0*/  LDL.LU R138, [R1+0x587c] ;  /* 0x00587c00018a7983 */ /* 0x000ea80000300800 */
[----:B------:R1:W-:Y:S02]  /*1c1fd0*/  @P6 STG.E desc[UR30][R4.64], R101 ;  /* 0x0000006504006986 */ /* 0x0003e4000c10191e */
[----:B-1----:R-:W-:-:S02]  /*1c1fe0*/  IMAD.WIDE R4, R212, 0x4, R58 ;  /* 0x00000004d4047825 */ /* 0x002fc400078e023a */
[----:B------:R-:W4:Y:S04]  /*1c1ff0*/  LDL.LU R101, [R1+0x7a0c] ;  /* 0x007a0c0001657983 */ /* 0x000f280000300800 */
[----:B---3--:R1:W-:Y:S04]  /*1c2000*/  @P0 STG.E desc[UR30][R4.64], R139 ;  /* 0x0000008b04000986 */ /* 0x0083e8000c10191e */
[----:B-1----:R-:W3:Y:S04]  /*1c2010*/  LDL.LU R139, [R1+0x3e18] ;  /* 0x003e1800018b7983 */ /* 0x002ee80000300800 */
[----:B------:R-:W2:Y:S04]  /*1c2020*/  LDL.LU R240, [R1+0x3e08] ;  /* 0x003e080001f07983 */ /* 0x000ea80000300800 */
[----:B------:R-:W2:Y:S04]  /*1c2030*/  LDL.LU R136, [R1+0x3df8] ;  /* 0x003df80001887983 */ /* 0x000ea80000300800 */
[----:B------:R-:W2:Y:S04]  /*1c2040*/  LDL.LU R137, [R1+0x3de8] ;  /* 0x003de80001897983 */ /* 0x000ea80000300800 */
[----:B------:R-:W2:Y:S01]  /*1c2050*/  LDL.LU R134, [R1+0x3dd8] ;  /* 0x003dd80001867983 */ /* 0x000ea20000300800 */
[----:B------:R-:W-:-:S03]  /*1c2060*/  LOP3.LUT P4, RZ, R100, 0x20000000, RZ, 0xc0, !PT ;  /* 0x2000000064ff7812 */ /* 0x000fc6000788c0ff */
[----:B------:R-:W2:Y:S01]  /*1c2070*/  LDL.LU R135, [R1+0x3dc8] ;  /* 0x003dc80001877983 */ /* 0x000ea20000300800 */
[----:B------:R-:W-:-:S03]  /*1c2080*/  IMAD.WIDE R4, R212, 0x4, R56 ;  /* 0x00000004d4047825 */ /* 0x000fc600078e0238 */
[----:B------:R-:W2:Y:S01]  /*1c2090*/  LDL.LU R248, [R1+0x5878] ;  /* 0x0058780001f87983 */ /* 0x000ea20000300800 */
[----:B------:R-:W-:Y:S02]  /*1c20a0*/  LOP3.LUT R2, R2, 0xffffdfff, RZ, 0xc0, !PT ;  /* 0xffffdfff02027812 */ /* 0x000fe400078ec0ff */
[C---:B------:R-:W-:Y:S02]  /*1c20b0*/  LOP3.LUT P5, RZ, R100.reuse, 0x40000000, RZ, 0xc0, !PT ;  /* 0x4000000064ff7812 */ /* 0x040fe400078ac0ff */
[----:B------:R-:W-:Y:S01]  /*1c20c0*/  LOP3.LUT P6, RZ, R100, 0x80000000, RZ, 0xc0, !PT ;  /* 0x8000000064ff7812 */ /* 0x000fe200078cc0ff */
[----:B---3--:R1:W-:Y:S04]  /*1c20d0*/  @P4 STG.E desc[UR30][R4.64], R139 ;  /* 0x0000008b04004986 */ /* 0x0083e8000c10191e */
[----:B-1----:R-:W3:Y:S01]  /*1c20e0*/  LDL.LU R139, [R1+0x3db8] ;  /* 0x003db800018b7983 */ /* 0x002ee20000300800 */
[----:B----4-:R-:W-:-:S03]  /*1c20f0*/  LOP3.LUT P1, RZ, R101, 0x200, RZ, 0xc0, !PT ;  /* 0x0000020065ff7812 */ /* 0x010fc6000782c0ff */
[----:B------:R-:W4:Y:S04]  /*1c2100*/  LDL.LU R216, [R1+0x3078] ;  /* 0x0030780001d87983 */ /* 0x000f280000300800 */
[----:B------:R-:W4:Y:S04]  /*1c2110*/  LDL.LU R220, [R1+0x2be8] ;  /* 0x002be80001dc7983 */ /* 0x000f280000300800 */
[----:B------:R-:W4:Y:S04]  /*1c2120*/  LDL.LU R224, [R1+0x27d8] ;  /* 0x0027d80001e07983 */ /* 0x000f280000300800 */
[----:B------:R-:W4:Y:S01]  /*1c2130*/  LDL.LU R228, [R1+0x23d8] ;  /* 0x0023d80001e47983 */ /* 0x000f220000300800 */
[----:B------:R-:W-:Y:S01]  /*1c2140*/  IMAD.WIDE R4, R212, 0x4, R54 ;  /* 0x00000004d4047825 */ /* 0x000fe200078e0236 */
[----:B------:R-:W-:-:S02]  /*1c2150*/  LOP3.LUT P0, RZ, R101, 0x1, RZ, 0xc0, !PT ;  /* 0x0000000165ff7812 */ /* 0x000fc4000780c0ff */
[----:B------:R-:W4:Y:S01]  /*1c2160*/  LDL.LU R232, [R1+0x1fd8] ;  /* 0x001fd80001e87983 */ /* 0x000f220000300800 */
[----:B------:R-:W-:Y:S02]  /*1c2170*/  @P1 LOP3.LUT R2, R2, 0x2000, RZ, 0xfc, !PT ;  /* 0x0000200002021812 */ /* 0x000fe400078efcff */
[----:B------:R-:W-:Y:S01]  /*1c2180*/  LOP3.LUT P1, RZ, R101, 0x100, RZ, 0xc0, !PT ;  /* 0x0000010065ff7812 */ /* 0x000fe2000782c0ff */
[----:B--2---:R1:W-:Y:S04]  /*1c2190*/  @P5 STG.E desc[UR30][R4.64], R240 ;  /* 0x000000f004005986 */ /* 0x0043e8000c10191e */
[----:B------:R-:W2:Y:S01]  /*1c21a0*/  LDL.LU R236, [R1+0x1bd8] ;  /* 0x001bd80001ec7983 */ /* 0x000ea20000300800 */
[----:B------:R-:W-:-:S07]  /*1c21b0*/  LOP3.LUT R2, R2, 0xffffbfff, RZ, 0xc0, !PT ;  /* 0xffffbfff02027812 */ /* 0x000fce00078ec0ff */
[----:B------:R-:W-:Y:S02]  /*1c21c0*/  @P1 LOP3.LUT R2, R2, 0x4000, RZ, 0xfc, !PT ;  /* 0x0000400002021812 */ /* 0x000fe400078efcff */
[----:B------:R-:W-:Y:S01]  /*1c21d0*/  LOP3.LUT P1, RZ, R101, 0x80, RZ, 0xc0, !PT ;  /* 0x0000008065ff7812 */ /* 0x000fe2000782c0ff */
[----:B-1----:R-:W-:Y:S01]  /*1c21e0*/  IMAD.WIDE R4, R212, 0x4, R52 ;  /* 0x00000004d4047825 */ /* 0x002fe200078e0234 */
[----:B------:R-:W2:Y:S01]  /*1c21f0*/  LDL.LU R240, [R1+0x1658] ;  /* 0x0016580001f07983 */ /* 0x000ea20000300800 */
[----:B------:R-:W-:-:S10]  /*1c2200*/  LOP3.LUT R2, R2, 0xffff7fff, RZ, 0xc0, !PT ;  /* 0xffff7fff02027812 */ /* 0x000fd400078ec0ff */
        /* <DEDUP_REMOVED lines=15> */
[----:B------:R1:W-:Y:S10]  /*1c2300*/  @P6 STG.E desc[UR30][R4.64], R136 ;  /* 0x0000008804006986 */ /* 0x0003f4000c10191e */
[----:B------:R-:W-:-:S02]  /*1c2310*/  @P1 LOP3.LUT R2, R2, 0x100000, RZ, 0xfc, !PT ;  /* 0x0010000002021812 */ /* 0x000fc400078efcff */
[----:B------:R-:W-:Y:S01]  /*1c2320*/  LOP3.LUT P1, RZ, R101, 0x2, RZ, 0xc0, !PT ;  /* 0x0000000265ff7812 */ /* 0x000fe2000782c0ff */
[C---:B-1----:R-:W-:Y:S01]  /*1c2330*/  IMAD.WIDE R4, R212.reuse, 0x4, R50 ;  /* 0x00000004d4047825 */ /* 0x042fe200078e0232 */
[----:B------:R-:W2:Y:S04]  /*1c2340*/  LDL.LU R136, [R1+0x13b8] ;  /* 0x0013b80001887983 */ /* 0x000ea80000300800 */
[----:B------:R1:W-:Y:S02]  /*1c2350*/  @P0 STG.E desc[UR30][R4.64], R137 ;  /* 0x0000008904000986 */ /* 0x0003e4000c10191e */
[----:B-1----:R-:W-:Y:S02]  /*1c2360*/  IMAD.WIDE R4, R212, 0x4, R48 ;  /* 0x00000004d4047825 */ /* 0x002fe400078e0230 */
        /* <DEDUP_REMOVED lines=9> */
[----:B---3--:R1:W-:Y:S04]  /*1c2400*/  @P1 STG.E desc[UR30][R4.64], R139 ;  /* 0x0000008b04001986 */ /* 0x0083e8000c10191e */
[----:B-1----:R-:W3:Y:S01]  /*1c2410*/  LDL.LU R139, [R1+0x3dfc] ;  /* 0x003dfc00018b7983 */ /* 0x002ee20000300800 */
        /* <DEDUP_REMOVED lines=19> */
[----:B------:R-:W-:-:S04]  /*1c2550*/  IMAD.WIDE R6, R248, 0x4, R48 ;  /* 0x00000004f8067825 */ /* 0x000fc800078e0230 */
[----:B------:R-:W-:Y:S01]  /*1c2560*/  IMAD.WIDE R8, R248, 0x4, R46 ;  /* 0x00000004f8087825 */ /* 0x000fe200078e022e */
[----:B------:R-:W-:-:S03]  /*1c2570*/  LOP3.LUT P5, RZ, R101, 0x2000, RZ, 0xc0, !PT ;  /* 0x0000200065ff7812 */ /* 0x000fc600078ac0ff */
[----:B-1----:R-:W-:Y:S02]  /*1c2580*/  IMAD.WIDE R4, R248, 0x4, R44 ;  /* 0x00000004f8047825 */ /* 0x002fe400078e022c */
[----:B--2---:R-:W-:Y:S04]  /*1c2590*/  @P1 STG.E desc[UR30][R6.64], R236 ;  /* 0x000000ec06001986 */ /* 0x004fe8000c10191e */
[----:B------:R-:W-:Y:S01]  /*1c25a0*/  @P2 STG.E desc[UR30][R8.64], R240 ;  /* 0x000000f008002986 */ /* 0x000fe2000c10191e */
[----:B------:R-:W-:-:S03]  /*1c25b0*/  LOP3.LUT P6, RZ, R101, 0x4000, RZ, 0xc0, !PT ;  /* 0x0000400065ff7812 */ /* 0x000fc600078cc0ff */
[----:B------:R1:W-:Y:S02]  /*1c25c0*/  @P3 STG.E desc[UR30][R4.64], R136 ;  /* 0x0000008804003986 */ /* 0x0003e4000c10191e */
[----:B-1----:R-:W-:-:S05]  /*1c25d0*/  IMAD.WIDE R4, R138, 0x4, R58 ;  /* 0x000000048a047825 */ /* 0x002fca00078e023a */
[----:B------:R1:W-:Y:S02]  /*1c25e0*/  @P4 STG.E desc[UR30][R4.64], R137 ;  /* 0x0000008904004986 */ /* 0x0003e4000c10191e */
[----:B-1----:R-:W-:-:S05]  /*1c25f0*/  IMAD.WIDE R4, R138, 0x4, R56 ;  /* 0x000000048a047825 */ /* 0x002fca00078e0238 */
[----:B------:R1:W-:Y:S01]  /*1c2600*/  @P5 STG.E desc[UR30][R4.64], R134 ;  /* 0x0000008604005986 */ /* 0x0003e2000c10191e */
[----:B------:R-:W-:Y:S01]  /*1c2610*/  LOP3.LUT P0, RZ, R101, 0x8000, RZ, 0xc0, !PT ;  /* 0x0000800065ff7812 */ /* 0x000fe2000780c0ff */
[----:B-1----:R-:W-:-:S05]  /*1c2620*/  IMAD.WIDE R4, R138, 0x4, R54 ;  /* 0x000000048a047825 */ /* 0x002fca00078e0236 */
[----:B------:R1:W-:Y:S04]  /*1c2630*/  @P6 STG.E desc[UR30][R4.64], R135 ;  /* 0x0000008704006986 */ /* 0x0003e8000c10191e */
[----:B-1----:R-:W2:Y:S01]  /*1c2640*/  LDL.LU R135, [R1+0x3dec] ;  /* 0x003dec0001877983 */ /* 0x002ea20000300800 */
[----:B------:R-:W-:-:S05]  /*1c2650*/  IMAD.WIDE R4, R138, 0x4, R52 ;  /* 0x000000048a047825 */ /* 0x000fca00078e0234 */
[----:B---3--:R1:W-:Y:S04]  /*1c2660*/  @P0 STG.E desc[UR30][R4.64], R139 ;  /* 0x0000008b04000986 */ /* 0x0083e8000c10191e */
[----:B-1----:R-:W3:Y:S04]  /*1c2670*/  LDL.LU R139, [R1+0x3ddc] ;  /* 0x003ddc00018b7983 */ /* 0x002ee80000300800 */
[----:B------:R-:W4:Y:S04]  /*1c2680*/  LDL.LU R248, [R1+0x3dcc] ;  /* 0x003dcc0001f87983 */ /* 0x000f280000300800 */
[----:B------:R-:W4:Y:S04]  /*1c2690*/  LDL.LU R136, [R1+0x3dbc] ;  /* 0x003dbc0001887983 */ /* 0x000f280000300800 */
[----:B------:R-:W4:Y:S04]  /*1c26a0*/  LDL.LU R137, [R1+0x307c] ;  /* 0x00307c0001897983 */ /* 0x000f280000300800 */
[----:B------:R-:W4:Y:S04]  /*1c26b0*/  LDL.LU R134, [R1+0x2bec] ;  /* 0x002bec0001867983 */ /* 0x000f280000300800 */
[----:B------:R-:W4:Y:S01]  /*1c26c0*/  LDL.LU R228, [R1+0x5880] ;  /* 0x0058800001e47983 */ /* 0x000f220000300800 */
[C---:B------:R-:W-:Y:S01]  /*1c26d0*/  LOP3.LUT P3, RZ, R101.reuse, 0x10000, RZ, 0xc0, !PT ;  /* 0x0001000065ff7812 */ /* 0x040fe2000786c0ff */
[----:B------:R-:W-:Y:S01]  /*1c26e0*/  IMAD.WIDE R4, R138, 0x4, R50 ;  /* 0x000000048a047825 */ /* 0x000fe200078e0232 */
[----:B------:R-:W-:-:S11]  /*1c26f0*/  LOP3.LUT P4, RZ, R101, 0x20000, RZ, 0xc0, !PT ;  /* 0x0002000065ff7812 */ /* 0x000fd6000788c0ff */
[----:B--2---:R1:W-:Y:S04]  /*1c2700*/  @P3 STG.E desc[UR30][R4.64], R135 ;  /* 0x0000008704003986 */ /* 0x0043e8000c10191e */
[----:B-1----:R-:W2:Y:S01]  /*1c2710*/  LDL.LU R135, [R1+0x27dc] ;  /* 0x0027dc0001877983 */ /* 0x002ea20000300800 */
[----:B------:R-:W-:-:S05]  /*1c2720*/  IMAD.WIDE R4, R138, 0x4, R48 ;  /* 0x000000048a047825 */ /* 0x000fca00078e0230 */
[----:B---3--:R1:W-:Y:S04]  /*1c2730*/  @P4 STG.E desc[UR30][R4.64], R139 ;  /* 0x0000008b04004986 */ /* 0x0083e8000c10191e */
[----:B-1----:R-:W3:Y:S01]  /*1c2740*/  LDL.LU R139, [R1+0x23dc] ;  /* 0x0023dc00018b7983 */ /* 0x002ee20000300800 */
[C---:B------:R-:W-:Y:S02]  /*1c2750*/  LOP3.LUT P0, RZ, R101.reuse, 0x10000000, RZ, 0xc0, !PT ;  /* 0x1000000065ff7812 */ /* 0x040fe4000780c0ff */
[----:B------:R-:W-:Y:S02]  /*1c2760*/  LOP3.LUT R2, R2, 0xffffffdf, RZ, 0xc0, !PT ;  /* 0xffffffdf02027812 */ /* 0x000fe400078ec0ff */
[----:B------:R-:W-:Y:S01]  /*1c2770*/  LOP3.LUT P5, RZ, R101, 0x40000, RZ, 0xc0, !PT ;  /* 0x0004000065ff7812 */ /* 0x000fe200078ac0ff */
[----:B------:R-:W3:Y:S08]  /*1c2780*/  LDL.LU R212, [R1+0x1fdc] ;  /* 0x001fdc0001d47983 */ /* 0x000ef00000300800 */
        /* <DEDUP_REMOVED lines=19> */
[----:B----4-:R1:W-:Y:S10]  /*1c28c0*/  @P5 STG.E desc[UR30][R4.64], R248 ;  /* 0x000000f804005986 */ /* 0x0103f4000c10191e */
[----:B------:R-:W-:-:S02]  /*1c28d0*/  @P0 LOP3.LUT R2, R2, 0x800, RZ, 0xfc, !PT ;  /* 0x0000080002020812 */ /* 0x000fc400078efcff */
[C---:B------:R-:W-:Y:S01]  /*1c28e0*/  LOP3.LUT P0, RZ, R101.reuse, 0x200000, RZ, 0xc0, !PT ;  /* 0x0020000065ff7812 */ /* 0x040fe2000780c0ff */
[----:B-1----:R-:W-:Y:S02]  /*1c28f0*/  IMAD.WIDE R4, R138, 0x4, R44 ;  /* 0x000000048a047825 */ /* 0x002fe400078e022c */
[----:B------:R-:W4:Y:S04]  /*1c2900*/  LDL.LU R138, [R1+0x5884] ;  /* 0x00588400018a7983 */ /* 0x000f280000300800 */
[----:B------:R-:W4:Y:S01]  /*1c2910*/  LDL.LU R216, [R1+0x1bdc] ;  /* 0x001bdc0001d87983 */ /* 0x000f220000300800 */
[----:B------:R-:W-:Y:S02]  /*1c2920*/  LOP3.LUT P6, RZ, R101, 0x80000, RZ, 0xc0, !PT ;  /* 0x0008000065ff7812 */ /* 0x000fe400078cc0ff */
[----:B------:R-:W-:Y:S01]  /*1c2930*/  LOP3.LUT R2, R2, 0xffffefff, RZ, 0xc0, !PT ;  /* 0xffffefff02027812 */ /* 0x000fe200078ec0ff */
[----:B------:R-:W4:Y:S04]  /*1c2940*/  LDL.LU R224, [R1+0x165c] ;  /* 0x00165c0001e07983 */ /* 0x000f280000300800 */
[----:B------:R-:W4:Y:S04]  /*1c2950*/  LDL.LU R232, [R1+0x13bc] ;  /* 0x0013bc0001e87983 */ /* 0x000f280000300800 */
[----:B------:R-:W4:Y:S04]  /*1c2960*/  LDL.LU R236, [R1+0x3e90] ;  /* 0x003e900001ec7983 */ /* 0x000f280000300800 */
[----:B------:R-:W4:Y:S01]  /*1c2970*/  LDL.LU R248, [R1+0x3e80] ;  /* 0x003e800001f87983 */ /* 0x000f220000300800 */
[----:B------:R-:W-:-:S02]  /*1c2980*/  @P0 LOP3.LUT R2, R2, 0x1000, RZ, 0xfc, !PT ;  /* 0x0000100002020812 */ /* 0x000fc400078efcff */
[----:B------:R-:W-:Y:S01]  /*1c2990*/  LOP3.LUT P0, RZ, R101, 0x100000, RZ, 0xc0, !PT ;  /* 0x0010000065ff7812 */ /* 0x000fe2000780c0ff */
[----:B------:R1:W-:Y:S02]  /*1c29a0*/  @P6 STG.E desc[UR30][R4.64], R136 ;  /* 0x0000008804006986 */ /* 0x0003e4000c10191e */
[----:B-1----:R-:W-:Y:S02]  /*1c29b0*/  IMAD.WIDE R4, R228, 0x4, R58 ;  /* 0x00000004e4047825 */ /* 0x002fe400078e023a */
[----:B------:R-:W4:Y:S08]  /*1c29c0*/  LDL.LU R136, [R1+0x3e50] ;  /* 0x003e500001887983 */ /* 0x000f300000300800 */
[----:B------:R1:W-:Y:S01]  /*1c29d0*/  @P0 STG.E desc[UR30][R4.64], R137 ;  /* 0x0000008904000986 */ /* 0x0003e2000c10191e */
[----:B------:R-:W-:Y:S01]  /*1c29e0*/  LOP3.LUT P0, RZ, R2, 0x1000, RZ, 0xc0, !PT ;  /* 0x0000100002ff7812 */ /* 0x000fe2000780c0ff */
[----:B-1----:R-:W-:-:S02]  /*1c29f0*/  IMAD.WIDE R4, R228, 0x4, R56 ;  /* 0x00000004e4047825 */ /* 0x002fc400078e0238 */
[----:B------:R-:W4:Y:S04]  /*1c2a00*/  LDL.LU R137, [R1+0x3ee0] ;  /* 0x003ee00001897983 */ /* 0x000f280000300800 */
[----:B------:R-:W4:Y:S06]  /*1c2a10*/  LDL R240, [R1+0xac] ;  /* 0x0000ac0001f07983 */ /* 0x000f2c0000100800 */
[----:B------:R1:W-:Y:S01]  /*1c2a20*/  @P0 STG.E desc[UR30][R4.64], R134 ;  /* 0x0000008604000986 */ /* 0x0003e2000c10191e */
[----:B------:R-:W-:Y:S01]  /*1c2a30*/  LOP3.LUT P0, RZ, R2, 0x800, RZ, 0xc0, !PT ;  /* 0x0000080002ff7812 */ /* 0x000fe2000780c0ff */
[----:B-1----:R-:W-:-:S02]  /*1c2a40*/  IMAD.WIDE R4, R228, 0x4, R54 ;  /* 0x00000004e4047825 */ /* 0x002fc400078e0236 */
[----:B------:R-:W4:Y:S04]  /*1c2a50*/  LDL.LU R134, [R1+0x3ec0] ;  /* 0x003ec00001867983 */ /* 0x000f280000300800 */
[----:B------:R-:W4:Y:S06]  /*1c2a60*/  LDL.LU R0, [R1+0x7208] ;  /* 0x0072080001007983 */ /* 0x000f2c0000300800 */
[----:B--2---:R1:W-:Y:S01]  /*1c2a70*/  @P0 STG.E desc[UR30][R4.64], R135 ;  /* 0x0000008704000986 */ /* 0x0043e2000c10191e */
[----:B------:R-:W-:Y:S01]  /*1c2a80*/  LOP3.LUT P0, RZ, R2, 0x400, RZ, 0xc0, !PT ;  /* 0x0000040002ff7812 */ /* 0x000fe2000780c0ff */
[----:B-1----:R-:W-:-:S02]  /*1c2a90*/  IMAD.WIDE R4, R228, 0x4, R52 ;  /* 0x00000004e4047825 */ /* 0x002fc400078e0234 */
[----:B------:R-:W2:Y:S10]  /*1c2aa0*/  LDL.LU R135, [R1+0x3e60] ;  /* 0x003e600001877983 */ /* 0x000eb40000300800 */
[----:B---3--:R1:W-:Y:S04]  /*1c2ab0*/  @P0 STG.E desc[UR30][R4.64], R139 ;  /* 0x0000008b04000986 */ /* 0x0083e8000c10191e */
[----:B-1----:R-:W3:Y:S04]  /*1c2ac0*/  LDL.LU R139, [R1+0x3e40] ;  /* 0x003e4000018b7983 */ /* 0x002ee80000300800 */
[----:B------:R-:W3:Y:S01]  /*1c2ad0*/  LDL R220, [R1+0x5888] ;  /* 0x0058880001dc7983 */ /* 0x000ee20000100800 */
[----:B------:R-:W-:Y:S01]  /*1c2ae0*/  LOP3.LUT P0, RZ, R2, 0x200, RZ, 0xc0, !PT ;  /* 0x0000020002ff7812 */ /* 0x000fe2000780c0ff */
[----:B------:R-:W-:-:S12]  /*1c2af0*/  IMAD.WIDE R4, R228, 0x4, R50 ;  /* 0x00000004e4047825 */ /* 0x000fd800078e0232 */
[----:B------:R1:W-:Y:S01]  /*1c2b00*/  @P0 STG.E desc[UR30][R4.64], R212 ;  /* 0x000000d404000986 */ /* 0x0003e2000c10191e */
[----:B------:R-:W-:Y:S01]  /*1c2b10*/  LOP3.LUT P0, RZ, R2, 0x100, RZ, 0xc0, !PT ;  /* 0x0000010002ff7812 */ /* 0x000fe2000780c0ff */
[----:B-1----:R-:W-:Y:S01]  /*1c2b20*/  IMAD.WIDE R4, R228, 0x4, R48 ;  /* 0x00000004e4047825 */ /* 0x002fe200078e0230 */
[C---:B------:R-:W-:Y:S02]  /*1c2b30*/  LOP3.LUT P1, RZ, R101.reuse, 0x20000000, RZ, 0xc0, !PT ;  /* 0x2000000065ff7812 */ /* 0x040fe4000782c0ff */
[C---:B------:R-:W-:Y:S02]  /*1c2b40*/  LOP3.LUT P2, RZ, R101.reuse, 0x40000000, RZ, 0xc0, !PT ;  /* 0x4000000065ff7812 */ /* 0x040fe4000784c0ff */
[----:B------:R-:W-:Y:S02]  /*1c2b50*/  LOP3.LUT P3, RZ, R101, 0x80000000, RZ, 0xc0, !PT ;  /* 0x8000000065ff7812 */ /* 0x000fe4000786c0ff */
[C---:B------:R-:W-:Y:S02]  /*1c2b60*/  LOP3.LUT P4, RZ, R2.reuse, 0x1, RZ, 0xc0, !PT ;  /* 0x0000000102ff7812 */ /* 0x040fe4000788c0ff */
[----:B------:R-:W-:-:S02]  /*1c2b70*/  LOP3.LUT P5, RZ, R2, 0x2, RZ, 0xc0, !PT ;  /* 0x0000000202ff7812 */ /* 0x000fc400078ac0ff */
[C---:B------:R-:W-:Y:S01]  /*1c2b80*/  LOP3.LUT P6, RZ, R2.reuse, 0x4, RZ, 0xc0, !PT ;  /* 0x0000000402ff7812 */ /* 0x040fe200078cc0ff */
        /* <DEDUP_REMOVED lines=13> */
[----:B------:R1:W-:Y:S01]  /*1c2c60*/  @P2 STG.E desc[UR30][R4.64], R136 ;  /* 0x0000008804002986 */ /* 0x0003e2000c10191e */
[----:B------:R-:W-:-:S04]  /*1c2c70*/  IMAD.WIDE R8, R138, 0x4, R48 ;  /* 0x000000048a087825 */ /* 0x000fc800078e0230 */
[----:B------:R-:W-:-:S04]  /*1c2c80*/  IMAD.WIDE R6, R138, 0x4, R46 ;  /* 0x000000048a067825 */ /* 0x000fc800078e022e */
[----:B-1----:R-:W-:-:S05]  /*1c2c90*/  IMAD.WIDE R4, R138, 0x4, R52 ;  /* 0x000000048a047825 */ /* 0x002fca00078e0234 */
[----:B------:R1:W-:Y:S01]  /*1c2ca0*/  @P3 STG.E desc[UR30][R4.64], R137 ;  /* 0x0000008904003986 */ /* 0x0003e2000c10191e */
[----:B------:R-:W-:Y:S01]  /*1c2cb0*/  LOP3.LUT P0, RZ, R2, 0x10, RZ, 0xc0, !PT ;  /* 0x0000001002ff7812 */ /* 0x000fe2000780c0ff */
[----:B-1----:R-:W-:-:S03]  /*1c2cc0*/  IMAD.WIDE R4, R138, 0x4, R50 ;  /* 0x000000048a047825 */ /* 0x002fc600078e0232 */
[----:B------:R-:W-:Y:S02]  /*1c2cd0*/  ISETP.LT.AND P2, PT, R240, R0, !P0 ;  /* 0x00000000f000720c */ /* 0x000fe40004741270 */
[----:B------:R1:W-:Y:S04]  /*1c2ce0*/  @P4 STG.E desc[UR30][R4.64], R134 ;  /* 0x0000008604004986 */ /* 0x0003e8000c10191e */
[----:B--2---:R2:W-:Y:S01]  /*1c2cf0*/  @P5 STG.E desc[UR30][R8.64], R135 ;  /* 0x0000008708005986 */ /* 0x0045e2000c10191e */
[----:B-1----:R-:W-:-:S03]  /*1c2d00*/  IMAD.WIDE R4, R138, 0x4, R44 ;  /* 0x000000048a047825 */ /* 0x002fc600078e022c */
[----:B---3--:R1:W-:Y:S01]  /*1c2d10*/  @P6 STG.E desc[UR30][R6.64], R139 ;  /* 0x0000008b06006986 */ /* 0x0083e2000c10191e */
[----:B--2---:R-:W-:-:S04]  /*1c2d20*/  IMAD.WIDE R8, R220, 0x4, R56 ;  /* 0x00000004dc087825 */ /* 0x004fc800078e0238 */
[----:B------:R-:W-:-:S04]  /*1c2d30*/  IMAD.WIDE R10, R220, 0x4, R54 ;  /* 0x00000004dc0a7825 */ /* 0x000fc800078e0236 */
[----:B-1----:R-:W-:Y:S01]  /*1c2d40*/  IMAD.WIDE R6, R220, 0x4, R58 ;  /* 0x00000004dc067825 */ /* 0x002fe200078e023a */
        /* <DEDUP_REMOVED lines=12> */
[----:B------:R-:W4:Y:S04]  /*1c2e10*/  LDL R136, [R1+0x2bb0] ;  /* 0x002bb00001887983 */ /* 0x000f280000100800 */
[----:B------:R-:W4:Y:S04]  /*1c2e20*/  LDL R137, [R1+0x2bb4] ;  /* 0x002bb40001897983 */ /* 0x000f280000100800 */
[----:B------:R-:W4:Y:S04]  /*1c2e30*/  LDL R134, [R1+0x2bbc] ;  /* 0x002bbc0001867983 */ /* 0x000f280000100800 */
[----:B------:R-:W4:Y:S04]  /*1c2e40*/  LDL R135, [R1+0x2bc0] ;  /* 0x002bc00001877983 */ /* 0x000f280000100800 */
[----:B------:R-:W4:Y:S04]  /*1c2e50*/  LDL R138, [R1+0x2bc4] ;  /* 0x002bc400018a7983 */ /* 0x000f280000100800 */
[----:B------:R-:W4:Y:S01]  /*1c2e60*/  LDL R232, [R1+0xa4] ;  /* 0x0000a40001e87983 */ /* 0x000f220000100800 */
[----:B------:R-:W-:-:S02]  /*1c2e70*/  LOP3.LUT P1, RZ, R2, 0x8, RZ, 0xc0, !PT ;  /* 0x0000000802ff7812 */ /* 0x000fc4000782c0ff */
[C---:B------:R-:W-:Y:S01]  /*1c2e80*/  LOP3.LUT P3, RZ, R75.reuse, 0x2000000, RZ, 0xc0, !PT ;  /* 0x020000004bff7812 */ /* 0x040fe2000786c0ff */
[----:B------:R-:W4:Y:S01]  /*1c2e90*/  LDL R236, [R1+0xa8] ;  /* 0x0000a80001ec7983 */ /* 0x000f220000100800 */
[----:B------:R-:W-:-:S09]  /*1c2ea0*/  LOP3.LUT P6, RZ, R75, 0x4000000, RZ, 0xc0, !PT ;  /* 0x040000004bff7812 */ /* 0x000fd200078cc0ff */
[----:B--2---:R1:W-:Y:S01]  /*1c2eb0*/  @P1 STG.E desc[UR30][R4.64], R248 ;  /* 0x000000f804001986 */ /* 0x0043e2000c10191e */
[----:B---3--:R-:W-:-:S03]  /*1c2ec0*/  ISETP.GE.AND P1, PT, R0, UR5, PT ;  /* 0x0000000500007c0c */ /* 0x008fc6000bf26270 */
[----:B----4-:R-:W-:Y:S04]  /*1c2ed0*/  @P3 STG.E desc[UR30][R6.64], R229 ;  /* 0x000000e506003986 */ /* 0x010fe8000c10191e */
[----:B-1----:R-:W2:Y:S04]  /*1c2ee0*/  LDL.LU R248, [R1+0x5890] ;  /* 0x0058900001f87983 */ /* 0x002ea80000300800 */
[----:B------:R1:W-:Y:S04]  /*1c2ef0*/  @P6 STG.E desc[UR30][R8.64], R241 ;  /* 0x000000f108006986 */ /* 0x0003e8000c10191e */
[----:B------:R-:W3:Y:S04]  /*1c2f00*/  LDL.LU R0, [R1+0x7910] ;  /* 0x0079100001007983 */ /* 0x000ee80000300800 */
[----:B------:R4:W-:Y:S04]  /*1c2f10*/  @P2 STG.E desc[UR30][R10.64], R224 ;  /* 0x000000e00a002986 */ /* 0x0009e8000c10191e */
[----:B-1----:R-:W2:Y:S01]  /*1c2f20*/  LDL.LU R241, [R1+0x3e84] ;  /* 0x003e840001f17983 */ /* 0x002ea20000300800 */
[----:B------:R-:W-:-:S03]  /*1c2f30*/  IMAD.WIDE R4, R220, 0x4, R52 ;  /* 0x00000004dc047825 */ /* 0x000fc600078e0234 */
[----:B----4-:R-:W4:Y:S01]  /*1c2f40*/  LDL.LU R224, [R1+0x3e54] ;  /* 0x003e540001e07983 */ /* 0x010f220000300800 */
[----:B------:R-:W-:Y:S01]  /*1c2f50*/  IMAD.WIDE R6, R220, 0x4, R50 ;  /* 0x00000004dc067825 */ /* 0x000fe200078e0232 */
[----:B------:R-:W-:Y:S02]  /*1c2f60*/  ISETP.LT.AND P4, PT, R136, UR4, !P0 ;  /* 0x0000000488007c0c */ /* 0x000fe4000c781270 */
[----:B------:R-:W-:Y:S02]  /*1c2f70*/  ISETP.LT.AND P5, PT, R137, UR4, !P0 ;  /* 0x0000000489007c0c */ /* 0x000fe4000c7a1270 */
[----:B------:R-:W-:Y:S02]  /*1c2f80*/  ISETP.LT.AND P3, PT, R134, UR4, !P0 ;  /* 0x0000000486007c0c */ /* 0x000fe4000c761270 */
[----:B------:R-:W-:Y:S02]  /*1c2f90*/  ISETP.LT.AND P2, PT, R135, UR4, !P0 ;  /* 0x0000000487007c0c */ /* 0x000fe4000c741270 */
[----:B------:R-:W-:-:S05]  /*1c2fa0*/  ISETP.LT.AND P6, PT, R138, UR4, !P0 ;  /* 0x000000048a007c0c */ /* 0x000fca000c7c1270 */
[----:B------:R1:W-:Y:S01]  /*1c2fb0*/  @P4 STG.E desc[UR30][R4.64], R249 ;  /* 0x000000f904004986 */ /* 0x0003e2000c10191e */
[----:B------:R-:W-:-:S03]  /*1c2fc0*/  ISETP.LT.AND P0, PT, R232, UR4, !P1 ;  /* 0x00000004e8007c0c */ /* 0x000fc6000cf01270 */
[----:B------:R1:W-:Y:S01]  /*1c2fd0*/  @P5 STG.E desc[UR30][R6.64], R212 ;  /* 0x000000d406005986 */ /* 0x0003e2000c10191e */
[----:B------:R-:W-:-:S03]  /*1c2fe0*/  IMAD.WIDE R8, R220, 0x4, R44 ;  /* 0x00000004dc087825 */ /* 0x000fc600078e022c */
[----:B-1----:R-:W4:Y:S01]  /*1c2ff0*/  LDL.LU R249, [R1+0x3ee4] ;  /* 0x003ee40001f97983 */ /* 0x002f220000300800 */
[----:B------:R-:W-:-:S03]  /*1c3000*/  IMAD.WIDE R4, R220, 0x4, R48 ;  /* 0x00000004dc047825 */ /* 0x000fc600078e0230 */
[----:B------:R-:W4:Y:S01]  /*1c3010*/  LDL.LU R212, [R1+0x3ec4] ;  /* 0x003ec40001d47983 */ /* 0x000f220000300800 */
[----:B------:R-:W-:-:S03]  /*1c3020*/  IMAD.WIDE R6, R220, 0x4, R46 ;  /* 0x00000004dc067825 */ /* 0x000fc600078e022e */
[----:B------:R-:W4:Y:S01]  /*1c3030*/  LDL.LU R220, [R1+0x3e64] ;  /* 0x003e640001dc7983 */ /* 0x000f220000300800 */
[----:B------:R-:W-:-:S03]  /*1c3040*/  IMAD.WIDE R10, R228, 0x4, R58 ;  /* 0x00000004e40a7825 */ /* 0x000fc600078e023a */
[----:B------:R1:W-:Y:S04]  /*1c3050*/  @P3 STG.E desc[UR30][R4.64], R233 ;  /* 0x000000e904003986 */ /* 0x0003e8000c10191e */
[----:B------:R-:W-:Y:S04]  /*1c3060*/  @P2 STG.E desc[UR30][R6.64], R237 ;  /* 0x000000ed06002986 */ /* 0x000fe8000c10191e */
[----:B------:R1:W-:Y:S04]  /*1c3070*/  @P6 STG.E desc[UR30][R8.64], R216 ;  /* 0x000000d808006986 */ /* 0x0003e8000c10191e */
[----:B-1----:R-:W4:Y:S04]  /*1c3080*/  LDL.LU R233, [R1+0x3e44] ;  /* 0x003e440001e97983 */ /* 0x002f280000300800 */
[----:B------:R1:W-:Y:S04]  /*1c3090*/  @P0 STG.E desc[UR30][R10.64], R139 ;  /* 0x0000008b0a000986 */ /* 0x0003e8000c10191e */
[----:B------:R-:W4:Y:S04]  /*1c30a0*/  LDL.LU R216, [R1+0x3e34] ;  /* 0x003e340001d87983 */ /* 0x000f280000300800 */
[----:B-1----:R-:W4:Y:S01]  /*1c30b0*/  LDL.LU R139, [R1+0x2bf4] ;  /* 0x002bf400018b7983 */ /* 0x002f220000300800 */
[----:B------:R-:W-:-:S02]  /*1c30c0*/  ISETP.LT.AND P5, PT, R236, UR4, !P1 ;  /* 0x00000004ec007c0c */ /* 0x000fc4000cfa1270 */
[----:B------:R-:W-:Y:S01]  /*1c30d0*/  ISETP.LT.AND P4, PT, R240, UR4, !P1 ;  /* 0x00000004f0007c0c */ /* 0x000fe2000cf81270 */
[----:B------:R-:W-:Y:S01]  /*1c30e0*/  IMAD.WIDE R4, R228, 0x4, R56 ;  /* 0x00000004e4047825 */ /* 0x000fe200078e0238 */
[----:B------:R-:W-:Y:S01]  /*1c30f0*/  ISETP.LT.AND P0, PT, R136, UR4, !P1 ;  /* 0x0000000488007c0c */ /* 0x000fe2000cf01270 */
[----:B------:R-:W4:Y:S02]  /*1c3100*/  LDL.LU R237, [R1+0x30f4] ;  /* 0x0030f40001ed7983 */ /* 0x000f240000300800 */
[----:B------:R-:W-:Y:S01]  /*1c3110*/  IMAD.WIDE R6, R228, 0x4, R54 ;  /* 0x00000004e4067825 */ /* 0x000fe200078e0236 */
[----:B------:R-:W-:Y:S01]  /*1c3120*/  ISETP.LT.AND P2, PT, R137, UR4, !P1 ;  /* 0x0000000489007c0c */ /* 0x000fe2000cf41270 */
[----:B------:R-:W4:Y:S01]  /*1c3130*/  LDL.LU R3, [R1+0x7918] ;  /* 0x0079180001037983 */ /* 0x000f220000300800 */
[----:B------:R-:W-:Y:S01]  /*1c3140*/  ISETP.LT.AND P6, PT, R134, UR4, !P1 ;  /* 0x0000000486007c0c */ /* 0x000fe2000cfc1270 */
[----:B------:R-:W-:Y:S01]  /*1c3150*/  IMAD.WIDE R8, R228, 0x4, R48 ;  /* 0x00000004e4087825 */ /* 0x000fe200078e0230 */
[----:B---3--:R-:W-:Y:S01]  /*1c3160*/  ISETP.GE.AND P3, PT, R0, UR5, PT ;  /* 0x0000000500007c0c */ /* 0x008fe2000bf66270 */
[----:B--2---:R1:W-:Y:S04]  /*1c3170*/  @P5 STG.E desc[UR30][R4.64], R241 ;  /* 0x000000f104005986 */ /* 0x0043e8000c10191e */
[----:B----4-:R2:W-:Y:S04]  /*1c3180*/  @P4 STG.E desc[UR30][R6.64], R224 ;  /* 0x000000e006004986 */ /* 0x0105e8000c10191e */
[----:B-1----:R-:W3:Y:S01]  /*1c3190*/  LDL.LU R241, [R1+0x27e4] ;  /* 0x0027e40001f17983 */ /* 0x002ee20000300800 */
[----:B------:R-:W-:Y:S01]  /*1c31a0*/  ISETP.LT.AND P4, PT, R135, UR4, !P1 ;  /* 0x0000000487007c0c */ /* 0x000fe2000cf81270 */
[----:B------:R-:W-:-:S02]  /*1c31b0*/  IMAD.WIDE R4, R228, 0x4, R52 ;  /* 0x00000004e4047825 */ /* 0x000fc400078e0234 */
[----:B--2---:R-:W2:Y:S02]  /*1c31c0*/  LDL.LU R224, [R1+0x23e4] ;  /* 0x0023e40001e07983 */ /* 0x004ea40000300800 */
[----:B------:R-:W-:Y:S01]  /*1c31d0*/  IMAD.WIDE R6, R228, 0x4, R50 ;  /* 0x00000004e4067825 */ /* 0x000fe200078e0232 */
[----:B------:R-:W-:Y:S02]  /*1c31e0*/  ISETP.LT.AND P1, PT, R138, UR4, !P1 ;  /* 0x000000048a007c0c */ /* 0x000fe4000cf21270 */
[----:B------:R-:W-:Y:S01]  /*1c31f0*/  ISETP.LT.AND P5, PT, R232, UR4, !P3 ;  /* 0x00000004e8007c0c */ /* 0x000fe2000dfa1270 */
[----:B------:R1:W-:Y:S04]  /*1c3200*/  @P0 STG.E desc[UR30][R4.64], R249 ;  /* 0x000000f904000986 */ /* 0x0003e8000c10191e */
[----:B------:R4:W-:Y:S04]  /*1c3210*/  @P2 STG.E desc[UR30][R6.64], R212 ;  /* 0x000000d406002986 */ /* 0x0009e8000c10191e */
[----:B------:R4:W-:Y:S01]  /*1c3220*/  @P6 STG.E desc[UR30][R8.64], R220 ;  /* 0x000000dc08006986 */ /* 0x0009e2000c10191e */
[----:B-1----:R-:W-:-:S03]  /*1c3230*/  IMAD.WIDE R4, R228, 0x4, R46 ;  /* 0x00000004e4047825 */ /* 0x002fc600078e022e */
[----:B------:R-:W2:Y:S01]  /*1c3240*/  LDL.LU R249, [R1+0x1fe4] ;  /* 0x001fe40001f97983 */ /* 0x000ea20000300800 */
[----:B----4-:R-:W-:-:S03]  /*1c3250*/  IMAD.WIDE R6, R228, 0x4, R44 ;  /* 0x00000004e4067825 */ /* 0x010fc600078e022c */
[----:B------:R-:W4:Y:S01]  /*1c3260*/  LDL.LU R220, [R1+0x1be4] ;  /* 0x001be40001dc7983 */ /* 0x000f220000300800 */
[----:B------:R-:W-:-:S03]  /*1c3270*/  IMAD.WIDE R8, R248, 0x4, R58 ;  /* 0x00000004f8087825 */ /* 0x000fc600078e023a */
[----:B------:R-:W4:Y:S04]  /*1c3280*/  LDL.LU R212, [R1+0x13a4] ;  /* 0x0013a40001d47983 */ /* 0x000f280000300800 */
[----:B------:R-:W4:Y:S04]  /*1c3290*/  LDL.LU R228, [R1+0x5894] ;  /* 0x0058940001e47983 */ /* 0x000f280000300800 */
[----:B------:R1:W-:Y:S04]  /*1c32a0*/  @P4 STG.E desc[UR30][R4.64], R233 ;  /* 0x000000e904004986 */ /* 0x0003e8000c10191e */
[----:B------:R1:W-:Y:S04]  /*1c32b0*/  @P1 STG.E desc[UR30][R6.64], R216 ;  /* 0x000000d806001986 */ /* 0x0003e8000c10191e */
[----:B------:R1:W-:Y:S04]  /*1c32c0*/  @P5 STG.E desc[UR30][R8.64], R139 ;  /* 0x0000008b08005986 */ /* 0x0003e8000c10191e */
[----:B-1----:R-:W4:Y:S04]  /*1c32d0*/  LDL.LU R233, [R1+0x1644] ;  /* 0x0016440001e97983 */ /* 0x002f280000300800 */
[----:B------:R-:W4:Y:S04]  /*1c32e0*/  LDL.LU R0, [R1+0x791c] ;  /* 0x00791c0001007983 */ /* 0x000f280000300800 */
[----:B------:R-:W4:Y:S04]  /*1c32f0*/  LDL.LU R216, [R1+0x3e98] ;  /* 0x003e980001d87983 */ /* 0x000f280000300800 */
[----:B------:R-:W4:Y:S01]  /*1c3300*/  LDL.LU R139, [R1+0x3e88] ;  /* 0x003e8800018b7983 */ /* 0x000f220000300800 */
[----:B------:R-:W-:-:S02]  /*1c3310*/  ISETP.LT.AND P0, PT, R236, UR4, !P3 ;  /* 0x00000004ec007c0c */ /* 0x000fc4000df01270 */
[----:B------:R-:W-:Y:S02]  /*1c3320*/  ISETP.LT.AND P2, PT, R240, UR4, !P3 ;  /* 0x00000004f0007c0c */ /* 0x000fe4000df41270 */
[----:B------:R-:W-:Y:S01]  /*1c3330*/  ISETP.LT.AND P6, PT, R136, UR4, !P3 ;  /* 0x0000000488007c0c */ /* 0x000fe2000dfc1270 */
[----:B------:R-:W-:-:S04]  /*1c3340*/  IMAD.WIDE R4, R248, 0x4, R56 ;  /* 0x00000004f8047825 */ /* 0x000fc800078e0238 */
[----:B------:R-:W-:-:S04]  /*1c3350*/  IMAD.WIDE R6, R248, 0x4, R54 ;  /* 0x00000004f8067825 */ /* 0x000fc800078e0236 */
[----:B------:R-:W-:Y:S01]  /*1c3360*/  IMAD.WIDE R8, R248, 0x4, R52 ;  /* 0x00000004f8087825 */ /* 0x000fe200078e0234 */
[----:B------:R1:W-:Y:S01]  /*1c3370*/  @P0 STG.E desc[UR30][R4.64], R237 ;  /* 0x000000ed04000986 */ /* 0x0003e2000c10191e */
[----:B------:R-:W-:Y:S02]  /*1c3380*/  ISETP.LT.AND P5, PT, R137, UR4, !P3 ;  /* 0x0000000489007c0c */ /* 0x000fe4000dfa1270 */
[----:B------:R-:W-:Y:S02]  /*1c3390*/  ISETP.LT.AND P1, PT, R134, UR4, !P3 ;  /* 0x0000000486007c0c */ /* 0x000fe4000df21270 */
[----:B------:R-:W-:Y:S02]  /*1c33a0*/  ISETP.LT.AND P4, PT, R135, UR4, !P3 ;  /* 0x0000000487007c0c */ /* 0x000fe4000df81270 */
[----:B------:R-:W-:Y:S01]  /*1c33b0*/  ISETP.GE.AND P0, PT, R3, UR5, PT ;  /* 0x0000000503007c0c */ /* 0x000fe2000bf06270 */
[----:B-1----:R-:W4:Y:S01]  /*1c33c0*/  LDL.LU R237, [R1+0x3e58] ;  /* 0x003e580001ed7983 */ /* 0x002f220000300800 */
[----:B------:R-:W-:-:S03]  /*1c33d0*/  IMAD.WIDE R4, R248, 0x4, R50 ;  /* 0x00000004f8047825 */ /* 0x000fc600078e0232 */
[----:B---3--:R1:W-:Y:S01]  /*1c33e0*/  @P2 STG.E desc[UR30][R6.64], R241 ;  /* 0x000000f106002986 */ /* 0x0083e2000c10191e */
[----:B------:R-:W-:-:S03]  /*1c33f0*/  ISETP.LT.AND P2, PT, R232, UR4, !P0 ;  /* 0x00000004e8007c0c */ /* 0x000fc6000c741270 */
[----:B--2---:R2:W-:Y:S04]  /*1c3400*/  @P6 STG.E desc[UR30][R8.64], R224 ;  /* 0x000000e008006986 */ /* 0x0045e8000c10191e */
[----:B-1----:R-:W3:Y:S01]  /*1c3410*/  LDL.LU R241, [R1+0x3ee8] ;  /* 0x003ee80001f17983 */ /* 0x002ee20000300800 */
[----:B------:R-:W-:-:S03]  /*1c3420*/  ISETP.LT.AND P6, PT, R138, UR4, !P3 ;  /* 0x000000048a007c0c */ /* 0x000fc6000dfc1270 */
[----:B--2---:R-:W2:Y:S01]  /*1c3430*/  LDL.LU R224, [R1+0x3ec8] ;  /* 0x003ec80001e07983 */ /* 0x004ea20000300800 */
[----:B------:R-:W-:Y:S01]  /*1c3440*/  ISETP.LT.AND P3, PT, R236, UR4, !P0 ;  /* 0x00000004ec007c0c */ /* 0x000fe2000c761270 */
[----:B------:R-:W-:-:S04]  /*1c3450*/  IMAD.WIDE R6, R248, 0x4, R48 ;  /* 0x00000004f8067825 */ /* 0x000fc800078e0230 */
[C---:B------:R-:W-:Y:S01]  /*1c3460*/  IMAD.WIDE R8, R248.reuse, 0x4, R46 ;  /* 0x00000004f8087825 */ /* 0x040fe200078e022e */
[----:B------:R1:W-:Y:S04]  /*1c3470*/  @P5 STG.E desc[UR30][R4.64], R249 ;  /* 0x000000f904005986 */ /* 0x0003e8000c10191e */
[----:B----4-:R4:W-:Y:S04]  /*1c3480*/  @P1 STG.E desc[UR30][R6.64], R220 ;  /* 0x000000dc06001986 */ /* 0x0109e8000c10191e */
[----:B------:R4:W-:Y:S01]  /*1c3490*/  @P4 STG.E desc[UR30][R8.64], R212 ;  /* 0x000000d408004986 */ /* 0x0009e2000c10191e */
[----:B-1----:R-:W-:-:S03]  /*1c34a0*/  IMAD.WIDE R4, R248, 0x4, R44 ;  /* 0x00000004f8047825 */ /* 0x002fc600078e022c */
[----:B----4-:R-:W4:Y:S01]  /*1c34b0*/  LDL.LU R220, [R1+0x5898] ;  /* 0x0058980001dc7983 */ /* 0x010f220000300800 */
[----:B------:R-:W-:-:S03]  /*1c34c0*/  IMAD.WIDE R6, R228, 0x4, R58 ;  /* 0x00000004e4067825 */ /* 0x000fc600078e023a */
[----:B------:R-:W4:Y:S01]  /*1c34d0*/  LDL.LU R249, [R1+0x3e68] ;  /* 0x003e680001f97983 */ /* 0x000f220000300800 */
[----:B------:R-:W-:-:S03]  /*1c34e0*/  IMAD.WIDE R8, R228, 0x4, R56 ;  /* 0x00000004e4087825 */ /* 0x000fc600078e0238 */
[----:B------:R-:W4:Y:S04]  /*1c34f0*/  LDL.LU R212, [R1+0x3e48] ;  /* 0x003e480001d47983 */ /* 0x000f280000300800 */
[----:B------:R-:W-:Y:S04]  /*1c3500*/  @P6 STG.E desc[UR30][R4.64], R233 ;  /* 0x000000e904006986 */ /* 0x000fe8000c10191e */
[----:B------:R-:W4:Y:S01]  /*1c3510*/  LDL.LU R248, [R1+0x3e38] ;  /* 0x003e380001f87983 */ /* 0x000f220000300800 */
[----:B------:R-:W-:-:S03]  /*1c3520*/  ISETP.GE.AND P6, PT, R0, UR5, PT ;  /* 0x0000000500007c0c */ /* 0x000fc6000bfc6270 */
[----:B------:R-:W-:Y:S04]  /*1c3530*/  @P2 STG.E desc[UR30][R6.64], R216 ;  /* 0x000000d806002986 */ /* 0x000fe8000c10191e */
[----:B------:R-:W4:Y:S04]  /*1c3540*/  LDL.LU R0, [R1+0x7920] ;  /* 0x0079200001007983 */ /* 0x000f280000300800 */
[----:B------:R1:W-:Y:S04]  /*1c3550*/  @P3 STG.E desc[UR30][R8.64], R139 ;  /* 0x0000008b08003986 */ /* 0x0003e8000c10191e */
[----:B-1----:R-:W4:Y:S01]  /*1c3560*/  LDL.LU R139, [R1+0x2bf8] ;  /* 0x002bf800018b7983 */ /* 0x002f220000300800 */
[----:B------:R-:W-:-:S02]  /*1c3570*/  ISETP.LT.AND P1, PT, R240, UR4, !P0 ;  /* 0x00000004f0007c0c */ /* 0x000fc4000c721270 */
[----:B------:R-:W-:Y:S01]  /*1c3580*/  ISETP.LT.AND P4, PT, R136, UR4, !P0 ;  /* 0x0000000488007c0c */ /* 0x000fe2000c781270 */
[----:B------:R-:W4:Y:S01]  /*1c3590*/  LDL.LU R233, [R1+0x30f8] ;  /* 0x0030f80001e97983 */ /* 0x000f220000300800 */
[----:B------:R-:W-:-:S03]  /*1c35a0*/  ISETP.LT.AND P5, PT, R137, UR4, !P0 ;  /* 0x0000000489007c0c */ /* 0x000fc6000c7a1270 */
[----:B------:R-:W4:Y:S01]  /*1c35b0*/  LDL.LU R216, [R1+0x27e8] ;  /* 0x0027e80001d87983 */ /* 0x000f220000300800 */
[----:B------:R-:W-:-:S04]  /*1c35c0*/  IMAD.WIDE R4, R228, 0x4, R54 ;  /* 0x00000004e4047825 */ /* 0x000fc800078e0236 */
[C---:B------:R-:W-:Y:S01]  /*1c35d0*/  IMAD.WIDE R6, R228.reuse, 0x4, R52 ;  /* 0x00000004e4067825 */ /* 0x040fe200078e0234 */
[----:B------:R1:W-:Y:S03]  /*1c35e0*/  @P1 STG.E desc[UR30][R4.64], R237 ;  /* 0x000000ed04001986 */ /* 0x0003e6000c10191e */
[----:B------:R-:W-:Y:S01]  /*1c35f0*/  IMAD.WIDE R8, R228, 0x4, R50 ;  /* 0x00000004e4087825 */ /* 0x000fe200078e0232 */
[----:B------:R-:W-:Y:S02]  /*1c3600*/  ISETP.LT.AND P3, PT, R134, UR4, !P0 ;  /* 0x0000000486007c0c */ /* 0x000fe4000c761270 */
[----:B------:R-:W-:Y:S01]  /*1c3610*/  ISETP.LT.AND P2, PT, R135, UR4, !P0 ;  /* 0x0000000487007c0c */ /* 0x000fe2000c741270 */
[----:B-1----:R-:W-:Y:S01]  /*1c3620*/  IMAD.WIDE R4, R228, 0x4, R48 ;  /* 0x00000004e4047825 */ /* 0x002fe200078e0230 */
[----:B------:R-:W4:Y:S01]  /*1c3630*/  LDL.LU R237, [R1+0x23e8] ;  /* 0x0023e80001ed7983 */ /* 0x000f220000300800 */
[----:B------:R-:W-:-:S03]  /*1c3640*/  ISETP.LT.AND P0, PT, R138, UR4, !P0 ;  /* 0x000000048a007c0c */ /* 0x000fc6000c701270 */
[----:B---3--:R1:W-:Y:S04]  /*1c3650*/  @P4 STG.E desc[UR30][R6.64], R241 ;  /* 0x000000f106004986 */ /* 0x0083e8000c10191e */
[----:B--2---:R2:W-:Y:S01]  /*1c3660*/  @P5 STG.E desc[UR30][R8.64], R224 ;  /* 0x000000e008005986 */ /* 0x0045e2000c10191e */
[----:B-1----:R-:W-:Y:S01]  /*1c3670*/  IMAD.WIDE R6, R228, 0x4, R46 ;  /* 0x00000004e4067825 */ /* 0x002fe200078e022e */
[----:B------:R-:W-:-:S03]  /*1c3680*/  ISETP.LT.AND P5, PT, R232, UR4, !P6 ;  /* 0x00000004e8007c0c */ /* 0x000fc6000f7a1270 */
[----:B--2---:R-:W-:Y:S02]  /*1c3690*/  IMAD.WIDE R8, R228, 0x4, R44 ;  /* 0x00000004e4087825 */ /* 0x004fe400078e022c */
[----:B------:R-:W2:Y:S04]  /*1c36a0*/  LDL.LU R228, [R1+0x1fe8] ;  /* 0x001fe80001e47983 */ /* 0x000ea80000300800 */
[----:B------:R-:W3:Y:S04]  /*1c36b0*/  LDL.LU R224, [R1+0x589c] ;  /* 0x00589c0001e07983 */ /* 0x000ee80000300800 */
[----:B------:R-:W3:Y:S04]  /*1c36c0*/  LDL.LU R229, [R1+0x1be8] ;  /* 0x001be80001e57983 */ /* 0x000ee80000300800 */
[----:B------:R-:W3:Y:S04]  /*1c36d0*/  LDL.LU R241, [R1+0x13a8] ;  /* 0x0013a80001f17983 */ /* 0x000ee80000300800 */
[----:B----4-:R1:W-:Y:S04]  /*1c36e0*/  @P3 STG.E desc[UR30][R4.64], R249 ;  /* 0x000000f904003986 */ /* 0x0103e8000c10191e */
[----:B------:R4:W-:Y:S01]  /*1c36f0*/  @P2 STG.E desc[UR30][R6.64], R212 ;  /* 0x000000d406002986 */ /* 0x0009e2000c10191e */
[----:B-1----:R-:W-:-:S03]  /*1c3700*/  IMAD.WIDE R4, R220, 0x4, R58 ;  /* 0x00000004dc047825 */ /* 0x002fc600078e023a */
[----:B------:R-:W3:Y:S04]  /*1c3710*/  LDL.LU R249, [R1+0x1648] ;  /* 0x0016480001f97983 */ /* 0x000ee80000300800 */
[----:B------:R1:W-:Y:S04]  /*1c3720*/  @P0 STG.E desc[UR30][R8.64], R248 ;  /* 0x000000f808000986 */ /* 0x0003e8000c10191e */
[----:B----4-:R-:W4:Y:S04]  /*1c3730*/  LDL.LU R212, [R1+0x3e9c] ;  /* 0x003e9c0001d47983 */ /* 0x010f280000300800 */
[----:B-1----:R-:W4:Y:S04]  /*1c3740*/  LDL.LU R248, [R1+0x58a4] ;  /* 0x0058a40001f87983 */ /* 0x002f280000300800 */
[----:B------:R1:W-:Y:S04]  /*1c3750*/  @P5 STG.E desc[UR30][R4.64], R139 ;  /* 0x0000008b04005986 */ /* 0x0003e8000c10191e */
[----:B-1----:R-:W4:Y:S01]  /*1c3760*/  LDL.LU R139, [R1+0x3e8c] ;  /* 0x003e8c00018b7983 */ /* 0x002f220000300800 */
[----:B------:R-:W-:-:S02]  /*1c3770*/  ISETP.LT.AND P4, PT, R236, UR4, !P6 ;  /* 0x00000004ec007c0c */ /* 0x000fc4000f781270 */
[----:B------:R-:W-:Y:S01]  /*1c3780*/  ISETP.LT.AND P1, PT, R240, UR4, !P6 ;  /* 0x00000004f0007c0c */ /* 0x000fe2000f721270 */
[C---:B------:R-:W-:Y:S01]  /*1c3790*/  IMAD.WIDE R6, R220.reuse, 0x4, R56 ;  /* 0x00000004dc067825 */ /* 0x040fe200078e0238 */
[----:B------:R-:W-:Y:S01]  /*1c37a0*/  ISETP.LT.AND P3, PT, R137, UR4, !P6 ;  /* 0x0000000489007c0c */ /* 0x000fe2000f761270 */
[----:B------:R-:W4:Y:S02]  /*1c37b0*/  LDL.LU R3, [R1+0x7924] ;  /* 0x0079240001037983 */ /* 0x000f240000300800 */
[----:B------:R-:W-:Y:S01]  /*1c37c0*/  IMAD.WIDE R8, R220, 0x4, R54 ;  /* 0x00000004dc087825 */ /* 0x000fe200078e0236 */
[----:B------:R-:W-:Y:S02]  /*1c37d0*/  ISETP.GE.AND P0, PT, R0, UR5, PT ;  /* 0x0000000500007c0c */ /* 0x000fe4000bf06270 */
[----:B------:R-:W-:-:S03]  /*1c37e0*/  P2R R0, PR, RZ, 0x8 ;  /* 0x00000008ff007803 */ /* 0x000fc60000000000 */
[----:B------:R1:W-:Y:S01]  /*1c37f0*/  @P4 STG.E desc[UR30][R6.64], R233 ;  /* 0x000000e906004986 */ /* 0x0003e2000c10191e */
[----:B------:R-:W-:Y:S02]  /*1c3800*/  ISETP.LT.AND P2, PT, R136, UR4, !P6 ;  /* 0x0000000488007c0c */ /* 0x000fe4000f741270 */
[----:B------:R-:W-:Y:S01]  /*1c3810*/  ISETP.LT.AND P3, PT, R135, UR4, !P6 ;  /* 0x0000000487007c0c */ /* 0x000fe2000f761270 */
[----:B------:R1:W-:Y:S01]  /*1c3820*/  @P1 STG.E desc[UR30][R8.64], R216 ;  /* 0x000000d808001986 */ /* 0x0003e2000c10191e */
[----:B------:R-:W-:Y:S02]  /*1c3830*/  ISETP.LT.AND P1, PT, R134, UR4, !P6 ;  /* 0x0000000486007c0c */ /* 0x000fe4000f721270 */
[----:B------:R-:W-:Y:S02]  /*1c3840*/  ISETP.LT.AND P5, PT, R138, UR4, !P6 ;  /* 0x000000048a007c0c */ /* 0x000fe4000f7a1270 */
[----:B------:R-:W-:Y:S01]  /*1c3850*/  ISETP.NE.AND P6, PT, R0, RZ, PT ;  /* 0x000000ff0000720c */ /* 0x000fe20003fc5270 */
[----:B------:R-:W-:-:S04]  /*1c3860*/  IMAD.WIDE R4, R220, 0x4, R52 ;  /* 0x00000004dc047825 */ /* 0x000fc800078e0234 */
[----:B-1----:R-:W-:Y:S01]  /*1c3870*/  IMAD.WIDE R6, R220, 0x4, R50 ;  /* 0x00000004dc067825 */ /* 0x002fe200078e0232 */
[----:B------:R-:W4:Y:S04]  /*1c3880*/  LDL.LU R216, [R1+0x3e5c] ;  /* 0x003e5c0001d87983 */ /* 0x000f280000300800 */
[----:B------:R-:W-:Y:S01]  /*1c3890*/  @P2 STG.E desc[UR30][R4.64], R237 ;  /* 0x000000ed04002986 */ /* 0x000fe2000c10191e */
[----:B------:R-:W-:Y:S02]  /*1c38a0*/  ISETP.LT.AND P4, PT, R232, UR4, !P0 ;  /* 0x00000004e8007c0c */ /* 0x000fe4000c781270 */
[----:B------:R-:W-:Y:S01]  /*1c38b0*/  ISETP.LT.AND P2, PT, R236, UR4, !P0 ;  /* 0x00000004ec007c0c */ /* 0x000fe2000c741270 */
[----:B------:R-:W-:-:S04]  /*1c38c0*/  IMAD.WIDE R10, R220, 0x4, R48 ;  /* 0x00000004dc0a7825 */ /* 0x000fc800078e0230 */
[C---:B------:R-:W-:Y:S01]  /*1c38d0*/  IMAD.WIDE R8, R220.reuse, 0x4, R46 ;  /* 0x00000004dc087825 */ /* 0x040fe200078e022e */
[----:B--2---:R1:W-:Y:S04]  /*1c38e0*/  @P6 STG.E desc[UR30][R6.64], R228 ;  /* 0x000000e406006986 */ /* 0x0043e8000c10191e */
[----:B-1----:R-:W2:Y:S01]  /*1c38f0*/  LDL.LU R228, [R1+0x3eec] ;  /* 0x003eec0001e47983 */ /* 0x002ea20000300800 */
[----:B------:R-:W-:-:S03]  /*1c3900*/  IMAD.WIDE R6, R220, 0x4, R44 ;  /* 0x00000004dc067825 */ /* 0x000fc600078e022c */
[----:B------:R-:W2:Y:S01]  /*1c3910*/  LDL.LU R233, [R1+0x3ecc] ;  /* 0x003ecc0001e97983 */ /* 0x000ea20000300800 */
[----:B---3--:R-:W-:-:S03]  /*1c3920*/  IMAD.WIDE R4, R224, 0x4, R58 ;  /* 0x00000004e0047825 */ /* 0x008fc600078e023a */
[----:B------:R1:W-:Y:S04]  /*1c3930*/  @P1 STG.E desc[UR30][R10.64], R229 ;  /* 0x000000e50a001986 */ /* 0x0003e8000c10191e */
[----:B------:R-:W3:Y:S04]  /*1c3940*/  LDL.LU R237, [R1+0x3e6c] ;  /* 0x003e6c0001ed7983 */ /* 0x000ee80000300800 */
[----:B------:R1:W-:Y:S02]  /*1c3950*/  @P3 STG.E desc[UR30][R8.64], R241 ;  /* 0x000000f108003986 */ /* 0x0003e4000c10191e */
[----:B-1----:R-:W-:-:S02]  /*1c3960*/  IMAD.WIDE R10, R224, 0x4, R56 ;  /* 0x00000004e00a7825 */ /* 0x002fc400078e0238 */
[----:B------:R-:W3:Y:S04]  /*1c3970*/  LDL.LU R220, [R1+0x3e4c] ;  /* 0x003e4c0001dc7983 */ /* 0x000ee80000300800 */
[----:B------:R-:W3:Y:S04]  /*1c3980*/  LDL.LU R241, [R1+0x3e3c] ;  /* 0x003e3c0001f17983 */ /* 0x000ee80000300800 */
[----:B------:R-:W-:Y:S04]  /*1c3990*/  @P5 STG.E desc[UR30][R6.64], R249 ;  /* 0x000000f906005986 */ /* 0x000fe8000c10191e */
[----:B----4-:R-:W-:Y:S04]  /*1c39a0*/  @P4 STG.E desc[UR30][R4.64], R212 ;  /* 0x000000d404004986 */ /* 0x010fe8000c10191e */
[----:B------:R1:W-:Y:S04]  /*1c39b0*/  @P2 STG.E desc[UR30][R10.64], R139 ;  /* 0x0000008b0a002986 */ /* 0x0003e8000c10191e */
[----:B-1----:R-:W4:Y:S01]  /*1c39c0*/  LDL.LU R139, [R1+0x2bfc] ;  /* 0x002bfc00018b7983 */ /* 0x002f220000300800 */
[----:B------:R-:W-:-:S02]  /*1c39d0*/  ISETP.LT.AND P6, PT, R240, UR4, !P0 ;  /* 0x00000004f0007c0c */ /* 0x000fc4000c7c1270 */
[----:B------:R-:W-:Y:S01]  /*1c39e0*/  ISETP.LT.AND P1, PT, R136, UR4, !P0 ;  /* 0x0000000488007c0c */ /* 0x000fe2000c721270 */
[----:B------:R-:W-:Y:S01]  /*1c39f0*/  IMAD.WIDE R4, R224, 0x4, R54 ;  /* 0x00000004e0047825 */ /* 0x000fe200078e0236 */
[----:B------:R-:W-:Y:S01]  /*1c3a00*/  ISETP.GE.AND P2, PT, R3, UR5, PT ;  /* 0x0000000503007c0c */ /* 0x000fe2000bf46270 */
[----:B------:R-:W4:Y:S04]  /*1c3a10*/  LDL.LU R249, [R1+0x30fc] ;  /* 0x0030fc0001f97983 */ /* 0x000f280000300800 */
[----:B------:R-:W4:Y:S01]  /*1c3a20*/  LDL.LU R3, [R1+0x7928] ;  /* 0x0079280001037983 */ /* 0x000f220000300800 */
[----:B------:R-:W-:-:S03]  /*1c3a30*/  ISETP.LT.AND P5, PT, R137, UR4, !P0 ;  /* 0x0000000489007c0c */ /* 0x000fc6000c7a1270 */
[----:B------:R-:W4:Y:S04]  /*1c3a40*/  LDL.LU R212, [R1+0x27ec] ;  /* 0x0027ec0001d47983 */ /* 0x000f280000300800 */
[----:B------:R1:W-:Y:S01]  /*1c3a50*/  @P6 STG.E desc[UR30][R4.64], R216 ;  /* 0x000000d804006986 */ /* 0x0003e2000c10191e */
[----:B------:R-:W-:Y:S01]  /*1c3a60*/  ISETP.LT.AND P4, PT, R134, UR4, !P0 ;  /* 0x0000000486007c0c */ /* 0x000fe2000c781270 */
[----:B-1----:R-:W-:Y:S02]  /*1c3a70*/  IMAD.WIDE R4, R224, 0x4, R52 ;  /* 0x00000004e0047825 */ /* 0x002fe400078e0234 */
[----:B------:R-:W4:Y:S01]  /*1c3a80*/  LDL.LU R216, [R1+0x23ec] ;  /* 0x0023ec0001d87983 */ /* 0x000f220000300800 */
[----:B------:R-:W-:Y:S02]  /*1c3a90*/  ISETP.LT.AND P3, PT, R135, UR4, !P0 ;  /* 0x0000000487007c0c */ /* 0x000fe4000c761270 */
[----:B------:R-:W-:Y:S01]  /*1c3aa0*/  ISETP.LT.AND P6, PT, R138, UR4, !P0 ;  /* 0x000000048a007c0c */ /* 0x000fe2000c7c1270 */
[----:B------:R-:W-:Y:S01]  /*1c3ab0*/  IMAD.WIDE R6, R224, 0x4, R50 ;  /* 0x00000004e0067825 */ /* 0x000fe200078e0232 */
[----:B------:R-:W-:-:S03]  /*1c3ac0*/  ISETP.LT.AND P0, PT, R232, UR4, !P2 ;  /* 0x00000004e8007c0c */ /* 0x000fc6000d701270 */
[----:B------:R-:W-:-:S04]  /*1c3ad0*/  IMAD.WIDE R8, R224, 0x4, R48 ;  /* 0x00000004e0087825 */ /* 0x000fc800078e0230 */
[C---:B------:R-:W-:Y:S01]  /*1c3ae0*/  IMAD.WIDE R10, R224.reuse, 0x4, R46 ;  /* 0x00000004e00a7825 */ /* 0x040fe200078e022e */
[----:B--2---:R1:W-:Y:S04]  /*1c3af0*/  @P1 STG.E desc[UR30][R4.64], R228 ;  /* 0x000000e404001986 */ /* 0x0043e8000c10191e */
[----:B-1----:R-:W2:Y:S01]  /*1c3b00*/  LDL.LU R228, [R1+0x1fec] ;  /* 0x001fec0001e47983 */ /* 0x002ea20000300800 */
[----:B------:R-:W-:-:S03]  /*1c3b10*/  IMAD.WIDE R4, R224, 0x4, R44 ;  /* 0x00000004e0047825 */ /* 0x000fc600078e022c */
[----:B------:R1:W-:Y:S04]  /*1c3b20*/  @P5 STG.E desc[UR30][R6.64], R233 ;  /* 0x000000e906005986 */ /* 0x0003e8000c10191e */
[----:B---3--:R3:W-:Y:S04]  /*1c3b30*/  @P4 STG.E desc[UR30][R8.64], R237 ;  /* 0x000000ed08004986 */ /* 0x0087e8000c10191e */
[----:B------:R3:W-:Y:S01]  /*1c3b40*/  @P3 STG.E desc[UR30][R10.64], R220 ;  /* 0x000000dc0a003986 */ /* 0x0007e2000c10191e */
[----:B-1----:R-:W-:-:S03]  /*1c3b50*/  IMAD.WIDE R6, R248, 0x4, R58 ;  /* 0x00000004f8067825 */ /* 0x002fc600078e023a */
[----:B---3--:R-:W3:Y:S04]  /*1c3b60*/  LDL.LU R237, [R1+0x1bec] ;  /* 0x001bec0001ed7983 */ /* 0x008ee80000300800 */
[----:B------:R-:W3:Y:S04]  /*1c3b70*/  LDL.LU R224, [R1+0x13ac] ;  /* 0x0013ac0001e07983 */ /* 0x000ee80000300800 */
[----:B------:R-:W-:Y:S04]  /*1c3b80*/  @P6 STG.E desc[UR30][R4.64], R241 ;  /* 0x000000f104006986 */ /* 0x000fe8000c10191e */
[----:B------:R-:W3:Y:S04]  /*1c3b90*/  LDL.LU R220, [R1+0x58a8] ;  /* 0x0058a80001dc7983 */ /* 0x000ee80000300800 */
[----:B----4-:R1:W-:Y:S04]  /*1c3ba0*/  @P0 STG.E desc[UR30][R6.64], R139 ;  /* 0x0000008b06000986 */ /* 0x0103e8000c10191e */
[----:B-1----:R-:W4:Y:S01]  /*1c3bb0*/  LDL.LU R139, [R1+0x164c] ;  /* 0x00164c00018b7983 */ /* 0x002f220000300800 */
[----:B------:R-:W-:-:S02]  /*1c3bc0*/  ISETP.LT.AND P5, PT, R236, UR4, !P2 ;  /* 0x00000004ec007c0c */ /* 0x000fc4000d7a1270 */
[----:B------:R-:W-:Y:S02]  /*1c3bd0*/  ISETP.LT.AND P4, PT, R240, UR4, !P2 ;  /* 0x00000004f0007c0c */ /* 0x000fe4000d781270 */
[----:B------:R-:W-:Y:S02]  /*1c3be0*/  ISETP.LT.AND P0, PT, R134, UR4, !P2 ;  /* 0x0000000486007c0c */ /* 0x000fe4000d701270 */
[----:B------:R-:W-:Y:S02]  /*1c3bf0*/  ISETP.LT.AND P3, PT, R136, UR4, !P2 ;  /* 0x0000000488007c0c */ /* 0x000fe4000d761270 */
[----:B------:R-:W-:Y:S01]  /*1c3c00*/  ISETP.LT.AND P1, PT, R137, UR4, !P2 ;  /* 0x0000000489007c0c */ /* 0x000fe2000d721270 */
[----:B------:R-:W-:Y:S01]  /*1c3c10*/  IMAD.WIDE R4, R248, 0x4, R56 ;  /* 0x00000004f8047825 */ /* 0x000fe200078e0238 */
[----:B------:R-:W-:Y:S02]  /*1c3c20*/  P2R R0, PR, RZ, 0x1 ;  /* 0x00000001ff007803 */ /* 0x000fe40000000000 */
[----:B------:R-:W-:-:S02]  /*1c3c30*/  ISETP.GE.AND P0, PT, R3, UR5, PT ;  /* 0x0000000503007c0c */ /* 0x000fc4000bf06270 */
[----:B------:R-:W4:Y:S01]  /*1c3c40*/  LDL.LU R3, [R1+0x792c] ;  /* 0x00792c0001037983 */ /* 0x000f220000300800 */
[----:B------:R-:W-:-:S03]  /*1c3c50*/  IMAD.WIDE R6, R248, 0x4, R54 ;  /* 0x00000004f8067825 */ /* 0x000fc600078e0236 */
[----:B------:R-:W4:Y:S01]  /*1c3c60*/  LDL.LU R229, [R1+0x3f20] ;  /* 0x003f200001e57983 */ /* 0x000f220000300800 */
[----:B------:R-:W-:-:S03]  /*1c3c70*/  IMAD.WIDE R8, R248, 0x4, R52 ;  /* 0x00000004f8087825 */ /* 0x000fc600078e0234 */
[----:B------:R-:W4:Y:S01]  /*1c3c80*/  LDL.LU R241, [R1+0x4000] ;  /* 0x0040000001f17983 */ /* 0x000f220000300800 */
[----:B------:R-:W-:-:S03]  /*1c3c90*/  IMAD.WIDE R10, R248, 0x4, R50 ;  /* 0x00000004f80a7825 */ /* 0x000fc600078e0232 */
[----:B------:R1:W-:Y:S04]  /*1c3ca0*/  @P5 STG.E desc[UR30][R4.64], R249 ;  /* 0x000000f904005986 */ /* 0x0003e8000c10191e */
[----:B------:R1:W-:Y:S04]  /*1c3cb0*/  @P4 STG.E desc[UR30][R6.64], R212 ;  /* 0x000000d406004986 */ /* 0x0003e8000c10191e */
[----:B------:R1:W-:Y:S04]  /*1c3cc0*/  @P3 STG.E desc[UR30][R8.64], R216 ;  /* 0x000000d808003986 */ /* 0x0003e8000c10191e */
[----:B-1----:R-:W4:Y:S01]  /*1c3cd0*/  LDL.LU R249, [R1+0x3ff0] ;  /* 0x003ff00001f97983 */ /* 0x002f220000300800 */
[----:B------:R-:W-:-:S02]  /*1c3ce0*/  ISETP.LT.AND P6, PT, R135, UR4, !P2 ;  /* 0x0000000487007c0c */ /* 0x000fc4000d7c1270 */
[----:B------:R-:W-:Y:S01]  /*1c3cf0*/  ISETP.LT.AND P2, PT, R138, UR4, !P2 ;  /* 0x000000048a007c0c */ /* 0x000fe2000d741270 */
[----:B------:R-:W4:Y:S01]  /*1c3d00*/  LDL.LU R212, [R1+0x3fd0] ;  /* 0x003fd00001d47983 */ /* 0x000f220000300800 */
[----:B------:R-:W-:-:S03]  /*1c3d10*/  IMAD.WIDE R4, R248, 0x4, R48 ;  /* 0x00000004f8047825 */ /* 0x000fc600078e0230 */
[----:B------:R-:W4:Y:S01]  /*1c3d20*/  LDL.LU R216, [R1+0x3ef0] ;  /* 0x003ef00001d87983 */ /* 0x000f220000300800 */
[----:B------:R-:W-:-:S03]  /*1c3d30*/  IMAD.WIDE R6, R248, 0x4, R46 ;  /* 0x00000004f8067825 */ /* 0x000fc600078e022e */
[----:B--2---:R1:W-:Y:S01]  /*1c3d40*/  @P1 STG.E desc[UR30][R10.64], R228 ;  /* 0x000000e40a001986 */ /* 0x0043e2000c10191e */
[----:B------:R-:W-:-:S03]  /*1c3d50*/  ISETP.NE.AND P1, PT, R0, RZ, PT ;  /* 0x000000ff0000720c */ /* 0x000fc60003f25270 */
[----:B-1----:R-:W2:Y:S04]  /*1c3d60*/  LDL.LU R228, [R1+0x58ac] ;  /* 0x0058ac0001e47983 */ /* 0x002ea80000300800 */
[----:B------:R-:W2:Y:S06]  /*1c3d70*/  LDL.LU R233, [R1+0x3fc0] ;  /* 0x003fc00001e97983 */ /* 0x000eac0000300800 */
[----:B---3--:R1:W-:Y:S04]  /*1c3d80*/  @P1 STG.E desc[UR30][R4.64], R237 ;  /* 0x000000ed04001986 */ /* 0x0083e8000c10191e */
[----:B------:R3:W-:Y:S01]  /*1c3d90*/  @P6 STG.E desc[UR30][R6.64], R224 ;  /* 0x000000e006006986 */ /* 0x0007e2000c10191e */
[----:B-1----:R-:W-:-:S03]  /*1c3da0*/  IMAD.WIDE R4, R248, 0x4, R44 ;  /* 0x00000004f8047825 */ /* 0x002fc600078e022c */
[----:B------:R-:W2:Y:S04]  /*1c3db0*/  LDL.LU R237, [R1+0x3ea0] ;  /* 0x003ea00001ed7983 */ /* 0x000ea80000300800 */
[----:B---3--:R-:W3:Y:S04]  /*1c3dc0*/  LDL.LU R224, [R1+0x3f50] ;  /* 0x003f500001e07983 */ /* 0x008ee80000300800 */
[----:B----4-:R1:W-:Y:S04]  /*1c3dd0*/  @P2 STG.E desc[UR30][R4.64], R139 ;  /* 0x0000008b04002986 */ /* 0x0103e8000c10191e */
[----:B-1----:R-:W4:Y:S01]  /*1c3de0*/  LDL.LU R139, [R1+0x3110] ;  /* 0x00311000018b7983 */ /* 0x002f220000300800 */
[----:B------:R-:W-:-:S02]  /*1c3df0*/  ISETP.LT.AND P3, PT, R232, UR4, !P0 ;  /* 0x00000004e8007c0c */ /* 0x000fc4000c761270 */
[----:B------:R-:W-:Y:S02]  /*1c3e00*/  ISETP.LT.AND P4, PT, R236, UR4, !P0 ;  /* 0x00000004ec007c0c */ /* 0x000fe4000c781270 */
[----:B------:R-:W-:Y:S01]  /*1c3e10*/  ISETP.LT.AND P5, PT, R240, UR4, !P0 ;  /* 0x00000004f0007c0c */ /* 0x000fe2000c7a1270 */
[----:B------:R-:W-:Y:S01]  /*1c3e20*/  IMAD.WIDE R6, R220, 0x4, R58 ;  /* 0x00000004dc067825 */ /* 0x000fe200078e023a */
[----:B------:R-:W-:Y:S01]  /*1c3e30*/  ISETP.LT.AND P6, PT, R136, UR4, !P0 ;  /* 0x0000000488007c0c */ /* 0x000fe2000c7c1270 */
[----:B------:R-:W4:Y:S02]  /*1c3e40*/  LDL.LU R248, [R1+0x58b0] ;  /* 0x0058b00001f87983 */ /* 0x000f240000300800 */
[----:B------:R-:W-:Y:S01]  /*1c3e50*/  IMAD.WIDE R8, R220, 0x4, R56 ;  /* 0x00000004dc087825 */ /* 0x000fe200078e0238 */
[----:B------:R-:W-:-:S03]  /*1c3e60*/  P2R R0, PR, RZ, 0x40 ;  /* 0x00000040ff007803 */ /* 0x000fc60000000000 */
[----:B------:R-:W-:Y:S01]  /*1c3e70*/  IMAD.WIDE R10, R220, 0x4, R54 ;  /* 0x00000004dc0a7825 */ /* 0x000fe200078e0236 */
[----:B------:R-:W-:Y:S01]  /*1c3e80*/  ISETP.GE.AND P2, PT, R3, UR5, PT ;  /* 0x0000000503007c0c */ /* 0x000fe2000bf46270 */
[----:B------:R-:W-:Y:S04]  /*1c3e90*/  @P3 STG.E desc[UR30][R6.64], R229 ;  /* 0x000000e506003986 */ /* 0x000fe8000c10191e */
[----:B------:R1:W-:Y:S04]  /*1c3ea0*/  @P4 STG.E desc[UR30][R8.64], R241 ;  /* 0x000000f108004986 */ /* 0x0003e8000c10191e */
[----:B------:R-:W4:Y:S01]  /*1c3eb0*/  LDL.LU R3, [R1+0x7930] ;  /* 0x0079300001037983 */ /* 0x000f220000300800 */
[----:B------:R-:W-:-:S03]  /*1c3ec0*/  ISETP.LT.AND P1, PT, R137, UR4, !P0 ;  /* 0x0000000489007c0c */ /* 0x000fc6000c721270 */
[----:B------:R1:W-:Y:S01]  /*1c3ed0*/  @P5 STG.E desc[UR30][R10.64], R249 ;  /* 0x000000f90a005986 */ /* 0x0003e2000c10191e */
[----:B------:R-:W-:-:S03]  /*1c3ee0*/  ISETP.NE.AND P5, PT, R0, RZ, PT ;  /* 0x000000ff0000720c */ /* 0x000fc60003fa5270 */
[----:B-1----:R-:W4:Y:S01]  /*1c3ef0*/  LDL.LU R241, [R1+0x2c00] ;  /* 0x002c000001f17983 */ /* 0x002f220000300800 */
[----:B------:R-:W-:Y:S01]  /*1c3f00*/  ISETP.LT.AND P4, PT, R134, UR4, !P0 ;  /* 0x0000000486007c0c */ /* 0x000fe2000c781270 */
[----:B------:R-:W-:Y:S01]  /*1c3f10*/  IMAD.WIDE R4, R220, 0x4, R52 ;  /* 0x00000004dc047825 */ /* 0x000fe200078e0234 */
[----:B------:R-:W-:Y:S02]  /*1c3f20*/  ISETP.LT.AND P3, PT, R135, UR4, !P0 ;  /* 0x0000000487007c0c */ /* 0x000fe4000c761270 */
[----:B------:R-:W-:Y:S01]  /*1c3f30*/  ISETP.LT.AND P0, PT, R138, UR4, !P0 ;  /* 0x000000048a007c0c */ /* 0x000fe2000c701270 */
[----:B------:R-:W4:Y:S01]  /*1c3f40*/  LDL.LU R249, [R1+0x27f0] ;  /* 0x0027f00001f97983 */ /* 0x000f220000300800 */
[----:B------:R-:W-:Y:S01]  /*1c3f50*/  IMAD.WIDE R6, R220, 0x4, R50 ;  /* 0x00000004dc067825 */ /* 0x000fe200078e0232 */
[----:B------:R-:W-:Y:S02]  /*1c3f60*/  ISETP.LT.AND P6, PT, R232, UR4, !P2 ;  /* 0x00000004e8007c0c */ /* 0x000fe4000d7c1270 */
[----:B------:R1:W-:Y:S01]  /*1c3f70*/  @P5 STG.E desc[UR30][R4.64], R212 ;  /* 0x000000d404005986 */ /* 0x0003e2000c10191e */
[----:B------:R-:W-:-:S03]  /*1c3f80*/  IMAD.WIDE R8, R220, 0x4, R44 ;  /* 0x00000004dc087825 */ /* 0x000fc600078e022c */
[----:B------:R1:W-:Y:S02]  /*1c3f90*/  @P1 STG.E desc[UR30][R6.64], R216 ;  /* 0x000000d806001986 */ /* 0x0003e4000c10191e */
[C---:B-1----:R-:W-:Y:S02]  /*1c3fa0*/  IMAD.WIDE R4, R220.reuse, 0x4, R48 ;  /* 0x00000004dc047825 */ /* 0x042fe400078e0230 */
[----:B------:R-:W4:Y:S02]  /*1c3fb0*/  LDL.LU R212, [R1+0x23f0] ;  /* 0x0023f00001d47983 */ /* 0x000f240000300800 */
[----:B------:R-:W-:Y:S02]  /*1c3fc0*/  IMAD.WIDE R6, R220, 0x4, R46 ;  /* 0x00000004dc067825 */ /* 0x000fe400078e022e */
[----:B------:R-:W4:Y:S04]  /*1c3fd0*/  LDL.LU R216, [R1+0x1bf0] ;  /* 0x001bf00001d87983 */ /* 0x000f280000300800 */
[----:B------:R-:W4:Y:S01]  /*1c3fe0*/  LDL.LU R220, [R1+0x1ff0] ;  /* 0x001ff00001dc7983 */ /* 0x000f220000300800 */
[----:B--2---:R-:W-:-:S03]  /*1c3ff0*/  IMAD.WIDE R10, R228, 0x4, R58 ;  /* 0x00000004e40a7825 */ /* 0x004fc600078e023a */
[----:B------:R1:W-:Y:S04]  /*1c4000*/  @P4 STG.E desc[UR30][R4.64], R233 ;  /* 0x000000e904004986 */ /* 0x0003e8000c10191e */
[----:B-1----:R-:W2:Y:S04]  /*1c4010*/  LDL.LU R233, [R1+0x1630] ;  /* 0x0016300001e97983 */ /* 0x002ea80000300800 */
[----:B------:R-:W-:Y:S04]  /*1c4020*/  @P3 STG.E desc[UR30][R6.64], R237 ;  /* 0x000000ed06003986 */ /* 0x000fe8000c10191e */
[----:B---3--:R1:W-:Y:S04]  /*1c4030*/  @P0 STG.E desc[UR30][R8.64], R224 ;  /* 0x000000e008000986 */ /* 0x0083e8000c10191e */
[----:B-1----:R-:W3:Y:S04]  /*1c4040*/  LDL.LU R224, [R1+0x1390] ;  /* 0x0013900001e07983 */ /* 0x002ee80000300800 */
[----:B----4-:R1:W-:Y:S04]  /*1c4050*/  @P6 STG.E desc[UR30][R10.64], R139 ;  /* 0x0000008b0a006986 */ /* 0x0103e8000c10191e */
[----:B-1----:R-:W4:Y:S01]  /*1c4060*/  LDL.LU R139, [R1+0x3f24] ;  /* 0x003f2400018b7983 */ /* 0x002f220000300800 */
[----:B------:R-:W-:Y:S01]  /*1c4070*/  ISETP.LT.AND P1, PT, R236, UR4, !P2 ;  /* 0x00000004ec007c0c */ /* 0x000fe2000d721270 */
[----:B------:R-:W-:Y:S01]  /*1c4080*/  IMAD.WIDE R4, R228, 0x4, R56 ;  /* 0x00000004e4047825 */ /* 0x000fe200078e0238 */
[----:B------:R-:W-:Y:S01]  /*1c4090*/  ISETP.LT.AND P5, PT, R240, UR4, !P2 ;  /* 0x00000004f0007c0c */ /* 0x000fe2000d7a1270 */
[----:B------:R-:W4:Y:S01]  /*1c40a0*/  LDL.LU R237, [R1+0x4004] ;  /* 0x0040040001ed7983 */ /* 0x000f220000300800 */
[----:B------:R-:W-:Y:S01]  /*1c40b0*/  ISETP.LT.AND P0, PT, R136, UR4, !P2 ;  /* 0x0000000488007c0c */ /* 0x000fe2000d701270 */
[----:B------:R-:W-:Y:S01]  /*1c40c0*/  IMAD.WIDE R6, R228, 0x4, R54 ;  /* 0x00000004e4067825 */ /* 0x000fe200078e0236 */
[----:B------:R-:W-:-:S02]  /*1c40d0*/  ISETP.LT.AND P4, PT, R137, UR4, !P2 ;  /* 0x0000000489007c0c */ /* 0x000fc4000d781270 */
[----:B------:R-:W-:Y:S02]  /*1c40e0*/  ISETP.GE.AND P3, PT, R3, UR5, PT ;  /* 0x0000000503007c0c */ /* 0x000fe4000bf66270 */
[----:B------:R-:W4:Y:S01]  /*1c40f0*/  LDL.LU R3, [R1+0x7934] ;  /* 0x0079340001037983 */ /* 0x000f220000300800 */
[----:B------:R-:W-:-:S03]  /*1c4100*/  ISETP.LT.AND P6, PT, R134, UR4, !P2 ;  /* 0x0000000486007c0c */ /* 0x000fc6000d7c1270 */
[----:B------:R1:W-:Y:S01]  /*1c4110*/  @P1 STG.E desc[UR30][R4.64], R241 ;  /* 0x000000f104001986 */ /* 0x0003e2000c10191e */
[----:B------:R-:W-:-:S03]  /*1c4120*/  ISETP.LT.AND P1, PT, R135, UR4, !P2 ;  /* 0x0000000487007c0c */ /* 0x000fc6000d721270 */
[----:B-1----:R-:W4:Y:S04]  /*1c4130*/  LDL.LU R241, [R1+0x3ff4] ;  /* 0x003ff40001f17983 */ /* 0x002f280000300800 */
[----:B------:R1:W-:Y:S01]  /*1c4140*/  @P5 STG.E desc[UR30][R6.64], R249 ;  /* 0x000000f906005986 */ /* 0x0003e2000c10191e */
[----:B------:R-:W-:Y:S01]  /*1c4150*/  IMAD.WIDE R4, R228, 0x4, R52 ;  /* 0x00000004e4047825 */ /* 0x000fe200078e0234 */
[----:B------:R-:W-:-:S03]  /*1c4160*/  ISETP.LT.AND P2, PT, R138, UR4, !P2 ;  /* 0x000000048a007c0c */ /* 0x000fc6000d741270 */
[C---:B------:R-:W-:Y:S01]  /*1c4170*/  IMAD.WIDE R8, R228.reuse, 0x4, R48 ;  /* 0x00000004e4087825 */ /* 0x040fe200078e0230 */
[----:B-1----:R-:W4:Y:S03]  /*1c4180*/  LDL.LU R249, [R1+0x3fd4] ;  /* 0x003fd40001f97983 */ /* 0x002f260000300800 */
[----:B------:R-:W-:Y:S01]  /*1c4190*/  IMAD.WIDE R6, R228, 0x4, R50 ;  /* 0x00000004e4067825 */ /* 0x000fe200078e0232 */
[----:B------:R-:W-:Y:S01]  /*1c41a0*/  ISETP.LT.AND P5, PT, R232, UR4, !P3 ;  /* 0x00000004e8007c0c */ /* 0x000fe2000dfa1270 */
[----:B------:R1:W-:Y:S04]  /*1c41b0*/  @P0 STG.E desc[UR30][R4.64], R212 ;  /* 0x000000d404000986 */ /* 0x0003e8000c10191e */
[----:B------:R1:W-:Y:S04]  /*1c41c0*/  @P4 STG.E desc[UR30][R6.64], R216 ;  /* 0x000000d806004986 */ /* 0x0003e8000c10191e */
[----:B------:R1:W-:Y:S02]  /*1c41d0*/  @P6 STG.E desc[UR30][R8.64], R220 ;  /* 0x000000dc08006986 */ /* 0x0003e4000c10191e */
[----:B-1----:R-:W-:-:S02]  /*1c41e0*/  IMAD.WIDE R4, R228, 0x4, R46 ;  /* 0x00000004e4047825 */ /* 0x002fc400078e022e */
[----:B------:R-:W4:Y:S02]  /*1c41f0*/  LDL.LU R216, [R1+0x3ef4] ;  /* 0x003ef40001d87983 */ /* 0x000f240000300800 */
[----:B------:R-:W-:Y:S02]  /*1c4200*/  IMAD.WIDE R6, R228, 0x4, R44 ;  /* 0x00000004e4067825 */ /* 0x000fe400078e022c */
[----:B------:R-:W4:Y:S02]  /*1c4210*/  LDL.LU R220, [R1+0x3fc4] ;  /* 0x003fc40001dc7983 */ /* 0x000f240000300800 */
[----:B------:R-:W-:Y:S02]  /*1c4220*/  IMAD.WIDE R8, R248, 0x4, R58 ;  /* 0x00000004f8087825 */ /* 0x000fe400078e023a */
[----:B------:R-:W4:Y:S04]  /*1c4230*/  LDL.LU R228, [R1+0x3ea4] ;  /* 0x003ea40001e47983 */ /* 0x000f280000300800 */
[----:B------:R-:W4:Y:S04]  /*1c4240*/  LDL.LU R212, [R1+0x58b4] ;  /* 0x0058b40001d47983 */ /* 0x000f280000300800 */
[----:B--2---:R-:W-:Y:S04]  /*1c4250*/  @P1 STG.E desc[UR30][R4.64], R233 ;  /* 0x000000e904001986 */ /* 0x004fe8000c10191e */
[----:B---3--:R1:W-:Y:S04]  /*1c4260*/  @P2 STG.E desc[UR30][R6.64], R224 ;  /* 0x000000e006002986 */ /* 0x0083e8000c10191e */
[----:B-1----:R-:W2:Y:S04]  /*1c4270*/  LDL.LU R224, [R1+0x3f54] ;  /* 0x003f540001e07983 */ /* 0x002ea80000300800 */
[----:B------:R-:W3:Y:S04]  /*1c4280*/  LDL.LU R0, [R1+0x793c] ;  /* 0x00793c0001007983 */ /* 0x000ee80000300800 */
[----:B------:R-:W3:Y:S04]  /*1c4290*/  LDL.LU R233, [R1+0x3114] ;  /* 0x0031140001e97983 */ /* 0x000ee80000300800 */
[----:B----4-:R1:W-:Y:S04]  /*1c42a0*/  @P5 STG.E desc[UR30][R8.64], R139 ;  /* 0x0000008b08005986 */ /* 0x0103e8000c10191e */
[----:B-1----:R-:W4:Y:S01]  /*1c42b0*/  LDL.LU R139, [R1+0x2c04] ;  /* 0x002c0400018b7983 */ /* 0x002f220000300800 */
[----:B------:R-:W-:-:S02]  /*1c42c0*/  ISETP.LT.AND P6, PT, R236, UR4, !P3 ;  /* 0x00000004ec007c0c */ /* 0x000fc4000dfc1270 */
[----:B------:R-:W-:Y:S01]  /*1c42d0*/  ISETP.LT.AND P0, PT, R240, UR4, !P3 ;  /* 0x00000004f0007c0c */ /* 0x000fe2000df01270 */
[----:B------:R-:W-:Y:S01]  /*1c42e0*/  IMAD.WIDE R4, R248, 0x4, R56 ;  /* 0x00000004f8047825 */ /* 0x000fe200078e0238 */
[----:B------:R-:W-:-:S03]  /*1c42f0*/  ISETP.LT.AND P4, PT, R136, UR4, !P3 ;  /* 0x0000000488007c0c */ /* 0x000fc6000df81270 */
[----:B------:R-:W-:-:S06]  /*1c4300*/  IMAD.WIDE R6, R248, 0x4, R54 ;  /* 0x00000004f8067825 */ /* 0x000fcc00078e0236 */
[----:B------:R1:W-:Y:S01]  /*1c4310*/  @P6 STG.E desc[UR30][R4.64], R237 ;  /* 0x000000ed04006986 */ /* 0x0003e2000c10191e */
[----:B------:R-:W-:Y:S01]  /*1c4320*/  IMAD.WIDE R8, R248, 0x4, R52 ;  /* 0x00000004f8087825 */ /* 0x000fe200078e0234 */
[----:B------:R-:W-:Y:S02]  /*1c4330*/  ISETP.LT.AND P1, PT, R137, UR4, !P3 ;  /* 0x0000000489007c0c */ /* 0x000fe4000df21270 */
[----:B------:R1:W-:Y:S04]  /*1c4340*/  @P0 STG.E desc[UR30][R6.64], R241 ;  /* 0x000000f106000986 */ /* 0x0003e8000c10191e */
[----:B-1----:R-:W4:Y:S01]  /*1c4350*/  LDL.LU R237, [R1+0x27f4] ;  /* 0x0027f40001ed7983 */ /* 0x002f220000300800 */
[----:B------:R-:W-:-:S03]  /*1c4360*/  ISETP.LT.AND P2, PT, R134, UR4, !P3 ;  /* 0x0000000486007c0c */ /* 0x000fc6000df41270 */
[----:B------:R-:W4:Y:S01]  /*1c4370*/  LDL.LU R241, [R1+0x23f4] ;  /* 0x0023f40001f17983 */ /* 0x000f220000300800 */
[----:B------:R-:W-:-:S03]  /*1c4380*/  ISETP.LT.AND P5, PT, R135, UR4, !P3 ;  /* 0x0000000487007c0c */ /* 0x000fc6000dfa1270 */
[----:B------:R1:W-:Y:S01]  /*1c4390*/  @P4 STG.E desc[UR30][R8.64], R249 ;  /* 0x000000f908004986 */ /* 0x0003e2000c10191e */
[----:B------:R-:W-:Y:S01]  /*1c43a0*/  ISETP.GE.AND P6, PT, R3, UR5, PT ;  /* 0x0000000503007c0c */ /* 0x000fe2000bfc6270 */
[----:B------:R-:W-:Y:S01]  /*1c43b0*/  IMAD.WIDE R4, R248, 0x4, R50 ;  /* 0x00000004f8047825 */ /* 0x000fe200078e0232 */
[----:B------:R-:W-:Y:S02]  /*1c43c0*/  ISETP.LT.AND P3, PT, R138, UR4, !P3 ;  /* 0x000000048a007c0c */ /* 0x000fe4000df61270 */
[----:B------:R-:W-:Y:S01]  /*1c43d0*/  ISETP.LT.AND P0, PT, R232, UR4, !P6 ;  /* 0x00000004e8007c0c */ /* 0x000fe2000f701270 */
        /* <DEDUP_REMOVED lines=9> */
[C---:B------:R-:W-:Y:S02]  /*1c4470*/  IMAD.WIDE R6, R212.reuse, 0x4, R58 ;  /* 0x00000004d4067825 */ /* 0x040fe400078e023a */
[----:B------:R-:W4:Y:S02]  /*1c4480*/  LDL.LU R228, [R1+0x1634] ;  /* 0x0016340001e47983 */ /* 0x000f240000300800 */
[----:B------:R-:W-:Y:S02]  /*1c4490*/  IMAD.WIDE R8, R212, 0x4, R56 ;  /* 0x00000004d4087825 */ /* 0x000fe400078e0238 */
[----:B------:R-:W4:Y:S04]  /*1c44a0*/  LDL.LU R248, [R1+0x1394] ;  /* 0x0013940001f87983 */ /* 0x000f280000300800 */
[----:B------:R-:W4:Y:S04]  /*1c44b0*/  LDL.LU R220, [R1+0x58b8] ;  /* 0x0058b80001dc7983 */ /* 0x000f280000300800 */
[----:B--2---:R1:W-:Y:S01]  /*1c44c0*/  @P3 STG.E desc[UR30][R4.64], R224 ;  /* 0x000000e004003986 */ /* 0x0043e2000c10191e */
[----:B---3--:R-:W-:-:S03]  /*1c44d0*/  ISETP.GE.AND P3, PT, R0, UR5, PT ;  /* 0x0000000500007c0c */ /* 0x008fc6000bf66270 */
[----:B------:R-:W-:Y:S04]  /*1c44e0*/  @P0 STG.E desc[UR30][R6.64], R233 ;  /* 0x000000e906000986 */ /* 0x000fe8000c10191e */
[----:B-1----:R-:W2:Y:S04]  /*1c44f0*/  LDL.LU R224, [R1+0x58bc] ;  /* 0x0058bc0001e07983 */ /* 0x002ea80000300800 */
[----:B------:R-:W3:Y:S04]  /*1c4500*/  LDL.LU R0, [R1+0x7938] ;  /* 0x0079380001007983 */ /* 0x000ee80000300800 */
[----:B------:R-:W2:Y:S04]  /*1c4510*/  LDL.LU R225, [R1+0x3f28] ;  /* 0x003f280001e17983 */ /* 0x000ea80000300800 */
[----:B------:R-:W2:Y:S04]  /*1c4520*/  LDL.LU R229, [R1+0x4008] ;  /* 0x0040080001e57983 */ /* 0x000ea80000300800 */
        /* <DEDUP_REMOVED lines=8> */
[----:B------:R-:W-:-:S03]  /*1c45b0*/  IMAD.WIDE R8, R212, 0x4, R50 ;  /* 0x00000004d4087825 */ /* 0x000fc600078e0232 */
[----:B------:R1:W-:Y:S04]  /*1c45c0*/  @P2 STG.E desc[UR30][R6.64], R241 ;  /* 0x000000f106002986 */ /* 0x0003e8000c10191e */
[----:B-1----:R-:W4:Y:S04]  /*1c45d0*/  LDL.LU R237, [R1+0x3fd8] ;  /* 0x003fd80001ed7983 */ /* 0x002f280000300800 */
[----:B------:R-:W4:Y:S01]  /*1c45e0*/  LDL.LU R241, [R1+0x3ef8] ;  /* 0x003ef80001f17983 */ /* 0x000f220000300800 */
[----:B------:R-:W-:Y:S02]  /*1c45f0*/  ISETP.LT.AND P0, PT, R134, UR4, !P6 ;  /* 0x0000000486007c0c */ /* 0x000fe4000f701270 */
[----:B------:R-:W-:Y:S01]  /*1c4600*/  ISETP.LT.AND P4, PT, R135, UR4, !P6 ;  /* 0x0000000487007c0c */ /* 0x000fe2000f781270 */
[----:B------:R1:W-:Y:S01]  /*1c4610*/  @P5 STG.E desc[UR30][R8.64], R249 ;  /* 0x000000f908005986 */ /* 0x0003e2000c10191e */
[----:B------:R-:W-:-:S03]  /*1c4620*/  ISETP.LT.AND P6, PT, R138, UR4, !P6 ;  /* 0x000000048a007c0c */ /* 0x000fc6000f7c1270 */
[----:B------:R-:W4:Y:S01]  /*1c4630*/  LDL.LU R233, [R1+0x3fc8] ;  /* 0x003fc80001e97983 */ /* 0x000f220000300800 */
[----:B------:R-:W-:-:S03]  /*1c4640*/  ISETP.LT.AND P1, PT, R232, UR4, !P3 ;  /* 0x00000004e8007c0c */ /* 0x000fc6000df21270 */
[----:B-1----:R-:W4:Y:S01]  /*1c4650*/  LDL.LU R249, [R1+0x3ea8] ;  /* 0x003ea80001f97983 */ /* 0x002f220000300800 */
[----:B------:R-:W-:Y:S01]  /*1c4660*/  ISETP.LT.AND P2, PT, R236, UR4, !P3 ;  /* 0x00000004ec007c0c */ /* 0x000fe2000df41270 */
[----:B------:R-:W-:Y:S01]  /*1c4670*/  IMAD.WIDE R4, R212, 0x4, R48 ;  /* 0x00000004d4047825 */ /* 0x000fe200078e0230 */
[----:B------:R-:W-:-:S03]  /*1c4680*/  ISETP.LT.AND P5, PT, R240, UR4, !P3 ;  /* 0x00000004f0007c0c */ /* 0x000fc6000dfa1270 */
[----:B------:R-:W-:-:S04]  /*1c4690*/  IMAD.WIDE R6, R212, 0x4, R46 ;  /* 0x00000004d4067825 */ /* 0x000fc800078e022e */
[----:B------:R-:W-:Y:S01]  /*1c46a0*/  IMAD.WIDE R8, R212, 0x4, R44 ;  /* 0x00000004d4087825 */ /* 0x000fe200078e022c */
[----:B------:R1:W-:Y:S04]  /*1c46b0*/  @P0 STG.E desc[UR30][R4.64], R216 ;  /* 0x000000d804000986 */ /* 0x0003e8000c10191e */
[----:B------:R-:W4:Y:S04]  /*1c46c0*/  LDL.LU R212, [R1+0x3f58] ;  /* 0x003f580001d47983 */ /* 0x000f280000300800 */
[----:B------:R1:W-:Y:S04]  /*1c46d0*/  @P4 STG.E desc[UR30][R6.64], R228 ;  /* 0x000000e406004986 */ /* 0x0003e8000c10191e */
[----:B------:R1:W-:Y:S02]  /*1c46e0*/  @P6 STG.E desc[UR30][R8.64], R248 ;  /* 0x000000f808006986 */ /* 0x0003e4000c10191e */
[----:B-1----:R-:W-:-:S02]  /*1c46f0*/  IMAD.WIDE R4, R220, 0x4, R58 ;  /* 0x00000004dc047825 */ /* 0x002fc400078e023a */
[----:B------:R-:W4:Y:S02]  /*1c4700*/  LDL.LU R216, [R1+0x3118] ;  /* 0x0031180001d87983 */ /* 0x000f240000300800 */
[----:B------:R-:W-:-:S04]  /*1c4710*/  IMAD.WIDE R6, R220, 0x4, R56 ;  /* 0x00000004dc067825 */ /* 0x000fc800078e0238 */
[----:B------:R-:W-:Y:S01]  /*1c4720*/  IMAD.WIDE R8, R220, 0x4, R54 ;  /* 0x00000004dc087825 */ /* 0x000fe200078e0236 */
[----:B------:R-:W4:Y:S04]  /*1c4730*/  LDL.LU R248, [R1+0x2c08] ;  /* 0x002c080001f87983 */ /* 0x000f280000300800 */
[----:B------:R-:W4:Y:S01]  /*1c4740*/  LDL.LU R228, [R1+0x58c0] ;  /* 0x0058c00001e47983 */ /* 0x000f220000300800 */
[----:B---3--:R-:W-:-:S03]  /*1c4750*/  ISETP.GE.AND P0, PT, R0, UR5, PT ;  /* 0x0000000500007c0c */ /* 0x008fc6000bf06270 */
[----:B------:R-:W3:Y:S04]  /*1c4760*/  LDL.LU R0, [R1+0x7940] ;  /* 0x0079400001007983 */ /* 0x000ee80000300800 */
[----:B--2---:R-:W-:Y:S04]  /*1c4770*/  @P1 STG.E desc[UR30][R4.64], R225 ;  /* 0x000000e104001986 */ /* 0x004fe8000c10191e */
[----:B------:R-:W-:Y:S04]  /*1c4780*/  @P2 STG.E desc[UR30][R6.64], R229 ;  /* 0x000000e506002986 */ /* 0x000fe8000c10191e */
[----:B----4-:R1:W-:Y:S04]  /*1c4790*/  @P5 STG.E desc[UR30][R8.64], R139 ;  /* 0x0000008b08005986 */ /* 0x0103e8000c10191e */
[----:B-1----:R-:W2:Y:S01]  /*1c47a0*/  LDL.LU R139, [R1+0x27f8] ;  /* 0x0027f800018b7983 */ /* 0x002ea20000300800 */
[----:B------:R-:W-:-:S02]  /*1c47b0*/  ISETP.LT.AND P6, PT, R136, UR4, !P3 ;  /* 0x0000000488007c0c */ /* 0x000fc4000dfc1270 */
[----:B------:R-:W-:Y:S01]  /*1c47c0*/  ISETP.LT.AND P4, PT, R137, UR4, !P3 ;  /* 0x0000000489007c0c */ /* 0x000fe2000df81270 */
[----:B------:R-:W-:Y:S01]  /*1c47d0*/  IMAD.WIDE R4, R220, 0x4, R52 ;  /* 0x00000004dc047825 */ /* 0x000fe200078e0234 */
[----:B------:R-:W-:Y:S01]  /*1c47e0*/  ISETP.LT.AND P1, PT, R134, UR4, !P3 ;  /* 0x0000000486007c0c */ /* 0x000fe2000df21270 */
[----:B------:R-:W4:Y:S01]  /*1c47f0*/  LDL.LU R229, [R1+0x23f8] ;  /* 0x0023f80001e57983 */ /* 0x000f220000300800 */
[----:B------:R-:W-:Y:S01]  /*1c4800*/  ISETP.LT.AND P2, PT, R135, UR4, !P3 ;  /* 0x0000000487007c0c */ /* 0x000fe2000df41270 */
[----:B------:R-:W-:-:S06]  /*1c4810*/  IMAD.WIDE R6, R220, 0x4, R50 ;  /* 0x00000004dc067825 */ /* 0x000fcc00078e0232 */
[----:B------:R1:W-:Y:S01]  /*1c4820*/  @P6 STG.E desc[UR30][R4.64], R237 ;  /* 0x000000ed04006986 */ /* 0x0003e2000c10191e */
[----:B------:R-:W-:-:S04]  /*1c4830*/  IMAD.WIDE R10, R220, 0x4, R48 ;  /* 0x00000004dc0a7825 */ /* 0x000fc800078e0230 */
[C---:B------:R-:W-:Y:S01]  /*1c4840*/  IMAD.WIDE R8, R220.reuse, 0x4, R46 ;  /* 0x00000004dc087825 */ /* 0x040fe200078e022e */
[----:B------:R1:W-:Y:S04]  /*1c4850*/  @P4 STG.E desc[UR30][R6.64], R241 ;  /* 0x000000f106004986 */ /* 0x0003e8000c10191e */
[----:B-1----:R-:W3:Y:S01]  /*1c4860*/  LDL.LU R237, [R1+0x1bf8] ;  /* 0x001bf80001ed7983 */ /* 0x002ee20000300800 */
[----:B------:R-:W-:-:S03]  /*1c4870*/  IMAD.WIDE R6, R220, 0x4, R44 ;  /* 0x00000004dc067825 */ /* 0x000fc600078e022c */
[----:B------:R-:W3:Y:S04]  /*1c4880*/  LDL.LU R241, [R1+0x1ff8] ;  /* 0x001ff80001f17983 */ /* 0x000ee80000300800 */
[----:B------:R-:W3:Y:S01]  /*1c4890*/  LDL.LU R220, [R1+0x1638] ;  /* 0x0016380001dc7983 */ /* 0x000ee20000300800 */
[----:B------:R-:W-:-:S03]  /*1c48a0*/  ISETP.LT.AND P3, PT, R138, UR4, !P3 ;  /* 0x000000048a007c0c */ /* 0x000fc6000df61270 */
[----:B------:R-:W-:Y:S01]  /*1c48b0*/  @P1 STG.E desc[UR30][R10.64], R233 ;  /* 0x000000e90a001986 */ /* 0x000fe2000c10191e */
[----:B------:R-:W-:-:S03]  /*1c48c0*/  ISETP.LT.AND P5, PT, R232, UR4, !P0 ;  /* 0x00000004e8007c0c */ /* 0x000fc6000c7a1270 */
[----:B------:R1:W-:Y:S01]  /*1c48d0*/  @P2 STG.E desc[UR30][R8.64], R249 ;  /* 0x000000f908002986 */ /* 0x0003e2000c10191e */
[----:B------:R-:W-:Y:S02]  /*1c48e0*/  ISETP.LT.AND P6, PT, R236, UR4, !P0 ;  /* 0x00000004ec007c0c */ /* 0x000fe4000c7c1270 */
[----:B------:R-:W-:Y:S01]  /*1c48f0*/  ISETP.LT.AND P4, PT, R240, UR4, !P0 ;  /* 0x00000004f0007c0c */ /* 0x000fe2000c781270 */
[----:B-1----:R-:W3:Y:S01]  /*1c4900*/  LDL.LU R249, [R1+0x1398] ;  /* 0x0013980001f97983 */ /* 0x002ee20000300800 */
[----:B------:R-:W-:-:S03]  /*1c4910*/  IMAD.WIDE R4, R224, 0x4, R58 ;  /* 0x00000004e0047825 */ /* 0x000fc600078e023a */
[----:B------:R1:W-:Y:S01]  /*1c4920*/  @P3 STG.E desc[UR30][R6.64], R212 ;  /* 0x000000d406003986 */ /* 0x0003e2000c10191e */
[----:B------:R-:W-:-:S03]  /*1c4930*/  IMAD.WIDE R10, R224, 0x4, R56 ;  /* 0x00000004e00a7825 */ /* 0x000fc600078e0238 */
[----:B------:R1:W-:Y:S04]  /*1c4940*/  @P5 STG.E desc[UR30][R4.64], R216 ;  /* 0x000000d804005986 */ /* 0x0003e8000c10191e */
[----:B-1----:R-:W3:Y:S01]  /*1c4950*/  LDL.LU R212, [R1+0x3f2c] ;  /* 0x003f2c0001d47983 */ /* 0x002ee20000300800 */
[----:B------:R-:W-:-:S03]  /*1c4960*/  IMAD.WIDE R4, R224, 0x4, R54 ;  /* 0x00000004e0047825 */ /* 0x000fc600078e0236 */
[----:B------:R-:W3:Y:S04]  /*1c4970*/  LDL.LU R233, [R1+0x400c] ;  /* 0x00400c0001e97983 */ /* 0x000ee80000300800 */
[----:B------:R-:W3:Y:S04]  /*1c4980*/  LDL.LU R3, [R1+0x7944] ;  /* 0x0079440001037983 */ /* 0x000ee80000300800 */
[----:B------:R1:W-:Y:S04]  /*1c4990*/  @P6 STG.E desc[UR30][R10.64], R248 ;  /* 0x000000f80a006986 */ /* 0x0003e8000c10191e */
[----:B------:R-:W3:Y:S04]  /*1c49a0*/  LDL.LU R216, [R1+0x3ffc] ;  /* 0x003ffc0001d87983 */ /* 0x000ee80000300800 */
[----:B-1----:R-:W3:Y:S04]  /*1c49b0*/  LDL.LU R248, [R1+0x3fdc] ;  /* 0x003fdc0001f87983 */ /* 0x002ee80000300800 */
[----:B--2---:R1:W-:Y:S04]  /*1c49c0*/  @P4 STG.E desc[UR30][R4.64], R139 ;  /* 0x0000008b04004986 */ /* 0x0043e8000c10191e */
[----:B-1----:R-:W2:Y:S01]  /*1c49d0*/  LDL.LU R139, [R1+0x3efc] ;  /* 0x003efc00018b7983 */ /* 0x002ea20000300800 */
[----:B------:R-:W-:-:S02]  /*1c49e0*/  ISETP.LT.AND P1, PT, R136, UR4, !P0 ;  /* 0x0000000488007c0c */ /* 0x000fc4000c721270 */
[----:B------:R-:W-:Y:S02]  /*1c49f0*/  ISETP.LT.AND P3, PT, R137, UR4, !P0 ;  /* 0x0000000489007c0c */ /* 0x000fe4000c761270 */
[----:B------:R-:W-:Y:S02]  /*1c4a00*/  ISETP.LT.AND P5, PT, R134, UR4, !P0 ;  /* 0x0000000486007c0c */ /* 0x000fe4000c7a1270 */
[----:B------:R-:W-:Y:S01]  /*1c4a10*/  ISETP.LT.AND P6, PT, R135, UR4, !P0 ;  /* 0x0000000487007c0c */ /* 0x000fe2000c7c1270 */
[----:B------:R-:W-:Y:S01]  /*1c4a20*/  IMAD.WIDE R4, R224, 0x4, R52 ;  /* 0x00000004e0047825 */ /* 0x000fe200078e0234 */
[----:B------:R-:W-:-:S03]  /*1c4a30*/  ISETP.LT.AND P0, PT, R138, UR4, !P0 ;  /* 0x000000048a007c0c */ /* 0x000fc6000c701270 */
[C---:B------:R-:W-:Y:S02]  /*1c4a40*/  IMAD.WIDE R6, R224.reuse, 0x4, R50 ;  /* 0x00000004e0067825 */ /* 0x040fe400078e0232 */
[----:B----4-:R1:W-:Y:S02]  /*1c4a50*/  @P1 STG.E desc[UR30][R4.64], R229 ;  /* 0x000000e504001986 */ /* 0x0103e4000c10191e */
[C---:B------:R-:W-:Y:S02]  /*1c4a60*/  IMAD.WIDE R8, R224.reuse, 0x4, R48 ;  /* 0x00000004e0087825 */ /* 0x040fe400078e0230 */
[----:B---3--:R3:W-:Y:S02]  /*1c4a70*/  @P3 STG.E desc[UR30][R6.64], R237 ;  /* 0x000000ed06003986 */ /* 0x0087e4000c10191e */
[C---:B------:R-:W-:Y:S02]  /*1c4a80*/  IMAD.WIDE R10, R224.reuse, 0x4, R46 ;  /* 0x00000004e00a7825 */ /* 0x040fe400078e022e */
[----:B------:R-:W-:Y:S02]  /*1c4a90*/  @P5 STG.E desc[UR30][R8.64], R241 ;  /* 0x000000f108005986 */ /* 0x000fe4000c10191e */
[----:B-1----:R-:W-:-:S02]  /*1c4aa0*/  IMAD.WIDE R4, R224, 0x4, R44 ;  /* 0x00000004e0047825 */ /* 0x002fc400078e022c */
[----:B---3--:R-:W3:Y:S04]  /*1c4ab0*/  LDL.LU R237, [R1+0x3fcc] ;  /* 0x003fcc0001ed7983 */ /* 0x008ee80000300800 */
[----:B------:R-:W4:Y:S01]  /*1c4ac0*/  LDL.LU R224, [R1+0x3eac] ;  /* 0x003eac0001e07983 */ /* 0x000f220000300800 */
[----:B------:R-:W-:-:S03]  /*1c4ad0*/  ISETP.GE.AND P2, PT, R0, UR5, PT ;  /* 0x0000000500007c0c */ /* 0x000fc6000bf46270 */
[----:B------:R1:W-:Y:S01]  /*1c4ae0*/  @P6 STG.E desc[UR30][R10.64], R220 ;  /* 0x000000dc0a006986 */ /* 0x0003e2000c10191e */
[----:B------:R-:W-:-:S03]  /*1c4af0*/  ISETP.LT.AND P4, PT, R232, UR4, !P2 ;  /* 0x00000004e8007c0c */ /* 0x000fc6000d781270 */
[----:B------:R1:W-:Y:S04]  /*1c4b00*/  @P0 STG.E desc[UR30][R4.64], R249 ;  /* 0x000000f904000986 */ /* 0x0003e8000c10191e */
[----:B-1----:R-:W4:Y:S04]  /*1c4b10*/  LDL.LU R220, [R1+0x58c4] ;  /* 0x0058c40001dc7983 */ /* 0x002f280000300800 */
[----:B------:R-:W4:Y:S04]  /*1c4b20*/  LDL.LU R229, [R1+0x3f5c] ;  /* 0x003f5c0001e57983 */ /* 0x000f280000300800 */
[----:B------:R-:W4:Y:S04]  /*1c4b30*/  LDL.LU R0, [R1+0x7950] ;  /* 0x0079500001007983 */ /* 0x000f280000300800 */
[----:B------:R-:W4:Y:S04]  /*1c4b40*/  LDL.LU R241, [R1+0x311c] ;  /* 0x00311c0001f17983 */ /* 0x000f280000300800 */
[----:B------:R-:W4:Y:S01]  /*1c4b50*/  LDL.LU R249, [R1+0x2c0c] ;  /* 0x002c0c0001f97983 */ /* 0x000f220000300800 */
[----:B------:R-:W-:-:S02]  /*1c4b60*/  ISETP.LT.AND P5, PT, R236, UR4, !P2 ;  /* 0x00000004ec007c0c */ /* 0x000fc4000d7a1270 */
[----:B------:R-:W-:Y:S01]  /*1c4b70*/  ISETP.LT.AND P1, PT, R240, UR4, !P2 ;  /* 0x00000004f0007c0c */ /* 0x000fe2000d721270 */
[----:B------:R-:W-:Y:S01]  /*1c4b80*/  IMAD.WIDE R6, R228, 0x4, R58 ;  /* 0x00000004e4067825 */ /* 0x000fe200078e023a */
[----:B------:R-:W-:Y:S02]  /*1c4b90*/  ISETP.LT.AND P3, PT, R136, UR4, !P2 ;  /* 0x0000000488007c0c */ /* 0x000fe4000d761270 */
[----:B------:R-:W-:Y:S01]  /*1c4ba0*/  ISETP.LT.AND P6, PT, R137, UR4, !P2 ;  /* 0x0000000489007c0c */ /* 0x000fe2000d7c1270 */
[C---:B------:R-:W-:Y:S01]  /*1c4bb0*/  IMAD.WIDE R4, R228.reuse, 0x4, R56 ;  /* 0x00000004e4047825 */ /* 0x040fe200078e0238 */
[----:B------:R1:W-:Y:S03]  /*1c4bc0*/  @P4 STG.E desc[UR30][R6.64], R212 ;  /* 0x000000d406004986 */ /* 0x0003e6000c10191e */
[C---:B------:R-:W-:Y:S02]  /*1c4bd0*/  IMAD.WIDE R8, R228.reuse, 0x4, R52 ;  /* 0x00000004e4087825 */ /* 0x040fe400078e0234 */
[----:B------:R-:W-:Y:S02]  /*1c4be0*/  @P5 STG.E desc[UR30][R4.64], R233 ;  /* 0x000000e904005986 */ /* 0x000fe4000c10191e */
[----:B------:R-:W-:-:S04]  /*1c4bf0*/  IMAD.WIDE R10, R228, 0x4, R50 ;  /* 0x00000004e40a7825 */ /* 0x000fc800078e0232 */
[----:B-1----:R-:W-:Y:S01]  /*1c4c00*/  IMAD.WIDE R6, R228, 0x4, R54 ;  /* 0x00000004e4067825 */ /* 0x002fe200078e0236 */
[----:B------:R-:W4:Y:S04]  /*1c4c10*/  LDL.LU R212, [R1+0x27fc] ;  /* 0x0027fc0001d47983 */ /* 0x000f280000300800 */
[----:B------:R1:W-:Y:S04]  /*1c4c20*/  @P1 STG.E desc[UR30][R6.64], R216 ;  /* 0x000000d806001986 */ /* 0x0003e8000c10191e */
[----:B------:R-:W-:Y:S04]  /*1c4c30*/  @P3 STG.E desc[UR30][R8.64], R248 ;  /* 0x000000f808003986 */ /* 0x000fe8000c10191e */
[----:B-1----:R-:W4:Y:S04]  /*1c4c40*/  LDL.LU R216, [R1+0x23fc] ;  /* 0x0023fc0001d87983 */ /* 0x002f280000300800 */
[----:B--2---:R1:W-:Y:S04]  /*1c4c50*/  @P6 STG.E desc[UR30][R10.64], R139 ;  /* 0x0000008b0a006986 */ /* 0x0043e8000c10191e */
[----:B-1----:R-:W2:Y:S01]  /*1c4c60*/  LDL.LU R139, [R1+0x1bfc] ;  /* 0x001bfc00018b7983 */ /* 0x002ea20000300800 */
[----:B------:R-:W-:-:S02]  /*1c4c70*/  ISETP.LT.AND P0, PT, R134, UR4, !P2 ;  /* 0x0000000486007c0c */ /* 0x000fc4000d701270 */
[----:B------:R-:W-:Y:S02]  /*1c4c80*/  ISETP.LT.AND P4, PT, R135, UR4, !P2 ;  /* 0x0000000487007c0c */ /* 0x000fe4000d781270 */
[----:B------:R-:W-:Y:S01]  /*1c4c90*/  ISETP.GE.AND P5, PT, R3, UR5, PT ;  /* 0x0000000503007c0c */ /* 0x000fe2000bfa6270 */
[----:B------:R-:W-:Y:S01]  /*1c4ca0*/  IMAD.WIDE R4, R228, 0x4, R48 ;  /* 0x00000004e4047825 */ /* 0x000fe200078e0230 */
[----:B------:R-:W-:Y:S01]  /*1c4cb0*/  ISETP.LT.AND P2, PT, R138, UR4, !P2 ;  /* 0x000000048a007c0c */ /* 0x000fe2000d741270 */
[----:B------:R-:W2:Y:S01]  /*1c4cc0*/  LDL.LU R248, [R1+0x58c8] ;  /* 0x0058c80001f87983 */ /* 0x000ea20000300800 */
[----:B------:R-:W-:Y:S01]  /*1c4cd0*/  ISETP.LT.AND P1, PT, R232, UR4, !P5 ;  /* 0x00000004e8007c0c */ /* 0x000fe2000ef21270 */
[----:B------:R-:W-:Y:S01]  /*1c4ce0*/  IMAD.WIDE R6, R228, 0x4, R46 ;  /* 0x00000004e4067825 */ /* 0x000fe200078e022e */
[----:B------:R-:W-:Y:S01]  /*1c4cf0*/  ISETP.LT.AND P3, PT, R236, UR4, !P5 ;  /* 0x00000004ec007c0c */ /* 0x000fe2000ef61270 */
[----:B------:R-:W2:Y:S04]  /*1c4d00*/  LDL.LU R233, [R1+0x1ffc] ;  /* 0x001ffc0001e97983 */ /* 0x000ea80000300800 */
[----:B---3--:R1:W-:Y:S04]  /*1c4d10*/  @P0 STG.E desc[UR30][R4.64], R237 ;  /* 0x000000ed04000986 */ /* 0x0083e8000c10191e */
[----:B----4-:R3:W-:Y:S04]  /*1c4d20*/  @P4 STG.E desc[UR30][R6.64], R224 ;  /* 0x000000e006004986 */ /* 0x0107e8000c10191e */
[----:B-1----:R-:W4:Y:S01]  /*1c4d30*/  LDL.LU R237, [R1+0x163c] ;  /* 0x00163c0001ed7983 */ /* 0x002f220000300800 */
[----:B------:R-:W-:-:S03]  /*1c4d40*/  IMAD.WIDE R4, R228, 0x4, R44 ;  /* 0x00000004e4047825 */ /* 0x000fc600078e022c */
[----:B---3--:R-:W3:Y:S04]  /*1c4d50*/  LDL.LU R224, [R1+0x139c] ;  /* 0x00139c0001e07983 */ /* 0x008ee80000300800 */
[----:B------:R-:W3:Y:S01]  /*1c4d60*/  LDL.LU R228, [R1+0x40a0] ;  /* 0x0040a00001e47983 */ /* 0x000ee20000300800 */
[----:B------:R-:W-:-:S04]  /*1c4d70*/  IMAD.WIDE R6, R220, 0x4, R58 ;  /* 0x00000004dc067825 */ /* 0x000fc800078e023a */
[----:B------:R-:W-:Y:S01]  /*1c4d80*/  IMAD.WIDE R8, R220, 0x4, R56 ;  /* 0x00000004dc087825 */ /* 0x000fe200078e0238 */
[----:B------:R-:W-:Y:S01]  /*1c4d90*/  @P2 STG.E desc[UR30][R4.64], R229 ;  /* 0x000000e504002986 */ /* 0x000fe2000c10191e */
[----:B------:R-:W-:-:S03]  /*1c4da0*/  ISETP.GE.AND P2, PT, R0, UR5, PT ;  /* 0x0000000500007c0c */ /* 0x000fc6000bf46270 */
[----:B------:R-:W3:Y:S04]  /*1c4db0*/  LDL.LU R0, [R1+0x7968] ;  /* 0x0079680001007983 */ /* 0x000ee80000300800 */
[----:B------:R1:W-:Y:S04]  /*1c4dc0*/  @P1 STG.E desc[UR30][R6.64], R241 ;  /* 0x000000f106001986 */ /* 0x0003e8000c10191e */
[----:B------:R1:W-:Y:S01]  /*1c4dd0*/  @P3 STG.E desc[UR30][R8.64], R249 ;  /* 0x000000f908003986 */ /* 0x0003e2000c10191e */
[----:B------:R-:W-:-:S03]  /*1c4de0*/  ISETP.LT.AND P6, PT, R240, UR4, !P5 ;  /* 0x00000004f0007c0c */ /* 0x000fc6000efc1270 */
[----:B-1----:R-:W3:Y:S04]  /*1c4df0*/  LDL.LU R241, [R1+0x4080] ;  /* 0x0040800001f17983 */ /* 0x002ee80000300800 */
[----:B------:R-:W3:Y:S01]  /*1c4e00*/  LDL.LU R249, [R1+0x4060] ;  /* 0x0040600001f97983 */ /* 0x000ee20000300800 */
[----:B------:R-:W-:Y:S02]  /*1c4e10*/  ISETP.LT.AND P0, PT, R136, UR4, !P5 ;  /* 0x0000000488007c0c */ /* 0x000fe4000ef01270 */
[----:B------:R-:W-:Y:S01]  /*1c4e20*/  ISETP.LT.AND P4, PT, R137, UR4, !P5 ;  /* 0x0000000489007c0c */ /* 0x000fe2000ef81270 */
[----:B------:R-:W-:-:S04]  /*1c4e30*/  IMAD.WIDE R10, R220, 0x4, R54 ;  /* 0x00000004dc0a7825 */ /* 0x000fc800078e0236 */
[C---:B------:R-:W-:Y:S01]  /*1c4e40*/  IMAD.WIDE R4, R220.reuse, 0x4, R52 ;  /* 0x00000004dc047825 */ /* 0x040fe200078e0234 */
[----:B------:R-:W-:Y:S03]  /*1c4e50*/  @P6 STG.E desc[UR30][R10.64], R212 ;  /* 0x000000d40a006986 */ /* 0x000fe6000c10191e */
[----:B------:R-:W-:-:S04]  /*1c4e60*/  IMAD.WIDE R6, R220, 0x4, R50 ;  /* 0x00000004dc067825 */ /* 0x000fc800078e0232 */
[C---:B------:R-:W-:Y:S01]  /*1c4e70*/  IMAD.WIDE R8, R220.reuse, 0x4, R44 ;  /* 0x00000004dc087825 */ /* 0x040fe200078e022c */
[----:B------:R1:W-:Y:S03]  /*1c4e80*/  @P0 STG.E desc[UR30][R4.64], R216 ;  /* 0x000000d804000986 */ /* 0x0003e6000c10191e */
[C---:B-1----:R-:W-:Y:S01]  /*1c4e90*/  IMAD.WIDE R4, R220.reuse, 0x4, R48 ;  /* 0x00000004dc047825 */ /* 0x042fe200078e0230 */
[----:B--2---:R1:W-:Y:S04]  /*1c4ea0*/  @P4 STG.E desc[UR30][R6.64], R139 ;  /* 0x0000008b06004986 */ /* 0x0043e8000c10191e */
[----:B-1----:R-:W2:Y:S01]  /*1c4eb0*/  LDL.LU R139, [R1+0x58cc] ;  /* 0x0058cc00018b7983 */ /* 0x002ea20000300800 */
[----:B------:R-:W-:-:S03]  /*1c4ec0*/  IMAD.WIDE R6, R220, 0x4, R46 ;  /* 0x00000004dc067825 */ /* 0x000fc600078e022e */
[----:B------:R-:W2:Y:S04]  /*1c4ed0*/  LDL.LU R212, [R1+0x4070] ;  /* 0x0040700001d47983 */ /* 0x000ea80000300800 */
[----:B------:R-:W2:Y:S04]  /*1c4ee0*/  LDL.LU R216, [R1+0x4050] ;  /* 0x0040500001d87983 */ /* 0x000ea80000300800 */
[----:B------:R-:W2:Y:S01]  /*1c4ef0*/  LDL.LU R220, [R1+0x40b0] ;  /* 0x0040b00001dc7983 */ /* 0x000ea20000300800 */
[----:B------:R-:W-:Y:S02]  /*1c4f00*/  ISETP.LT.AND P1, PT, R134, UR4, !P5 ;  /* 0x0000000486007c0c */ /* 0x000fe4000ef21270 */
[----:B------:R-:W-:-:S02]  /*1c4f10*/  ISETP.LT.AND P3, PT, R135, UR4, !P5 ;  /* 0x0000000487007c0c */ /* 0x000fc4000ef61270 */
[----:B------:R-:W-:Y:S02]  /*1c4f20*/  ISETP.LT.AND P5, PT, R138, UR4, !P5 ;  /* 0x000000048a007c0c */ /* 0x000fe4000efa1270 */
[----:B------:R-:W-:Y:S01]  /*1c4f30*/  ISETP.LT.AND P6, PT, R232, UR4, !P2 ;  /* 0x00000004e8007c0c */ /* 0x000fe2000d7c1270 */
[----:B------:R-:W-:Y:S01]  /*1c4f40*/  IMAD.WIDE R10, R248, 0x4, R58 ;  /* 0x00000004f80a7825 */ /* 0x000fe200078e023a */
[----:B------:R-:W-:Y:S02]  /*1c4f50*/  ISETP.LT.AND P0, PT, R236, UR4, !P2 ;  /* 0x00000004ec007c0c */ /* 0x000fe4000d701270 */
[----:B------:R-:W-:-:S03]  /*1c4f60*/  ISETP.LT.AND P4, PT, R240, UR4, !P2 ;  /* 0x00000004f0007c0c */ /* 0x000fc6000d781270 */
[----:B------:R1:W-:Y:S04]  /*1c4f70*/  @P1 STG.E desc[UR30][R4.64], R233 ;  /* 0x000000e904001986 */ /* 0x0003e8000c10191e */
[----:B----4-:R-:W-:Y:S04]  /*1c4f80*/  @P3 STG.E desc[UR30][R6.64], R237 ;  /* 0x000000ed06003986 */ /* 0x010fe8000c10191e */
[----:B---3--:R3:W-:Y:S04]  /*1c4f90*/  @P5 STG.E desc[UR30][R8.64], R224 ;  /* 0x000000e008005986 */ /* 0x0087e8000c10191e */
[----:B-1----:R-:W4:Y:S01]  /*1c4fa0*/  LDL.LU R233, [R1+0x4090] ;  /* 0x0040900001e97983 */ /* 0x002f220000300800 */
[----:B------:R-:W-:-:S03]  /*1c4fb0*/  IMAD.WIDE R4, R248, 0x4, R56 ;  /* 0x00000004f8047825 */ /* 0x000fc600078e0238 */
[----:B------:R1:W-:Y:S04]  /*1c4fc0*/  @P6 STG.E desc[UR30][R10.64], R228 ;  /* 0x000000e40a006986 */ /* 0x0003e8000c10191e */
[----:B---3--:R-:W3:Y:S01]  /*1c4fd0*/  LDL.LU R224, [R1+0x3f40] ;  /* 0x003f400001e07983 */ /* 0x008ee20000300800 */
[----:B------:R-:W-:-:S03]  /*1c4fe0*/  IMAD.WIDE R6, R248, 0x4, R54 ;  /* 0x00000004f8067825 */ /* 0x000fc600078e0236 */
[----:B-1----:R-:W3:Y:S04]  /*1c4ff0*/  LDL.LU R228, [R1+0x3ed0] ;  /* 0x003ed00001e47983 */ /* 0x002ee80000300800 */
[----:B------:R-:W3:Y:S04]  /*1c5000*/  LDL.LU R237, [R1+0x31b0] ;  /* 0x0031b00001ed7983 */ /* 0x000ee80000300800 */
[----:B------:R1:W-:Y:S04]  /*1c5010*/  @P0 STG.E desc[UR30][R4.64], R241 ;  /* 0x000000f104000986 */ /* 0x0003e8000c10191e */
[----:B------:R-:W3:Y:S04]  /*1c5020*/  LDL.LU R3, [R1+0x7964] ;  /* 0x0079640001037983 */ /* 0x000ee80000300800 */
[----:B------:R1:W-:Y:S04]  /*1c5030*/  @P4 STG.E desc[UR30][R6.64], R249 ;  /* 0x000000f906004986 */ /* 0x0003e8000c10191e */
[----:B-1----:R-:W3:Y:S04]  /*1c5040*/  LDL.LU R241, [R1+0x2c10] ;  /* 0x002c100001f17983 */ /* 0x002ee80000300800 */
[----:B------:R-:W3:Y:S01]  /*1c5050*/  LDL.LU R249, [R1+0x2800] ;  /* 0x0028000001f97983 */ /* 0x000ee20000300800 */
[----:B------:R-:W-:-:S02]  /*1c5060*/  ISETP.LT.AND P1, PT, R136, UR4, !P2 ;  /* 0x0000000488007c0c */ /* 0x000fc4000d721270 */
[----:B------:R-:W-:Y:S02]  /*1c5070*/  ISETP.LT.AND P5, PT, R137, UR4, !P2 ;  /* 0x0000000489007c0c */ /* 0x000fe4000d7a1270 */
[----:B------:R-:W-:Y:S01]  /*1c5080*/  ISETP.LT.AND P6, PT, R134, UR4, !P2 ;  /* 0x0000000486007c0c */ /* 0x000fe2000d7c1270 */
[----:B------:R-:W-:-:S04]  /*1c5090*/  IMAD.WIDE R4, R248, 0x4, R52 ;  /* 0x00000004f8047825 */ /* 0x000fc800078e0234 */
[----:B------:R-:W-:-:S04]  /*1c50a0*/  IMAD.WIDE R6, R248, 0x4, R50 ;  /* 0x00000004f8067825 */ /* 0x000fc800078e0232 */
[C---:B------:R-:W-:Y:S01]  /*1c50b0*/  IMAD.WIDE R8, R248.reuse, 0x4, R48 ;  /* 0x00000004f8087825 */ /* 0x040fe200078e0230 */
[----:B--2---:R1:W-:Y:S04]  /*1c50c0*/  @P1 STG.E desc[UR30][R4.64], R212 ;  /* 0x000000d404001986 */ /* 0x0043e8000c10191e */
[----:B------:R2:W-:Y:S04]  /*1c50d0*/  @P5 STG.E desc[UR30][R6.64], R216 ;  /* 0x000000d806005986 */ /* 0x0005e8000c10191e */
[----:B------:R2:W-:Y:S04]  /*1c50e0*/  @P6 STG.E desc[UR30][R8.64], R220 ;  /* 0x000000dc08006986 */ /* 0x0005e8000c10191e */
[----:B-1----:R-:W3:Y:S01]  /*1c50f0*/  LDL.LU R212, [R1+0x2400] ;  /* 0x0024000001d47983 */ /* 0x002ee20000300800 */
[----:B------:R-:W-:-:S04]  /*1c5100*/  IMAD.WIDE R4, R248, 0x4, R46 ;  /* 0x00000004f8047825 */ /* 0x000fc800078e022e */
[----:B--2---:R-:W-:Y:S01]  /*1c5110*/  IMAD.WIDE R6, R248, 0x4, R44 ;  /* 0x00000004f8067825 */ /* 0x004fe200078e022c */
[----:B------:R-:W2:Y:S04]  /*1c5120*/  LDL.LU R220, [R1+0x2000] ;  /* 0x0020000001dc7983 */ /* 0x000ea80000300800 */
[----:B------:R-:W2:Y:S01]  /*1c5130*/  LDL.LU R248, [R1+0x1c00] ;  /* 0x001c000001f87983 */ /* 0x000ea20000300800 */
[----:B------:R-:W-:Y:S02]  /*1c5140*/  ISETP.GE.AND P3, PT, R0, UR5, PT ;  /* 0x0000000500007c0c */ /* 0x000fe4000bf66270 */
[----:B------:R-:W-:Y:S01]  /*1c5150*/  ISETP.LT.AND P0, PT, R135, UR4, !P2 ;  /* 0x0000000487007c0c */ /* 0x000fe2000d701270 */
[----:B------:R-:W-:Y:S01]  /*1c5160*/  IMAD.WIDE R8, R139, 0x4, R58 ;  /* 0x000000048b087825 */ /* 0x000fe200078e023a */
[----:B------:R-:W-:Y:S01]  /*1c5170*/  ISETP.LT.AND P2, PT, R138, UR4, !P2 ;  /* 0x000000048a007c0c */ /* 0x000fe2000d741270 */
[----:B------:R-:W2:Y:S01]  /*1c5180*/  LDL.LU R216, [R1+0x58d0] ;  /* 0x0058d00001d87983 */ /* 0x000ea20000300800 */
[----:B------:R-:W-:-:S02]  /*1c5190*/  ISETP.LT.AND P4, PT, R232, UR4, !P3 ;  /* 0x00000004e8007c0c */ /* 0x000fc4000df81270 */
[----:B------:R-:W-:Y:S02]  /*1c51a0*/  ISETP.LT.AND P6, PT, R236, UR4, !P3 ;  /* 0x00000004ec007c0c */ /* 0x000fe4000dfc1270 */
[----:B------:R-:W-:Y:S02]  /*1c51b0*/  ISETP.LT.AND P1, PT, R240, UR4, !P3 ;  /* 0x00000004f0007c0c */ /* 0x000fe4000df21270 */
[----:B------:R-:W-:-:S03]  /*1c51c0*/  ISETP.LT.AND P5, PT, R136, UR4, !P3 ;  /* 0x0000000488007c0c */ /* 0x000fc6000dfa1270 */
[----:B----4-:R1:W-:Y:S04]  /*1c51d0*/  @P0 STG.E desc[UR30][R4.64], R233 ;  /* 0x000000e904000986 */ /* 0x0103e8000c10191e */
[----:B---3--:R3:W-:Y:S04]  /*1c51e0*/  @P2 STG.E desc[UR30][R6.64], R224 ;  /* 0x000000e006002986 */ /* 0x0087e8000c10191e */
[----:B------:R4:W-:Y:S01]  /*1c51f0*/  @P4 STG.E desc[UR30][R8.64], R228 ;  /* 0x000000e408004986 */ /* 0x0009e2000c10191e */
[----:B-1----:R-:W-:-:S04]  /*1c5200*/  IMAD.WIDE R4, R139, 0x4, R56 ;  /* 0x000000048b047825 */ /* 0x002fc800078e0238 */
[C---:B---3--:R-:W-:Y:S01]  /*1c5210*/  IMAD.WIDE R6, R139.reuse, 0x4, R54 ;  /* 0x000000048b067825 */ /* 0x048fe200078e0236 */
[----:B----4-:R-:W3:Y:S03]  /*1c5220*/  LDL.LU R228, [R1+0x1560] ;  /* 0x0015600001e47983 */ /* 0x010ee60000300800 */
[----:B------:R-:W-:Y:S01]  /*1c5230*/  IMAD.WIDE R8, R139, 0x4, R52 ;  /* 0x000000048b087825 */ /* 0x000fe200078e0234 */
[----:B------:R-:W4:Y:S04]  /*1c5240*/  LDL.LU R0, [R1+0x7974] ;  /* 0x0079740001007983 */ /* 0x000f280000300800 */
[----:B------:R-:W4:Y:S04]  /*1c5250*/  LDL.LU R233, [R1+0x40a4] ;  /* 0x0040a40001e97983 */ /* 0x000f280000300800 */
[----:B------:R-:W4:Y:S04]  /*1c5260*/  LDL.LU R224, [R1+0x4084] ;  /* 0x0040840001e07983 */ /* 0x000f280000300800 */
[----:B------:R1:W-:Y:S04]  /*1c5270*/  @P6 STG.E desc[UR30][R4.64], R237 ;  /* 0x000000ed04006986 */ /* 0x0003e8000c10191e */
[----:B------:R1:W-:Y:S04]  /*1c5280*/  @P1 STG.E desc[UR30][R6.64], R241 ;  /* 0x000000f106001986 */ /* 0x0003e8000c10191e */
[----:B------:R1:W-:Y:S04]  /*1c5290*/  @P5 STG.E desc[UR30][R8.64], R249 ;  /* 0x000000f908005986 */ /* 0x0003e8000c10191e */
[----:B-1----:R-:W4:Y:S04]  /*1c52a0*/  LDL.LU R237, [R1+0x4064] ;  /* 0x0040640001ed7983 */ /* 0x002f280000300800 */
[----:B------:R-:W4:Y:S04]  /*1c52b0*/  LDL.LU R241, [R1+0x4074] ;  /* 0x0040740001f17983 */ /* 0x000f280000300800 */
[----:B------:R-:W4:Y:S01]  /*1c52c0*/  LDL.LU R249, [R1+0x4054] ;  /* 0x0040540001f97983 */ /* 0x000f220000300800 */
[----:B------:R-:W-:-:S02]  /*1c52d0*/  ISETP.LT.AND P0, PT, R137, UR4, !P3 ;  /* 0x0000000489007c0c */ /* 0x000fc4000df01270 */
[----:B------:R-:W-:Y:S02]  /*1c52e0*/  ISETP.LT.AND P2, PT, R134, UR4, !P3 ;  /* 0x0000000486007c0c */ /* 0x000fe4000df41270 */
[----:B------:R-:W-:Y:S01]  /*1c52f0*/  ISETP.LT.AND P4, PT, R135, UR4, !P3 ;  /* 0x0000000487007c0c */ /* 0x000fe2000df81270 */
[----:B------:R-:W-:-:S04]  /*1c5300*/  IMAD.WIDE R4, R139, 0x4, R50 ;  /* 0x000000048b047825 */ /* 0x000fc800078e0232 */
[----:B------:R-:W-:-:S04]  /*1c5310*/  IMAD.WIDE R6, R139, 0x4, R48 ;  /* 0x000000048b067825 */ /* 0x000fc800078e0230 */
[C---:B------:R-:W-:Y:S01]  /*1c5320*/  IMAD.WIDE R8, R139.reuse, 0x4, R46 ;  /* 0x000000048b087825 */ /* 0x040fe200078e022e */
[----:B------:R1:W-:Y:S04]  /*1c5330*/  @P0 STG.E desc[UR30][R4.64], R212 ;  /* 0x000000d404000986 */ /* 0x0003e8000c10191e */
[----:B--2---:R-:W-:Y:S04]  /*1c5340*/  @P2 STG.E desc[UR30][R6.64], R220 ;  /* 0x000000dc06002986 */ /* 0x004fe8000c10191e */
[----:B------:R2:W-:Y:S01]  /*1c5350*/  @P4 STG.E desc[UR30][R8.64], R248 ;  /* 0x000000f808004986 */ /* 0x0005e2000c10191e */
[----:B-1----:R-:W-:-:S03]  /*1c5360*/  IMAD.WIDE R4, R139, 0x4, R44 ;  /* 0x000000048b047825 */ /* 0x002fc600078e022c */
[----:B------:R-:W4:Y:S04]  /*1c5370*/  LDL.LU R212, [R1+0x40b4] ;  /* 0x0040b40001d47983 */ /* 0x000f280000300800 */
[----:B--2---:R-:W2:Y:S04]  /*1c5380*/  LDL.LU R248, [R1+0x4094] ;  /* 0x0040940001f87983 */ /* 0x004ea80000300800 */
        /* <DEDUP_REMOVED lines=9> */
[----:B------:R-:W-:Y:S01]  /*1c5420*/  ISETP.LT.AND P4, PT, R137, UR4, !P6 ;  /* 0x0000000489007c0c */ /* 0x000fe2000f781270 */
[----:B------:R-:W-:Y:S02]  /*1c5430*/  IMAD.WIDE R8, R216, 0x4, R56 ;  /* 0x00000004d8087825 */ /* 0x000fe400078e0238 */
[----:B---3--:R1:W-:Y:S01]  /*1c5440*/  @P3 STG.E desc[UR30][R4.64], R228 ;  /* 0x000000e404003986 */ /* 0x0083e2000c10191e */
[----:B----4-:R-:W-:-:S03]  /*1c5450*/  ISETP.GE.AND P3, PT, R0, UR5, PT ;  /* 0x0000000500007c0c */ /* 0x010fc6000bf66270 */
[----:B------:R3:W-:Y:S04]  /*1c5460*/  @P1 STG.E desc[UR30][R6.64], R233 ;  /* 0x000000e906001986 */ /* 0x0007e8000c10191e */
[----:B-1----:R-:W4:Y:S01]  /*1c5470*/  LDL.LU R228, [R1+0x58d8] ;  /* 0x0058d80001e47983 */ /* 0x002f220000300800 */
[----:B------:R-:W-:-:S03]  /*1c5480*/  IMAD.WIDE R4, R216, 0x4, R54 ;  /* 0x00000004d8047825 */ /* 0x000fc600078e0236 */
[----:B------:R-:W4:Y:S04]  /*1c5490*/  LDL.LU R0, [R1+0x7990] ;  /* 0x0079900001007983 */ /* 0x000f280000300800 */
[----:B------:R1:W-:Y:S01]  /*1c54a0*/  @P5 STG.E desc[UR30][R8.64], R224 ;  /* 0x000000e008005986 */ /* 0x0003e2000c10191e */
[----:B---3--:R-:W-:-:S03]  /*1c54b0*/  IMAD.WIDE R6, R216, 0x4, R52 ;  /* 0x00000004d8067825 */ /* 0x008fc600078e0234 */
[----:B------:R-:W3:Y:S04]  /*1c54c0*/  LDL.LU R225, [R1+0x3ed4] ;  /* 0x003ed40001e17983 */ /* 0x000ee80000300800 */
[----:B------:R-:W3:Y:S01]  /*1c54d0*/  LDL.LU R233, [R1+0x31b4] ;  /* 0x0031b40001e97983 */ /* 0x000ee20000300800 */
[----:B-1----:R-:W-:-:S03]  /*1c54e0*/  IMAD.WIDE R8, R216, 0x4, R50 ;  /* 0x00000004d8087825 */ /* 0x002fc600078e0232 */
[----:B------:R-:W3:Y:S04]  /*1c54f0*/  LDL.LU R224, [R1+0x2c14] ;  /* 0x002c140001e07983 */ /* 0x000ee80000300800 */
[----:B------:R1:W-:Y:S04]  /*1c5500*/  @P0 STG.E desc[UR30][R4.64], R237 ;  /* 0x000000ed04000986 */ /* 0x0003e8000c10191e */
[----:B------:R1:W-:Y:S04]  /*1c5510*/  @P2 STG.E desc[UR30][R6.64], R241 ;  /* 0x000000f106002986 */ /* 0x0003e8000c10191e */
[----:B------:R1:W-:Y:S02]  /*1c5520*/  @P4 STG.E desc[UR30][R8.64], R249 ;  /* 0x000000f908004986 */ /* 0x0003e4000c10191e */
[----:B-1----:R-:W-:-:S04]  /*1c5530*/  IMAD.WIDE R4, R216, 0x4, R48 ;  /* 0x00000004d8047825 */ /* 0x002fc800078e0230 */
[C---:B------:R-:W-:Y:S01]  /*1c5540*/  IMAD.WIDE R6, R216.reuse, 0x4, R46 ;  /* 0x00000004d8067825 */ /* 0x040fe200078e022e */
[----:B------:R-:W3:Y:S03]  /*1c5550*/  LDL.LU R241, [R1+0x2804] ;  /* 0x0028040001f17983 */ /* 0x000ee60000300800 */
[----:B------:R-:W-:Y:S02]  /*1c5560*/  IMAD.WIDE R8, R216, 0x4, R44 ;  /* 0x00000004d8087825 */ /* 0x000fe400078e022c */
[----:B------:R-:W3:Y:S01]  /*1c5570*/  LDL.LU R216, [R1+0x2404] ;  /* 0x0024040001d87983 */ /* 0x000ee20000300800 */
[----:B------:R-:W-:Y:S02]  /*1c5580*/  ISETP.LT.AND P1, PT, R134, UR4, !P6 ;  /* 0x0000000486007c0c */ /* 0x000fe4000f721270 */
[----:B------:R-:W-:Y:S01]  /*1c5590*/  ISETP.LT.AND P5, PT, R135, UR4, !P6 ;  /* 0x0000000487007c0c */ /* 0x000fe2000f7a1270 */
[----:B------:R-:W3:Y:S01]  /*1c55a0*/  LDL.LU R229, [R1+0x2004] ;  /* 0x0020040001e57983 */ /* 0x000ee20000300800 */
[----:B------:R-:W-:-:S03]  /*1c55b0*/  ISETP.LT.AND P6, PT, R138, UR4, !P6 ;  /* 0x000000048a007c0c */ /* 0x000fc6000f7c1270 */
[----:B------:R-:W3:Y:S04]  /*1c55c0*/  LDL.LU R237, [R1+0x1c04] ;  /* 0x001c040001ed7983 */ /* 0x000ee80000300800 */
[----:B------:R-:W3:Y:S04]  /*1c55d0*/  LDL.LU R249, [R1+0x1564] ;  /* 0x0015640001f97983 */ /* 0x000ee80000300800 */
[----:B------:R1:W-:Y:S04]  /*1c55e0*/  @P1 STG.E desc[UR30][R4.64], R212 ;  /* 0x000000d404001986 */ /* 0x0003e8000c10191e */
[----:B--2---:R-:W-:Y:S04]  /*1c55f0*/  @P5 STG.E desc[UR30][R6.64], R248 ;  /* 0x000000f806005986 */ /* 0x004fe8000c10191e */
[----:B------:R2:W-:Y:S04]  /*1c5600*/  @P6 STG.E desc[UR30][R8.64], R139 ;  /* 0x0000008b08006986 */ /* 0x0005e8000c10191e */
[----:B-1----:R-:W3:Y:S04]  /*1c5610*/  LDL.LU R212, [R1+0x40a8] ;  /* 0x0040a80001d47983 */ /* 0x002ee80000300800 */
[----:B--2---:R-:W2:Y:S01]  /*1c5620*/  LDL.LU R139, [R1+0x4088] ;  /* 0x00408800018b7983 */ /* 0x004ea20000300800 */
[----:B------:R-:W-:-:S02]  /*1c5630*/  ISETP.LT.AND P0, PT, R232, UR4, !P3 ;  /* 0x00000004e8007c0c */ /* 0x000fc4000df01270 */
[----:B------:R-:W-:Y:S02]  /*1c5640*/  ISETP.LT.AND P2, PT, R236, UR4, !P3 ;  /* 0x00000004ec007c0c */ /* 0x000fe4000df41270 */
[----:B------:R-:W-:Y:S01]  /*1c5650*/  ISETP.LT.AND P4, PT, R240, UR4, !P3 ;  /* 0x00000004f0007c0c */ /* 0x000fe2000df81270 */
[----:B------:R-:W-:Y:S01]  /*1c5660*/  IMAD.WIDE R4, R220, 0x4, R58 ;  /* 0x00000004dc047825 */ /* 0x000fe200078e023a */
[----:B------:R-:W-:Y:S01]  /*1c5670*/  ISETP.LT.AND P6, PT, R136, UR4, !P3 ;  /* 0x0000000488007c0c */ /* 0x000fe2000dfc1270 */
[----:B------:R-:W2:Y:S01]  /*1c5680*/  LDL.LU R248, [R1+0x58dc] ;  /* 0x0058dc0001f87983 */ /* 0x000ea20000300800 */
[----:B------:R-:W-:Y:S01]  /*1c5690*/  ISETP.LT.AND P5, PT, R137, UR4, !P3 ;  /* 0x0000000489007c0c */ /* 0x000fe2000dfa1270 */
[----:B------:R-:W-:-:S04]  /*1c56a0*/  IMAD.WIDE R6, R220, 0x4, R56 ;  /* 0x00000004dc067825 */ /* 0x000fc800078e0238 */
[----:B------:R-:W-:Y:S01]  /*1c56b0*/  IMAD.WIDE R8, R220, 0x4, R54 ;  /* 0x00000004dc087825 */ /* 0x000fe200078e0236 */
[----:B----4-:R-:W-:Y:S02]  /*1c56c0*/  ISETP.GE.AND P1, PT, R0, UR5, PT ;  /* 0x0000000500007c0c */ /* 0x010fe4000bf26270 */
[----:B------:R-:W4:Y:S04]  /*1c56d0*/  LDL.LU R0, [R1+0x79a4] ;  /* 0x0079a40001007983 */ /* 0x000f280000300800 */
[----:B---3--:R1:W-:Y:S04]  /*1c56e0*/  @P0 STG.E desc[UR30][R4.64], R225 ;  /* 0x000000e104000986 */ /* 0x0083e8000c10191e */
[----:B------:R3:W-:Y:S04]  /*1c56f0*/  @P2 STG.E desc[UR30][R6.64], R233 ;  /* 0x000000e906002986 */ /* 0x0007e8000c10191e */
[----:B------:R3:W-:Y:S01]  /*1c5700*/  @P4 STG.E desc[UR30][R8.64], R224 ;  /* 0x000000e008004986 */ /* 0x0007e2000c10191e */
[----:B-1----:R-:W-:-:S04]  /*1c5710*/  IMAD.WIDE R4, R220, 0x4, R52 ;  /* 0x00000004dc047825 */ /* 0x002fc800078e0234 */
[----:B---3--:R-:W-:Y:S01]  /*1c5720*/  IMAD.WIDE R6, R220, 0x4, R50 ;  /* 0x00000004dc067825 */ /* 0x008fe200078e0232 */
[----:B------:R-:W3:Y:S01]  /*1c5730*/  LDL.LU R224, [R1+0x4068] ;  /* 0x0040680001e07983 */ /* 0x000ee20000300800 */
[----:B------:R-:W-:-:S03]  /*1c5740*/  ISETP.LT.AND P0, PT, R134, UR4, !P3 ;  /* 0x0000000486007c0c */ /* 0x000fc6000df01270 */
[----:B------:R-:W-:Y:S04]  /*1c5750*/  @P6 STG.E desc[UR30][R4.64], R241 ;  /* 0x000000f104006986 */ /* 0x000fe8000c10191e */
[----:B------:R1:W-:Y:S01]  /*1c5760*/  @P5 STG.E desc[UR30][R6.64], R216 ;  /* 0x000000d806005986 */ /* 0x0003e2000c10191e */
[----:B------:R-:W-:Y:S02]  /*1c5770*/  ISETP.LT.AND P2, PT, R135, UR4, !P3 ;  /* 0x0000000487007c0c */ /* 0x000fe4000df41270 */
[----:B------:R-:W-:Y:S01]  /*1c5780*/  ISETP.LT.AND P3, PT, R138, UR4, !P3 ;  /* 0x000000048a007c0c */ /* 0x000fe2000df61270 */
[----:B-1----:R-:W3:Y:S01]  /*1c5790*/  LDL.LU R216, [R1+0x4078] ;  /* 0x0040780001d87983 */ /* 0x002ee20000300800 */
[----:B------:R-:W-:Y:S02]  /*1c57a0*/  ISETP.LT.AND P4, PT, R232, UR4, !P1 ;  /* 0x00000004e8007c0c */ /* 0x000fe4000cf81270 */
[----:B------:R-:W-:Y:S01]  /*1c57b0*/  ISETP.LT.AND P6, PT, R236, UR4, !P1 ;  /* 0x00000004ec007c0c */ /* 0x000fe2000cfc1270 */
[C---:B------:R-:W-:Y:S01]  /*1c57c0*/  IMAD.WIDE R10, R220.reuse, 0x4, R48 ;  /* 0x00000004dc0a7825 */ /* 0x040fe200078e0230 */
[----:B------:R-:W3:Y:S03]  /*1c57d0*/  LDL.LU R233, [R1+0x4058] ;  /* 0x0040580001e97983 */ /* 0x000ee60000300800 */
[C---:B------:R-:W-:Y:S01]  /*1c57e0*/  IMAD.WIDE R8, R220.reuse, 0x4, R46 ;  /* 0x00000004dc087825 */ /* 0x040fe200078e022e */
[----:B------:R-:W3:Y:S03]  /*1c57f0*/  LDL.LU R241, [R1+0x40b8] ;  /* 0x0040b80001f17983 */ /* 0x000ee60000300800 */
[----:B------:R-:W-:Y:S01]  /*1c5800*/  IMAD.WIDE R6, R220, 0x4, R44 ;  /* 0x00000004dc067825 */ /* 0x000fe200078e022c */
[----:B------:R1:W-:Y:S03]  /*1c5810*/  @P0 STG.E desc[UR30][R10.64], R229 ;  /* 0x000000e50a000986 */ /* 0x0003e6000c10191e */
[C---:B------:R-:W-:Y:S01]  /*1c5820*/  IMAD.WIDE R4, R228.reuse, 0x4, R58 ;  /* 0x00000004e4047825 */ /* 0x040fe200078e023a */
[----:B------:R-:W3:Y:S04]  /*1c5830*/  LDL.LU R220, [R1+0x4098] ;  /* 0x0040980001dc7983 */ /* 0x000ee80000300800 */
[----:B------:R-:W-:Y:S01]  /*1c5840*/  @P2 STG.E desc[UR30][R8.64], R237 ;  /* 0x000000ed08002986 */ /* 0x000fe2000c10191e */
[----:B-1----:R-:W-:-:S03]  /*1c5850*/  IMAD.WIDE R10, R228, 0x4, R56 ;  /* 0x00000004e40a7825 */ /* 0x002fc600078e0238 */
[----:B------:R-:W-:Y:S04]  /*1c5860*/  @P3 STG.E desc[UR30][R6.64], R249 ;  /* 0x000000f906003986 */ /* 0x000fe8000c10191e */
[----:B------:R1:W-:Y:S04]  /*1c5870*/  @P4 STG.E desc[UR30][R4.64], R212 ;  /* 0x000000d404004986 */ /* 0x0003e8000c10191e */
[----:B--2---:R2:W-:Y:S04]  /*1c5880*/  @P6 STG.E desc[UR30][R10.64], R139 ;  /* 0x0000008b0a006986 */ /* 0x0045e8000c10191e */
[----:B-1----:R-:W3:Y:S04]  /*1c5890*/  LDL.LU R212, [R1+0x3f48] ;  /* 0x003f480001d47983 */ /* 0x002ee80000300800 */
[----:B--2---:R-:W2:Y:S01]  /*1c58a0*/  LDL.LU R139, [R1+0x3ed8] ;  /* 0x003ed800018b7983 */ /* 0x004ea20000300800 */
[----:B------:R-:W-:-:S02]  /*1c58b0*/  ISETP.LT.AND P5, PT, R240, UR4, !P1 ;  /* 0x00000004f0007c0c */ /* 0x000fc4000cfa1270 */
[----:B------:R-:W-:Y:S01]  /*1c58c0*/  ISETP.LT.AND P0, PT, R136, UR4, !P1 ;  /* 0x0000000488007c0c */ /* 0x000fe2000cf01270 */
[----:B------:R-:W-:Y:S01]  /*1c58d0*/  IMAD.WIDE R4, R228, 0x4, R54 ;  /* 0x00000004e4047825 */ /* 0x000fe200078e0236 */
[----:B------:R-:W-:Y:S02]  /*1c58e0*/  ISETP.LT.AND P3, PT, R137, UR4, !P1 ;  /* 0x0000000489007c0c */ /* 0x000fe4000cf61270 */
[----:B------:R-:W-:Y:S02]  /*1c58f0*/  ISETP.LT.AND P4, PT, R134, UR4, !P1 ;  /* 0x0000000486007c0c */ /* 0x000fe4000cf81270 */
[----:B------:R-:W-:Y:S01]  /*1c5900*/  ISETP.LT.AND P6, PT, R135, UR4, !P1 ;  /* 0x0000000487007c0c */ /* 0x000fe2000cfc1270 */
[----:B------:R-:W-:Y:S01]  /*1c5910*/  IMAD.WIDE R6, R228, 0x4, R50 ;  /* 0x00000004e4067825 */ /* 0x000fe200078e0232 */
[----:B------:R-:W-:Y:S02]  /*1c5920*/  ISETP.LT.AND P1, PT, R138, UR4, !P1 ;  /* 0x000000048a007c0c */ /* 0x000fe4000cf21270 */
[----:B----4-:R-:W-:Y:S01]  /*1c5930*/  ISETP.GE.AND P2, PT, R0, UR5, PT ;  /* 0x0000000500007c0c */ /* 0x010fe2000bf46270 */
[----:B------:R-:W-:-:S04]  /*1c5940*/  IMAD.WIDE R8, R228, 0x4, R48 ;  /* 0x00000004e4087825 */ /* 0x000fc800078e0230 */
[C---:B------:R-:W-:Y:S01]  /*1c5950*/  IMAD.WIDE R10, R228.reuse, 0x4, R46 ;  /* 0x00000004e40a7825 */ /* 0x040fe200078e022e */
[----:B---3--:R1:W-:Y:S03]  /*1c5960*/  @P5 STG.E desc[UR30][R4.64], R224 ;  /* 0x000000e004005986 */ /* 0x0083e6000c10191e */
[----:B-1----:R-:W-:Y:S01]  /*1c5970*/  IMAD.WIDE R4, R228, 0x4, R52 ;  /* 0x00000004e4047825 */ /* 0x002fe200078e0234 */
[----:B------:R-:W3:Y:S04]  /*1c5980*/  LDL.LU R224, [R1+0x31b8] ;  /* 0x0031b80001e07983 */ /* 0x000ee80000300800 */
[----:B------:R-:W4:Y:S04]  /*1c5990*/  LDL.LU R3, [R1+0x79b4] ;  /* 0x0079b40001037983 */ /* 0x000f280000300800 */
[----:B------:R-:W4:Y:S04]  /*1c59a0*/  LDL.LU R237, [R1+0x2c18] ;  /* 0x002c180001ed7983 */ /* 0x000f280000300800 */
[----:B------:R-:W4:Y:S04]  /*1c59b0*/  LDL.LU R249, [R1+0x2808] ;  /* 0x0028080001f97983 */ /* 0x000f280000300800 */
[----:B------:R1:W-:Y:S01]  /*1c59c0*/  @P0 STG.E desc[UR30][R4.64], R216 ;  /* 0x000000d804000986 */ /* 0x0003e2000c10191e */
[----:B------:R-:W-:-:S03]  /*1c59d0*/  ISETP.LT.AND P5, PT, R232, UR4, !P2 ;  /* 0x00000004e8007c0c */ /* 0x000fc6000d7a1270 */
[----:B-1----:R-:W4:Y:S01]  /*1c59e0*/  LDL.LU R216, [R1+0x2408] ;  /* 0x0024080001d87983 */ /* 0x002f220000300800 */
[----:B------:R-:W-:-:S03]  /*1c59f0*/  IMAD.WIDE R4, R228, 0x4, R44 ;  /* 0x00000004e4047825 */ /* 0x000fc600078e022c */
[----:B------:R1:W-:Y:S04]  /*1c5a00*/  @P3 STG.E desc[UR30][R6.64], R233 ;  /* 0x000000e906003986 */ /* 0x0003e8000c10191e */
[----:B------:R1:W-:Y:S04]  /*1c5a10*/  @P4 STG.E desc[UR30][R8.64], R241 ;  /* 0x000000f108004986 */ /* 0x0003e8000c10191e */
[----:B------:R1:W-:Y:S02]  /*1c5a20*/  @P6 STG.E desc[UR30][R10.64], R220 ;  /* 0x000000dc0a006986 */ /* 0x0003e4000c10191e */
[----:B-1----:R-:W-:-:S02]  /*1c5a30*/  IMAD.WIDE R6, R248, 0x4, R58 ;  /* 0x00000004f8067825 */ /* 0x002fc400078e023a */
[----:B------:R-:W4:Y:S04]  /*1c5a40*/  LDL.LU R241, [R1+0x2008] ;  /* 0x0020080001f17983 */ /* 0x000f280000300800 */
[----:B------:R-:W4:Y:S04]  /*1c5a50*/  LDL.LU R228, [R1+0x1c08] ;  /* 0x001c080001e47983 */ /* 0x000f280000300800 */
[----:B------:R-:W4:Y:S04]  /*1c5a60*/  LDL.LU R220, [R1+0x58e0] ;  /* 0x0058e00001dc7983 */ /* 0x000f280000300800 */
[----:B------:R-:W4:Y:S04]  /*1c5a70*/  LDL.LU R229, [R1+0x1568] ;  /* 0x0015680001e57983 */ /* 0x000f280000300800 */
[----:B------:R-:W4:Y:S04]  /*1c5a80*/  LDL.LU R0, [R1+0x79b0] ;  /* 0x0079b00001007983 */ /* 0x000f280000300800 */
[----:B------:R-:W4:Y:S04]  /*1c5a90*/  LDL.LU R233, [R1+0x40ac] ;  /* 0x0040ac0001e97983 */ /* 0x000f280000300800 */
[----:B------:R1:W-:Y:S04]  /*1c5aa0*/  @P1 STG.E desc[UR30][R4.64], R212 ;  /* 0x000000d404001986 */ /* 0x0003e8000c10191e */
[----:B--2---:R2:W-:Y:S04]  /*1c5ab0*/  @P5 STG.E desc[UR30][R6.64], R139 ;  /* 0x0000008b06005986 */ /* 0x0045e8000c10191e */
[----:B-1----:R-:W4:Y:S04]  /*1c5ac0*/  LDL.LU R212, [R1+0x408c] ;  /* 0x00408c0001d47983 */ /* 0x002f280000300800 */
[----:B--2---:R-:W2:Y:S01]  /*1c5ad0*/  LDL.LU R139, [R1+0x406c] ;  /* 0x00406c00018b7983 */ /* 0x004ea20000300800 */
[----:B------:R-:W-:-:S02]  /*1c5ae0*/  ISETP.LT.AND P4, PT, R236, UR4, !P2 ;  /* 0x00000004ec007c0c */ /* 0x000fc4000d781270 */
[----:B------:R-:W-:Y:S02]  /*1c5af0*/  ISETP.LT.AND P0, PT, R240, UR4, !P2 ;  /* 0x00000004f0007c0c */ /* 0x000fe4000d701270 */
[----:B------:R-:W-:Y:S02]  /*1c5b00*/  ISETP.LT.AND P3, PT, R136, UR4, !P2 ;  /* 0x0000000488007c0c */ /* 0x000fe4000d761270 */
[----:B------:R-:W-:Y:S01]  /*1c5b10*/  ISETP.LT.AND P6, PT, R137, UR4, !P2 ;  /* 0x0000000489007c0c */ /* 0x000fe2000d7c1270 */
[----:B------:R-:W-:-:S04]  /*1c5b20*/  IMAD.WIDE R4, R248, 0x4, R56 ;  /* 0x00000004f8047825 */ /* 0x000fc800078e0238 */
[----:B------:R-:W-:-:S04]  /*1c5b30*/  IMAD.WIDE R6, R248, 0x4, R54 ;  /* 0x00000004f8067825 */ /* 0x000fc800078e0236 */
[----:B------:R-:W-:-:S04]  /*1c5b40*/  IMAD.WIDE R8, R248, 0x4, R52 ;  /* 0x00000004f8087825 */ /* 0x000fc800078e0234 */
[----:B------:R-:W-:Y:S01]  /*1c5b50*/  IMAD.WIDE R10, R248, 0x4, R50 ;  /* 0x00000004f80a7825 */ /* 0x000fe200078e0232 */
[----:B------:R-:W-:Y:S02]  /*1c5b60*/  ISETP.LT.AND P1, PT, R134, UR4, !P2 ;  /* 0x0000000486007c0c */ /* 0x000fe4000d721270 */
[----:B------:R-:W-:Y:S02]  /*1c5b70*/  ISETP.LT.AND P5, PT, R135, UR4, !P2 ;  /* 0x0000000487007c0c */ /* 0x000fe4000d7a1270 */
[----:B------:R-:W-:Y:S01]  /*1c5b80*/  ISETP.LT.AND P2, PT, R138, UR4, !P2 ;  /* 0x000000048a007c0c */ /* 0x000fe2000d741270 */
[----:B---3--:R1:W-:Y:S04]  /*1c5b90*/  @P4 STG.E desc[UR30][R4.64], R224 ;  /* 0x000000e004004986 */ /* 0x0083e8000c10191e */
[----:B----4-:R-:W-:Y:S04]  /*1c5ba0*/  @P0 STG.E desc[UR30][R6.64], R237 ;  /* 0x000000ed06000986 */ /* 0x010fe8000c10191e */
[----:B-1----:R-:W3:Y:S04]  /*1c5bb0*/  LDL.LU R224, [R1+0x58e4] ;  /* 0x0058e40001e07983 */ /* 0x002ee80000300800 */
[----:B------:R1:W-:Y:S01]  /*1c5bc0*/  @P3 STG.E desc[UR30][R8.64], R249 ;  /* 0x000000f908003986 */ /* 0x0003e2000c10191e */
[----:B------:R-:W-:-:S03]  /*1c5bd0*/  ISETP.GE.AND P4, PT, R3, UR5, PT ;  /* 0x0000000503007c0c */ /* 0x000fc6000bf86270 */
[----:B-1----:R-:W4:Y:S04]  /*1c5be0*/  LDL.LU R249, [R1+0x407c] ;  /* 0x00407c0001f97983 */ /* 0x002f280000300800 */
[----:B------:R1:W-:Y:S01]  /*1c5bf0*/  @P6 STG.E desc[UR30][R10.64], R216 ;  /* 0x000000d80a006986 */ /* 0x0003e2000c10191e */
[----:B------:R-:W-:Y:S01]  /*1c5c00*/  ISETP.LT.AND P0, PT, R232, UR4, !P4 ;  /* 0x00000004e8007c0c */ /* 0x000fe2000e701270 */
[----:B------:R-:W-:Y:S02]  /*1c5c10*/  IMAD.WIDE R4, R248, 0x4, R48 ;  /* 0x00000004f8047825 */ /* 0x000fe400078e0230 */
[----:B-1----:R-:W4:Y:S01]  /*1c5c20*/  LDL.LU R216, [R1+0x405c] ;  /* 0x00405c0001d87983 */ /* 0x002f220000300800 */
[----:B------:R-:W-:Y:S01]  /*1c5c30*/  ISETP.LT.AND P3, PT, R236, UR4, !P4 ;  /* 0x00000004ec007c0c */ /* 0x000fe2000e761270 */
[----:B------:R-:W-:Y:S01]  /*1c5c40*/  IMAD.WIDE R6, R248, 0x4, R46 ;  /* 0x00000004f8067825 */ /* 0x000fe200078e022e */
[----:B------:R-:W-:Y:S01]  /*1c5c50*/  ISETP.LT.AND P6, PT, R240, UR4, !P4 ;  /* 0x00000004f0007c0c */ /* 0x000fe2000e7c1270 */
[----:B------:R1:W-:Y:S04]  /*1c5c60*/  @P1 STG.E desc[UR30][R4.64], R241 ;  /* 0x000000f104001986 */ /* 0x0003e8000c10191e */
[----:B------:R1:W-:Y:S04]  /*1c5c70*/  @P5 STG.E desc[UR30][R6.64], R228 ;  /* 0x000000e406005986 */ /* 0x0003e8000c10191e */
[----:B------:R-:W4:Y:S01]  /*1c5c80*/  LDL.LU R237, [R1+0x40bc] ;  /* 0x0040bc0001ed7983 */ /* 0x000f220000300800 */
[----:B------:R-:W-:-:S03]  /*1c5c90*/  IMAD.WIDE R8, R220, 0x4, R56 ;  /* 0x00000004dc087825 */ /* 0x000fc600078e0238 */
[----:B-1----:R-:W4:Y:S01]  /*1c5ca0*/  LDL.LU R241, [R1+0x409c] ;  /* 0x00409c0001f17983 */ /* 0x002f220000300800 */
[----:B------:R-:W-:-:S03]  /*1c5cb0*/  IMAD.WIDE R4, R248, 0x4, R44 ;  /* 0x00000004f8047825 */ /* 0x000fc600078e022c */
[----:B------:R-:W4:Y:S01]  /*1c5cc0*/  LDL.LU R228, [R1+0x3f4c] ;  /* 0x003f4c0001e47983 */ /* 0x000f220000300800 */
[----:B------:R-:W-:-:S03]  /*1c5cd0*/  IMAD.WIDE R6, R220, 0x4, R58 ;  /* 0x00000004dc067825 */ /* 0x000fc600078e023a */
[----:B------:R-:W4:Y:S01]  /*1c5ce0*/  LDL.LU R248, [R1+0x3edc] ;  /* 0x003edc0001f87983 */ /* 0x000f220000300800 */
[----:B------:R-:W-:-:S03]  /*1c5cf0*/  IMAD.WIDE R10, R220, 0x4, R54 ;  /* 0x00000004dc0a7825 */ /* 0x000fc600078e0236 */
[----:B------:R-:W-:Y:S01]  /*1c5d00*/  @P2 STG.E desc[UR30][R4.64], R229 ;  /* 0x000000e504002986 */ /* 0x000fe2000c10191e */
[----:B------:R-:W-:-:S03]  /*1c5d10*/  ISETP.GE.AND P2, PT, R0, UR5, PT ;  /* 0x0000000500007c0c */ /* 0x000fc6000bf46270 */
[----:B------:R-:W-:Y:S04]  /*1c5d20*/  @P0 STG.E desc[UR30][R6.64], R233 ;  /* 0x000000e906000986 */ /* 0x000fe8000c10191e */
[----:B------:R-:W4:Y:S04]  /*1c5d30*/  LDL.LU R0, [R1+0x79c8] ;  /* 0x0079c80001007983 */ /* 0x000f280000300800 */
[----:B------:R1:W-:Y:S04]  /*1c5d40*/  @P3 STG.E desc[UR30][R8.64], R212 ;  /* 0x000000d408003986 */ /* 0x0003e8000c10191e */
[----:B--2---:R2:W-:Y:S04]  /*1c5d50*/  @P6 STG.E desc[UR30][R10.64], R139 ;  /* 0x0000008b0a006986 */ /* 0x0045e8000c10191e */
[----:B-1----:R-:W4:Y:S04]  /*1c5d60*/  LDL.LU R212, [R1+0x31bc] ;  /* 0x0031bc0001d47983 */ /* 0x002f280000300800 */
[----:B--2---:R-:W2:Y:S01]  /*1c5d70*/  LDL.LU R139, [R1+0x2c1c] ;  /* 0x002c1c00018b7983 */ /* 0x004ea20000300800 */
[----:B------:R-:W-:-:S02]  /*1c5d80*/  ISETP.LT.AND P1, PT, R136, UR4, !P4 ;  /* 0x0000000488007c0c */ /* 0x000fc4000e721270 */
[----:B------:R-:W-:Y:S01]  /*1c5d90*/  ISETP.LT.AND P5, PT, R137, UR4, !P4 ;  /* 0x0000000489007c0c */ /* 0x000fe2000e7a1270 */
[----:B------:R-:W-:-:S04]  /*1c5da0*/  IMAD.WIDE R4, R220, 0x4, R52 ;  /* 0x00000004dc047825 */ /* 0x000fc800078e0234 */
[----:B------:R-:W-:Y:S01]  /*1c5db0*/  IMAD.WIDE R6, R220, 0x4, R50 ;  /* 0x00000004dc067825 */ /* 0x000fe200078e0232 */
[----:B------:R-:W-:-:S03]  /*1c5dc0*/  ISETP.LT.AND P0, PT, R134, UR4, !P4 ;  /* 0x0000000486007c0c */ /* 0x000fc6000e701270 */
[----:B------:R-:W-:Y:S01]  /*1c5dd0*/  IMAD.WIDE R8, R220, 0x4, R44 ;  /* 0x00000004dc087825 */ /* 0x000fe200078e022c */
[----:B------:R-:W-:Y:S02]  /*1c5de0*/  ISETP.LT.AND P3, PT, R135, UR4, !P4 ;  /* 0x0000000487007c0c */ /* 0x000fe4000e761270 */
[----:B------:R-:W-:Y:S02]  /*1c5df0*/  ISETP.LT.AND P4, PT, R138, UR4, !P4 ;  /* 0x000000048a007c0c */ /* 0x000fe4000e781270 */
[----:B------:R-:W-:Y:S01]  /*1c5e00*/  ISETP.LT.AND P6, PT, R232, UR4, !P2 ;  /* 0x00000004e8007c0c */ /* 0x000fe2000d7c1270 */
[----:B---3--:R-:W-:Y:S01]  /*1c5e10*/  IMAD.WIDE R10, R224, 0x4, R58 ;  /* 0x00000004e00a7825 */ /* 0x008fe200078e023a */
[----:B----4-:R1:W-:Y:S04]  /*1c5e20*/  @P1 STG.E desc[UR30][R4.64], R249 ;  /* 0x000000f904001986 */ /* 0x0103e8000c10191e */
[----:B-1----:R-:W3:Y:S01]  /*1c5e30*/  LDL.LU R249, [R1+0x58e8] ;  /* 0x0058e80001f97983 */ /* 0x002ee20000300800 */
[----:B------:R-:W-:-:S03]  /*1c5e40*/  IMAD.WIDE R4, R220, 0x4, R48 ;  /* 0x00000004dc047825 */ /* 0x000fc600078e0230 */
[----:B------:R1:W-:Y:S04]  /*1c5e50*/  @P5 STG.E desc[UR30][R6.64], R216 ;  /* 0x000000d806005986 */ /* 0x0003e8000c10191e */
[----:B------:R-:W4:Y:S01]  /*1c5e60*/  LDL.LU R233, [R1+0x280c] ;  /* 0x00280c0001e97983 */ /* 0x000f220000300800 */
[----:B-1----:R-:W-:-:S03]  /*1c5e70*/  IMAD.WIDE R6, R220, 0x4, R46 ;  /* 0x00000004dc067825 */ /* 0x002fc600078e022e */
[----:B------:R-:W3:Y:S04]  /*1c5e80*/  LDL.LU R216, [R1+0x240c] ;  /* 0x00240c0001d87983 */ /* 0x000ee80000300800 */
[----:B------:R-:W3:Y:S01]  /*1c5e90*/  LDL.LU R220, [R1+0x200c] ;  /* 0x00200c0001dc7983 */ /* 0x000ee20000300800 */
[----:B------:R-:W-:Y:S02]  /*1c5ea0*/  ISETP.LT.AND P1, PT, R236, UR4, !P2 ;  /* 0x00000004ec007c0c */ /* 0x000fe4000d721270 */
[----:B------:R-:W-:Y:S01]  /*1c5eb0*/  ISETP.LT.AND P5, PT, R240, UR4, !P2 ;  /* 0x00000004f0007c0c */ /* 0x000fe2000d7a1270 */
[----:B------:R1:W-:Y:S04]  /*1c5ec0*/  @P0 STG.E desc[UR30][R4.64], R237 ;  /* 0x000000ed04000986 */ /* 0x0003e8000c10191e */
[----:B------:R1:W-:Y:S04]  /*1c5ed0*/  @P3 STG.E desc[UR30][R6.64], R241 ;  /* 0x000000f106003986 */ /* 0x0003e8000c10191e */
[----:B------:R1:W-:Y:S04]  /*1c5ee0*/  @P4 STG.E desc[UR30][R8.64], R228 ;  /* 0x000000e408004986 */ /* 0x0003e8000c10191e */
[----:B-1----:R-:W3:Y:S01]  /*1c5ef0*/  LDL.LU R237, [R1+0x1c0c] ;  /* 0x001c0c0001ed7983 */ /* 0x002ee20000300800 */
[----:B------:R-:W-:-:S03]  /*1c5f00*/  IMAD.WIDE R4, R224, 0x4, R56 ;  /* 0x00000004e0047825 */ /* 0x000fc600078e0238 */
[----:B------:R1:W-:Y:S01]  /*1c5f10*/  @P6 STG.E desc[UR30][R10.64], R248 ;  /* 0x000000f80a006986 */ /* 0x0003e2000c10191e */
[----:B------:R-:W-:-:S03]  /*1c5f20*/  IMAD.WIDE R6, R224, 0x4, R54 ;  /* 0x00000004e0067825 */ /* 0x000fc600078e0236 */
[----:B------:R-:W3:Y:S01]  /*1c5f30*/  LDL.LU R228, [R1+0x156c] ;  /* 0x00156c0001e47983 */ /* 0x000ee20000300800 */
[----:B------:R-:W-:-:S03]  /*1c5f40*/  ISETP.GE.AND P3, PT, R0, UR5, PT ;  /* 0x0000000500007c0c */ /* 0x000fc6000bf66270 */
[----:B-1----:R-:W3:Y:S04]  /*1c5f50*/  LDL.LU R248, [R1+0x4110] ;  /* 0x0041100001f87983 */ /* 0x002ee80000300800 */
[----:B------:R-:W3:Y:S04]  /*1c5f60*/  LDL.LU R241, [R1+0x4100] ;  /* 0x0041000001f17983 */ /* 0x000ee80000300800 */
[----:B------:R-:W3:Y:S04]  /*1c5f70*/  LDL.LU R0, [R1+0x79d0] ;  /* 0x0079d00001007983 */ /* 0x000ee80000300800 */
[----:B------:R1:W-:Y:S04]  /*1c5f80*/  @P1 STG.E desc[UR30][R4.64], R212 ;  /* 0x000000d404001986 */ /* 0x0003e8000c10191e */
[----:B--2---:R2:W-:Y:S04]  /*1c5f90*/  @P5 STG.E desc[UR30][R6.64], R139 ;  /* 0x0000008b06005986 */ /* 0x0045e8000c10191e */
[----:B-1----:R-:W3:Y:S04]  /*1c5fa0*/  LDL.LU R212, [R1+0x40f0] ;  /* 0x0040f00001d47983 */ /* 0x002ee80000300800 */
[----:B--2---:R-:W2:Y:S01]  /*1c5fb0*/  LDL.LU R139, [R1+0x40e0] ;  /* 0x0040e000018b7983 */ /* 0x004ea20000300800 */
[----:B------:R-:W-:-:S02]  /*1c5fc0*/  ISETP.LT.AND P0, PT, R136, UR4, !P2 ;  /* 0x0000000488007c0c */ /* 0x000fc4000d701270 */
[----:B------:R-:W-:Y:S02]  /*1c5fd0*/  ISETP.LT.AND P4, PT, R137, UR4, !P2 ;  /* 0x0000000489007c0c */ /* 0x000fe4000d781270 */
[----:B------:R-:W-:Y:S01]  /*1c5fe0*/  ISETP.LT.AND P6, PT, R134, UR4, !P2 ;  /* 0x0000000486007c0c */ /* 0x000fe2000d7c1270 */
[----:B------:R-:W-:-:S04]  /*1c5ff0*/  IMAD.WIDE R4, R224, 0x4, R52 ;  /* 0x00000004e0047825 */ /* 0x000fc800078e0234 */
[----:B------:R-:W-:-:S04]  /*1c6000*/  IMAD.WIDE R6, R224, 0x4, R50 ;  /* 0x00000004e0067825 */ /* 0x000fc800078e0232 */
[----:B------:R-:W-:Y:S01]  /*1c6010*/  IMAD.WIDE R8, R224, 0x4, R48 ;  /* 0x00000004e0087825 */ /* 0x000fe200078e0230 */
[----:B------:R-:W-:Y:S02]  /*1c6020*/  ISETP.LT.AND P1, PT, R135, UR4, !P2 ;  /* 0x0000000487007c0c */ /* 0x000fe4000d721270 */
[----:B------:R-:W-:Y:S02]  /*1c6030*/  ISETP.LT.AND P2, PT, R138, UR4, !P2 ;  /* 0x000000048a007c0c */ /* 0x000fe4000d741270 */
[----:B------:R-:W-:Y:S01]  /*1c6040*/  ISETP.LT.AND P5, PT, R232, UR4, !P3 ;  /* 0x00000004e8007c0c */ /* 0x000fe2000dfa1270 */
[----:B----4-:R1:W-:Y:S04]  /*1c6050*/  @P0 STG.E desc[UR30][R4.64], R233 ;  /* 0x000000e904000986 */ /* 0x0103e8000c10191e */
[----:B---3--:R-:W-:Y:S04]  /*1c6060*/  @P4 STG.E desc[UR30][R6.64], R216 ;  /* 0x000000d806004986 */ /* 0x008fe8000c10191e */
[----:B------:R3:W-:Y:S01]  /*1c6070*/  @P6 STG.E desc[UR30][R8.64], R220 ;  /* 0x000000dc08006986 */ /* 0x0007e2000c10191e */
[----:B------:R-:W-:Y:S01]  /*1c6080*/  ISETP.LT.AND P0, PT, R236, UR4, !P3 ;  /* 0x00000004ec007c0c */ /* 0x000fe2000df01270 */
[----:B-1----:R-:W-:Y:S01]  /*1c6090*/  IMAD.WIDE R4, R224, 0x4, R46 ;  /* 0x00000004e0047825 */ /* 0x002fe200078e022e */
[----:B------:R-:W-:Y:S01]  /*1c60a0*/  ISETP.LT.AND P4, PT, R240, UR4, !P3 ;  /* 0x00000004f0007c0c */ /* 0x000fe2000df81270 */
[----:B---3--:R-:W3:Y:S04]  /*1c60b0*/  LDL.LU R220, [R1+0x58ec] ;  /* 0x0058ec0001dc7983 */ /* 0x008ee80000300800 */
[----:B------:R-:W4:Y:S04]  /*1c60c0*/  LDL.LU R233, [R1+0x40d0] ;  /* 0x0040d00001e97983 */ /* 0x000f280000300800 */
[----:B------:R-:W3:Y:S01]  /*1c60d0*/  LDL.LU R216, [R1+0x40c0] ;  /* 0x0040c00001d87983 */ /* 0x000ee20000300800 */
[----:B------:R-:W-:Y:S01]  /*1c60e0*/  IMAD.WIDE R6, R224, 0x4, R44 ;  /* 0x00000004e0067825 */ /* 0x000fe200078e022c */
[----:B------:R-:W-:-:S02]  /*1c60f0*/  ISETP.LT.AND P6, PT, R136, UR4, !P3 ;  /* 0x0000000488007c0c */ /* 0x000fc4000dfc1270 */
[----:B------:R-:W3:Y:S01]  /*1c6100*/  LDL.LU R224, [R1+0x3f70] ;  /* 0x003f700001e07983 */ /* 0x000ee20000300800 */
[----:B------:R-:W-:-:S03]  /*1c6110*/  IMAD.WIDE R8, R249, 0x4, R58 ;  /* 0x00000004f9087825 */ /* 0x000fc600078e023a */
[----:B------:R1:W-:Y:S04]  /*1c6120*/  @P1 STG.E desc[UR30][R4.64], R237 ;  /* 0x000000ed04001986 */ /* 0x0003e8000c10191e */
[----:B------:R1:W-:Y:S04]  /*1c6130*/  @P2 STG.E desc[UR30][R6.64], R228 ;  /* 0x000000e406002986 */ /* 0x0003e8000c10191e */
[----:B------:R1:W-:Y:S04]  /*1c6140*/  @P5 STG.E desc[UR30][R8.64], R248 ;  /* 0x000000f808005986 */ /* 0x0003e8000c10191e */
[----:B-1----:R-:W3:Y:S01]  /*1c6150*/  LDL.LU R237, [R1+0x3f00] ;  /* 0x003f000001ed7983 */ /* 0x002ee20000300800 */
[----:B------:R-:W-:-:S03]  /*1c6160*/  IMAD.WIDE R4, R249, 0x4, R56 ;  /* 0x00000004f9047825 */ /* 0x000fc600078e0238 */
[----:B------:R-:W3:Y:S01]  /*1c6170*/  LDL.LU R228, [R1+0x31d0] ;  /* 0x0031d00001e47983 */ /* 0x000ee20000300800 */
[----:B------:R-:W-:-:S03]  /*1c6180*/  IMAD.WIDE R6, R249, 0x4, R54 ;  /* 0x00000004f9067825 */ /* 0x000fc600078e0236 */
[----:B------:R-:W3:Y:S01]  /*1c6190*/  LDL.LU R248, [R1+0x2c20] ;  /* 0x002c200001f87983 */ /* 0x000ee20000300800 */
[----:B------:R-:W-:-:S03]  /*1c61a0*/  IMAD.WIDE R8, R249, 0x4, R52 ;  /* 0x00000004f9087825 */ /* 0x000fc600078e0234 */
[----:B------:R1:W-:Y:S04]  /*1c61b0*/  @P0 STG.E desc[UR30][R4.64], R241 ;  /* 0x000000f104000986 */ /* 0x0003e8000c10191e */
[----:B------:R-:W3:Y:S04]  /*1c61c0*/  LDL.LU R3, [R1+0x79f0] ;  /* 0x0079f00001037983 */ /* 0x000ee80000300800 */
[----:B-1----:R-:W3:Y:S04]  /*1c61d0*/  LDL.LU R241, [R1+0x2820] ;  /* 0x0028200001f17983 */ /* 0x002ee80000300800 */
[----:B------:R1:W-:Y:S04]  /*1c61e0*/  @P4 STG.E desc[UR30][R6.64], R212 ;  /* 0x000000d406004986 */ /* 0x0003e8000c10191e */
[----:B--2---:R2:W-:Y:S04]  /*1c61f0*/  @P6 STG.E desc[UR30][R8.64], R139 ;  /* 0x0000008b08006986 */ /* 0x0045e8000c10191e */
[----:B-1----:R-:W3:Y:S04]  /*1c6200*/  LDL.LU R212, [R1+0x2420] ;  /* 0x0024200001d47983 */ /* 0x002ee80000300800 */
[----:B--2---:R-:W2:Y:S01]  /*1c6210*/  LDL.LU R139, [R1+0x2020] ;  /* 0x00202000018b7983 */ /* 0x004ea20000300800 */
[----:B------:R-:W-:-:S02]  /*1c6220*/  ISETP.LT.AND P1, PT, R137, UR4, !P3 ;  /* 0x0000000489007c0c */ /* 0x000fc4000df21270 */
[----:B------:R-:W-:Y:S01]  /*1c6230*/  ISETP.LT.AND P2, PT, R134, UR4, !P3 ;  /* 0x0000000486007c0c */ /* 0x000fe2000df41270 */
[----:B------:R-:W-:Y:S01]  /*1c6240*/  IMAD.WIDE R4, R249, 0x4, R50 ;  /* 0x00000004f9047825 */ /* 0x000fe200078e0232 */
[----:B------:R-:W-:-:S03]  /*1c6250*/  ISETP.LT.AND P5, PT, R135, UR4, !P3 ;  /* 0x0000000487007c0c */ /* 0x000fc6000dfa1270 */
[C---:B------:R-:W-:Y:S01]  /*1c6260*/  IMAD.WIDE R6, R249.reuse, 0x4, R48 ;  /* 0x00000004f9067825 */ /* 0x040fe200078e0230 */
[----:B------:R-:W-:Y:S02]  /*1c6270*/  ISETP.GE.AND P0, PT, R0, UR5, PT ;  /* 0x0000000500007c0c */ /* 0x000fe4000bf06270 */
[----:B------:R-:W-:Y:S01]  /*1c6280*/  ISETP.LT.AND P3, PT, R138, UR4, !P3 ;  /* 0x000000048a007c0c */ /* 0x000fe2000df61270 */
[----:B------:R-:W-:Y:S01]  /*1c6290*/  IMAD.WIDE R8, R249, 0x4, R46 ;  /* 0x00000004f9087825 */ /* 0x000fe200078e022e */
[----:B------:R-:W-:Y:S02]  /*1c62a0*/  ISETP.LT.AND P4, PT, R232, UR4, !P0 ;  /* 0x00000004e8007c0c */ /* 0x000fe4000c781270 */
[----:B------:R-:W-:Y:S01]  /*1c62b0*/  ISETP.LT.AND P6, PT, R236, UR4, !P0 ;  /* 0x00000004ec007c0c */ /* 0x000fe2000c7c1270 */
[----:B----4-:R-:W-:Y:S04]  /*1c62c0*/  @P1 STG.E desc[UR30][R4.64], R233 ;  /* 0x000000e904001986 */ /* 0x010fe8000c10191e */
[----:B---3--:R1:W-:Y:S01]  /*1c62d0*/  @P2 STG.E desc[UR30][R6.64], R216 ;  /* 0x000000d806002986 */ /* 0x0083e2000c10191e */
[----:B------:R-:W-:-:S02]  /*1c62e0*/  ISETP.LT.AND P1, PT, R240, UR4, !P0 ;  /* 0x00000004f0007c0c */ /* 0x000fc4000c721270 */
[----:B------:R-:W-:Y:S01]  /*1c62f0*/  ISETP.LT.AND P2, PT, R136, UR4, !P0 ;  /* 0x0000000488007c0c */ /* 0x000fe2000c741270 */
[----:B------:R3:W-:Y:S04]  /*1c6300*/  @P5 STG.E desc[UR30][R8.64], R224 ;  /* 0x000000e008005986 */ /* 0x0007e8000c10191e */
[----:B-1----:R-:W4:Y:S01]  /*1c6310*/  LDL.LU R216, [R1+0x1c20] ;  /* 0x001c200001d87983 */ /* 0x002f220000300800 */
[----:B------:R-:W-:Y:S01]  /*1c6320*/  IMAD.WIDE R4, R249, 0x4, R44 ;  /* 0x00000004f9047825 */ /* 0x000fe200078e022c */
[----:B------:R-:W-:Y:S02]  /*1c6330*/  ISETP.LT.AND P5, PT, R137, UR4, !P0 ;  /* 0x0000000489007c0c */ /* 0x000fe4000c7a1270 */
[----:B---3--:R-:W3:Y:S01]  /*1c6340*/  LDL.LU R224, [R1+0x58f0] ;  /* 0x0058f00001e07983 */ /* 0x008ee20000300800 */
[----:B------:R-:W-:-:S03]  /*1c6350*/  IMAD.WIDE R6, R220, 0x4, R58 ;  /* 0x00000004dc067825 */ /* 0x000fc600078e023a */
[----:B------:R-:W3:Y:S01]  /*1c6360*/  LDL.LU R0, [R1+0x79fc] ;  /* 0x0079fc0001007983 */ /* 0x000ee20000300800 */
[----:B------:R-:W-:-:S03]  /*1c6370*/  IMAD.WIDE R8, R220, 0x4, R56 ;  /* 0x00000004dc087825 */ /* 0x000fc600078e0238 */
[----:B------:R1:W-:Y:S04]  /*1c6380*/  @P3 STG.E desc[UR30][R4.64], R237 ;  /* 0x000000ed04003986 */ /* 0x0003e8000c10191e */
[----:B------:R-:W3:Y:S04]  /*1c6390*/  LDL.LU R249, [R1+0x1550] ;  /* 0x0015500001f97983 */ /* 0x000ee80000300800 */
[----:B------:R1:W-:Y:S02]  /*1c63a0*/  @P4 STG.E desc[UR30][R6.64], R228 ;  /* 0x000000e406004986 */ /* 0x0003e4000c10191e */
[----:B-1----:R-:W-:-:S02]  /*1c63b0*/  IMAD.WIDE R4, R220, 0x4, R54 ;  /* 0x00000004dc047825 */ /* 0x002fc400078e0236 */
[----:B------:R1:W-:Y:S02]  /*1c63c0*/  @P6 STG.E desc[UR30][R8.64], R248 ;  /* 0x000000f808006986 */ /* 0x0003e4000c10191e */
[C---:B------:R-:W-:Y:S02]  /*1c63d0*/  IMAD.WIDE R6, R220.reuse, 0x4, R52 ;  /* 0x00000004dc067825 */ /* 0x040fe400078e0234 */
[----:B------:R-:W3:Y:S02]  /*1c63e0*/  LDL.LU R228, [R1+0x1380] ;  /* 0x0013800001e47983 */ /* 0x000ee40000300800 */
[----:B-1----:R-:W-:Y:S02]  /*1c63f0*/  IMAD.WIDE R8, R220, 0x4, R50 ;  /* 0x00000004dc087825 */ /* 0x002fe400078e0232 */
[----:B------:R-:W-:Y:S04]  /*1c6400*/  @P1 STG.E desc[UR30][R4.64], R241 ;  /* 0x000000f104001986 */ /* 0x000fe8000c10191e */
[----:B------:R-:W3:Y:S04]  /*1c6410*/  LDL.LU R248, [R1+0x4114] ;  /* 0x0041140001f87983 */ /* 0x000ee80000300800 */
[----:B------:R1:W-:Y:S04]  /*1c6420*/  @P2 STG.E desc[UR30][R6.64], R212 ;  /* 0x000000d406002986 */ /* 0x0003e8000c10191e */
[----:B--2---:R2:W-:Y:S04]  /*1c6430*/  @P5 STG.E desc[UR30][R8.64], R139 ;  /* 0x0000008b08005986 */ /* 0x0045e8000c10191e */
[----:B-1----:R-:W3:Y:S04]  /*1c6440*/  LDL.LU R212, [R1+0x4104] ;  /* 0x0041040001d47983 */ /* 0x002ee80000300800 */
[----:B--2---:R-:W2:Y:S01]  /*1c6450*/  LDL.LU R139, [R1+0x40f4] ;  /* 0x0040f400018b7983 */ /* 0x004ea20000300800 */
[----:B------:R-:W-:Y:S01]  /*1c6460*/  ISETP.LT.AND P6, PT, R134, UR4, !P0 ;  /* 0x0000000486007c0c */ /* 0x000fe2000c7c1270 */
[----:B------:R-:W-:-:S02]  /*1c6470*/  IMAD.WIDE R4, R220, 0x4, R48 ;  /* 0x00000004dc047825 */ /* 0x000fc400078e0230 */
[----:B------:R-:W2:Y:S01]  /*1c6480*/  LDL.LU R14, [R1+0x79e8] ;  /* 0x0079e800010e7983 */ /* 0x000ea20000300800 */
[----:B------:R-:W-:Y:S02]  /*1c6490*/  ISETP.LT.AND P4, PT, R135, UR4, !P0 ;  /* 0x0000000487007c0c */ /* 0x000fe4000c781270 */
[----:B------:R-:W-:Y:S02]  /*1c64a0*/  ISETP.GE.AND P3, PT, R3, UR5, PT ;  /* 0x0000000503007c0c */ /* 0x000fe4000bf66270 */
[----:B------:R-:W-:Y:S01]  /*1c64b0*/  ISETP.LT.AND P0, PT, R138, UR4, !P0 ;  /* 0x000000048a007c0c */ /* 0x000fe2000c701270 */
[----:B------:R-:W-:Y:S01]  /*1c64c0*/  IMAD.WIDE R6, R220, 0x4, R46 ;  /* 0x00000004dc067825 */ /* 0x000fe200078e022e */
[----:B------:R-:W-:Y:S02]  /*1c64d0*/  ISETP.LT.AND P1, PT, R232, UR4, !P3 ;  /* 0x00000004e8007c0c */ /* 0x000fe4000df21270 */
[----:B------:R-:W-:Y:S02]  /*1c64e0*/  ISETP.LT.AND P2, PT, R236, UR4, !P3 ;  /* 0x00000004ec007c0c */ /* 0x000fe4000df41270 */
[----:B------:R-:W-:Y:S01]  /*1c64f0*/  ISETP.LT.AND P5, PT, R240, UR4, !P3 ;  /* 0x00000004f0007c0c */ /* 0x000fe2000dfa1270 */
[----:B----4-:R1:W-:Y:S04]  /*1c6500*/  @P6 STG.E desc[UR30][R4.64], R216 ;  /* 0x000000d804006986 */ /* 0x0103e8000c10191e */
[----:B-1----:R-:W4:Y:S04]  /*1c6510*/  LDL.LU R216, [R1+0x40e4] ;  /* 0x0040e40001d87983 */ /* 0x002f280000300800 */
[----:B------:R-:W4:Y:S01]  /*1c6520*/  LDL.LU R13, [R1+0x79e4] ;  /* 0x0079e400010d7983 */ /* 0x000f220000300800 */
[----:B------:R-:W-:-:S03]  /*1c6530*/  IMAD.WIDE R4, R220, 0x4, R44 ;  /* 0x00000004dc047825 */ /* 0x000fc600078e022c */
[----:B------:R-:W4:Y:S04]  /*1c6540*/  LDL.LU R220, [R1+0x40d4] ;  /* 0x0040d40001dc7983 */ /* 0x000f280000300800 */
[----:B------:R-:W4:Y:S01]  /*1c6550*/  LDL.LU R12, [R1+0x79ec] ;  /* 0x0079ec00010c7983 */ /* 0x000f220000300800 */
[----:B---3--:R-:W-:-:S03]  /*1c6560*/  IMAD.WIDE R8, R224, 0x4, R56 ;  /* 0x00000004e0087825 */ /* 0x008fc600078e0238 */
[----:B------:R1:W-:Y:S01]  /*1c6570*/  @P4 STG.E desc[UR30][R6.64], R249 ;  /* 0x000000f906004986 */ /* 0x0003e2000c10191e */
[----:B------:R-:W-:-:S03]  /*1c6580*/  IMAD.WIDE R10, R224, 0x4, R54 ;  /* 0x00000004e00a7825 */ /* 0x000fc600078e0236 */
[----:B------:R3:W-:Y:S01]  /*1c6590*/  @P0 STG.E desc[UR30][R4.64], R228 ;  /* 0x000000e404000986 */ /* 0x0007e2000c10191e */
[----:B-1----:R-:W-:-:S03]  /*1c65a0*/  IMAD.WIDE R6, R224, 0x4, R58 ;  /* 0x00000004e0067825 */ /* 0x002fc600078e023a */
[----:B---3--:R-:W3:Y:S04]  /*1c65b0*/  LDL.LU R228, [R1+0x40c4] ;  /* 0x0040c40001e47983 */ /* 0x008ee80000300800 */
[----:B------:R-:W3:Y:S01]  /*1c65c0*/  LDL R233, [R1+0x58f4] ;  /* 0x0058f40001e97983 */ /* 0x000ee20000100800 */
[----:B------:R-:W-:-:S03]  /*1c65d0*/  ISETP.GE.AND P6, PT, R0, UR5, PT ;  /* 0x0000000500007c0c */ /* 0x000fc6000bfc6270 */
[----:B------:R1:W-:Y:S04]  /*1c65e0*/  @P1 STG.E desc[UR30][R6.64], R248 ;  /* 0x000000f806001986 */ /* 0x0003e8000c10191e */
[----:B------:R-:W3:Y:S04]  /*1c65f0*/  LDL.LU R16, [R1+0x79f8] ;  /* 0x0079f80001107983 */ /* 0x000ee80000300800 */
[----:B-1----:R-:W3:Y:S04]  /*1c6600*/  LDL.LU R248, [R1+0x3f74] ;  /* 0x003f740001f87983 */ /* 0x002ee80000300800 */
[----:B------:R-:W3:Y:S04]  /*1c6610*/  LDL.LU R3, [R1+0x79f4] ;  /* 0x0079f40001037983 */ /* 0x000ee80000300800 */
[----:B------:R-:W-:Y:S04]  /*1c6620*/  @P2 STG.E desc[UR30][R8.64], R212 ;  /* 0x000000d408002986 */ /* 0x000fe8000c10191e */
[----:B--2---:R1:W-:Y:S04]  /*1c6630*/  @P5 STG.E desc[UR30][R10.64], R139 ;  /* 0x0000008b0a005986 */ /* 0x0043e8000c10191e */
[----:B-1----:R-:W2:Y:S04]  /*1c6640*/  LDL.LU R139, [R1+0x3f04] ;  /* 0x003f0400018b7983 */ /* 0x002ea80000300800 */
[----:B------:R-:W2:Y:S04]  /*1c6650*/  LDL.LU R0, [R1+0x79cc] ;  /* 0x0079cc0001007983 */ /* 0x000ea80000300800 */
[----:B------:R-:W2:Y:S04]  /*1c6660*/  LDL.LU R11, [R1+0x79e0] ;  /* 0x0079e000010b7983 */ /* 0x000ea80000300800 */
[----:B------:R-:W2:Y:S01]  /*1c6670*/  LDL.LU R10, [R1+0x79dc] ;  /* 0x0079dc00010a7983 */ /* 0x000ea20000300800 */
[----:B------:R-:W-:-:S03]  /*1c6680*/  ISETP.LT.AND P4, PT, R136, UR4, !P3 ;  /* 0x0000000488007c0c */ /* 0x000fc6000df81270 */
[----:B------:R-:W2:Y:S01]  /*1c6690*/  LDL.LU R15, [R1+0x79d8] ;  /* 0x0079d800010f7983 */ /* 0x000ea20000300800 */
[----:B------:R-:W-:Y:S01]  /*1c66a0*/  ISETP.GE.AND P5, PT, R14, UR5, PT ;  /* 0x000000050e007c0c */ /* 0x000fe2000bfa6270 */
[C---:B------:R-:W-:Y:S01]  /*1c66b0*/  IMAD.WIDE R4, R224.reuse, 0x4, R52 ;  /* 0x00000004e0047825 */ /* 0x040fe200078e0234 */
[----:B------:R-:W-:Y:S01]  /*1c66c0*/  ISETP.LT.AND P0, PT, R137, UR4, !P3 ;  /* 0x0000000489007c0c */ /* 0x000fe2000df01270 */
[----:B------:R-:W2:Y:S02]  /*1c66d0*/  LDL.LU R14, [R1+0x79d4] ;  /* 0x0079d400010e7983 */ /* 0x000ea40000300800 */
[----:B------:R-:W-:Y:S01]  /*1c66e0*/  IMAD.WIDE R6, R224, 0x4, R50 ;  /* 0x00000004e0067825 */ /* 0x000fe200078e0232 */
[----:B------:R-:W-:Y:S02]  /*1c66f0*/  ISETP.LT.AND P1, PT, R134, UR4, !P3 ;  /* 0x0000000486007c0c */ /* 0x000fe4000df21270 */
[----:B------:R-:W-:Y:S01]  /*1c6700*/  ISETP.LT.AND P2, PT, R135, UR4, !P3 ;  /* 0x0000000487007c0c */ /* 0x000fe2000df41270 */
[----:B----4-:R1:W-:Y:S01]  /*1c6710*/  @P4 STG.E desc[UR30][R4.64], R216 ;  /* 0x000000d804004986 */ /* 0x0103e2000c10191e */
[----:B------:R-:W-:-:S03]  /*1c6720*/  ISETP.GE.AND P4, PT, R13, UR5, PT ;  /* 0x000000050d007c0c */ /* 0x000fc6000bf86270 */
[----:B------:R-:W4:Y:S04]  /*1c6730*/  LDL.LU R13, [R1+0x79c4] ;  /* 0x0079c400010d7983 */ /* 0x000f280000300800 */
[----:B------:R1:W-:Y:S01]  /*1c6740*/  @P0 STG.E desc[UR30][R6.64], R220 ;  /* 0x000000dc06000986 */ /* 0x0003e2000c10191e */
[----:B------:R-:W-:-:S03]  /*1c6750*/  ISETP.GE.AND P0, PT, R12, UR5, PT ;  /* 0x000000050c007c0c */ /* 0x000fc6000bf06270 */
[----:B------:R-:W4:Y:S01]  /*1c6760*/  LDL.LU R12, [R1+0x79c0] ;  /* 0x0079c000010c7983 */ /* 0x000f220000300800 */
[----:B-1----:R-:W-:-:S04]  /*1c6770*/  IMAD.WIDE R4, R224, 0x4, R48 ;  /* 0x00000004e0047825 */ /* 0x002fc800078e0230 */
[----:B------:R-:W-:Y:S01]  /*1c6780*/  IMAD.WIDE R6, R224, 0x4, R46 ;  /* 0x00000004e0067825 */ /* 0x000fe200078e022e */
[----:B---3--:R-:W-:Y:S04]  /*1c6790*/  @P1 STG.E desc[UR30][R4.64], R228 ;  /* 0x000000e404001986 */ /* 0x008fe8000c10191e */
[----:B------:R1:W-:Y:S01]  /*1c67a0*/  @P2 STG.E desc[UR30][R6.64], R248 ;  /* 0x000000f806002986 */ /* 0x0003e2000c10191e */
[----:B------:R-:W-:-:S03]  /*1c67b0*/  ISETP.GE.AND P1, PT, R3, UR5, PT ;  /* 0x0000000503007c0c */ /* 0x000fc6000bf26270 */
[----:B-1----:R-:W3:Y:S04]  /*1c67c0*/  LDL.LU R6, [R1+0x79bc] ;  /* 0x0079bc0001067983 */ /* 0x002ee80000300800 */
[----:B------:R-:W3:Y:S01]  /*1c67d0*/  LDL.LU R3, [R1+0x79b8] ;  /* 0x0079b80001037983 */ /* 0x000ee20000300800 */
[----:B--2---:R-:W-:-:S03]  /*1c67e0*/  ISETP.GE.AND P2, PT, R0, UR5, PT ;  /* 0x0000000500007c0c */ /* 0x004fc6000bf46270 */
[----:B------:R-:W2:Y:S01]  /*1c67f0*/  LDL.LU R0, [R1+0x79ac] ;  /* 0x0079ac0001007983 */ /* 0x000ea20000300800 */
[----:B------:R-:W-:-:S04]  /*1c6800*/  LOP3.LUT R128, R128, 0xfffffffb, RZ, 0xc0, !PT ;  /* 0xfffffffb80807812 */ /* 0x000fc800078ec0ff */
[----:B------:R-:W-:-:S04]  /*1c6810*/  @P6 LOP3.LUT R128, R128, 0x4, RZ, 0xfc, !PT ;  /* 0x0000000480806812 */ /* 0x000fc800078efcff */
[----:B------:R-:W-:-:S04]  /*1c6820*/  LOP3.LUT R128, R128, 0xfffffffd, RZ, 0xc0, !PT ;  /* 0xfffffffd80807812 */ /* 0x000fc800078ec0ff */
[----:B------:R-:W-:-:S04]  /*1c6830*/  @P5 LOP3.LUT R128, R128, 0x2, RZ, 0xfc, !PT ;  /* 0x0000000280805812 */ /* 0x000fc800078efcff */
[----:B------:R-:W-:-:S04]  /*1c6840*/  LOP3.LUT R128, R128, 0xfffffffe, RZ, 0xc0, !PT ;  /* 0xfffffffe80807812 */ /* 0x000fc800078ec0ff */
[----:B------:R-:W-:Y:S02]  /*1c6850*/  @P4 LOP3.LUT R128, R128, 0x1, RZ, 0xfc, !PT ;  /* 0x0000000180804812 */ /* 0x000fe400078efcff */
[----:B------:R-:W-:Y:S02]  /*1c6860*/  ISETP.GE.AND P4, PT, R16, UR5, PT ;  /* 0x0000000510007c0c */ /* 0x000fe4000bf86270 */
[----:B------:R-:W-:-:S11]  /*1c6870*/  LOP3.LUT R128, R128, 0xffffffef, RZ, 0xc0, !PT ;  /* 0xffffffef80807812 */ /* 0x000fd600078ec0ff */
[----:B------:R-:W-:-:S04]  /*1c6880*/  @P4 LOP3.LUT R128, R128, 0x10, RZ, 0xfc, !PT ;  /* 0x0000001080804812 */ /* 0x000fc800078efcff */
[----:B------:R-:W-:-:S04]  /*1c6890*/  LOP3.LUT R128, R128, 0xffffffdf, RZ, 0xc0, !PT ;  /* 0xffffffdf80807812 */ /* 0x000fc800078ec0ff */
[----:B------:R-:W-:Y:S02]  /*1c68a0*/  @P1 LOP3.LUT R128, R128, 0x20, RZ, 0xfc, !PT ;  /* 0x0000002080801812 */ /* 0x000fe400078efcff */
[----:B------:R-:W-:Y:S02]  /*1c68b0*/  ISETP.GE.AND P1, PT, R11, UR5, PT ;  /* 0x000000050b007c0c */ /* 0x000fe4000bf26270 */
[----:B------:R-:W-:Y:S01]  /*1c68c0*/  LOP3.LUT R128, R128, 0xffffffbf, RZ, 0xc0, !PT ;  /* 0xffffffbf80807812 */ /* 0x000fe200078ec0ff */
[----:B------:R-:W2:Y:S01]  /*1c68d0*/  LDL.LU R11, [R1+0x79a8] ;  /* 0x0079a800010b7983 */ /* 0x000ea20000300800 */
[----:B------:R-:W-:Y:S02]  /*1c68e0*/  ISETP.LT.AND P3, PT, R138, UR4, !P3 ;  /* 0x000000048a007c0c */ /* 0x000fe4000df61270 */
[----:B------:R-:W-:Y:S02]  /*1c68f0*/  @P2 LOP3.LUT R128, R128, 0x40, RZ, 0xfc, !PT ;  /* 0x0000004080802812 */ /* 0x000fe400078efcff */
[----:B------:R-:W-:Y:S01]  /*1c6900*/  ISETP.GE.AND P2, PT, R10, UR5, PT ;  /* 0x000000050a007c0c */ /* 0x000fe2000bf46270 */
[----:B------:R-:W-:Y:S01]  /*1c6910*/  IMAD.WIDE R8, R224, 0x4, R44 ;  /* 0x00000004e0087825 */ /* 0x000fe200078e022c */
[----:B------:R-:W-:Y:S01]  /*1c6920*/  LOP3.LUT R128, R128, 0xffffff7f, RZ, 0xc0, !PT ;  /* 0xffffff7f80807812 */ /* 0x000fe200078ec0ff */
[----:B------:R-:W2:Y:S03]  /*1c6930*/  LDL.LU R10, [R1+0x79a0] ;  /* 0x0079a000010a7983 */ /* 0x000ea60000300800 */
[----:B------:R-:W-:-:S03]  /*1c6940*/  @P1 LOP3.LUT R128, R128, 0x80, RZ, 0xfc, !PT ;  /* 0x0000008080801812 */ /* 0x000fc600078efcff */
[----:B------:R1:W-:Y:S01]  /*1c6950*/  @P3 STG.E desc[UR30][R8.64], R139 ;  /* 0x0000008b08003986 */ /* 0x0003e2000c10191e */
[----:B------:R-:W-:Y:S02]  /*1c6960*/  ISETP.GE.AND P3, PT, R15, UR5, PT ;  /* 0x000000050f007c0c */ /* 0x000fe4000bf66270 */
[----:B------:R-:W-:-:S04]  /*1c6970*/  LOP3.LUT R128, R128, 0xfffffeff, RZ, 0xc0, !PT ;  /* 0xfffffeff80807812 */ /* 0x000fc800078ec0ff */
[----:B------:R-:W-:Y:S02]  /*1c6980*/  @P2 LOP3.LUT R128, R128, 0x100, RZ, 0xfc, !PT ;  /* 0x0000010080802812 */ /* 0x000fe400078efcff */
[----:B------:R-:W-:Y:S02]  /*1c6990*/  ISETP.GE.AND P1, PT, R14, UR5, PT ;  /* 0x000000050e007c0c */ /* 0x000fe4000bf26270 */
[----:B------:R-:W-:Y:S01]  /*1c69a0*/  LOP3.LUT R128, R128, 0xfffffdff, RZ, 0xc0, !PT ;  /* 0xfffffdff80807812 */ /* 0x000fe200078ec0ff */
[----:B-1----:R-:W2:Y:S03]  /*1c69b0*/  LDL.LU R9, [R1+0x799c] ;  /* 0x00799c0001097983 */ /* 0x002ea60000300800 */
[----:B------:R-:W-:Y:S01]  /*1c69c0*/  @P3 LOP3.LUT R128, R128, 0x200, RZ, 0xfc, !PT ;  /* 0x0000020080803812 */ /* 0x000fe200078efcff */
[----:B------:R-:W2:Y:S03]  /*1c69d0*/  LDL.LU R8, [R1+0x7998] ;  /* 0x0079980001087983 */ /* 0x000ea60000300800 */
[----:B------:R-:W-:Y:S01]  /*1c69e0*/  LOP3.LUT R128, R128, 0xfffffbff, RZ, 0xc0, !PT ;  /* 0xfffffbff80807812 */ /* 0x000fe200078ec0ff */
[----:B------:R-:W2:Y:S01]  /*1c69f0*/  LDL.LU R7, [R1+0x7994] ;  /* 0x0079940001077983 */ /* 0x000ea20000300800 */
[----:B----4-:R-:W-:-:S02]  /*1c6a00*/  ISETP.GE.AND P2, PT, R13, UR5, PT ;  /* 0x000000050d007c0c */ /* 0x010fc4000bf46270 */
[----:B------:R-:W-:-:S04]  /*1c6a10*/  @P1 LOP3.LUT R128, R128, 0x400, RZ, 0xfc, !PT ;  /* 0x0000040080801812 */ /* 0x000fc800078efcff */
[----:B------:R-:W-:Y:S02]  /*1c6a20*/  LOP3.LUT R128, R128, 0xfffff7ff, RZ, 0xc0, !PT ;  /* 0xfffff7ff80807812 */ /* 0x000fe400078ec0ff */
[----:B------:R-:W-:-:S05]  /*1c6a30*/  ISETP.GE.AND P3, PT, R12, UR5, PT ;  /* 0x000000050c007c0c */ /* 0x000fca000bf66270 */
[----:B------:R-:W-:-:S04]  /*1c6a40*/  @P2 LOP3.LUT R128, R128, 0x800, RZ, 0xfc, !PT ;  /* 0x0000080080802812 */ /* 0x000fc800078efcff */
[----:B------:R-:W-:-:S04]  /*1c6a50*/  LOP3.LUT R128, R128, 0xffffefff, RZ, 0xc0, !PT ;  /* 0xffffefff80807812 */ /* 0x000fc800078ec0ff */
[----:B------:R-:W-:Y:S02]  /*1c6a60*/  @P3 LOP3.LUT R128, R128, 0x1000, RZ, 0xfc, !PT ;  /* 0x0000100080803812 */ /* 0x000fe400078efcff */
[----:B---3--:R-:W-:Y:S02]  /*1c6a70*/  ISETP.GE.AND P1, PT, R6, UR5, PT ;  /* 0x0000000506007c0c */ /* 0x008fe4000bf26270 */
[----:B------:R-:W3:Y:S01]  /*1c6a80*/  LDL.LU R6, [R1+0x798c] ;  /* 0x00798c0001067983 */ /* 0x000ee20000300800 */
[----:B------:R-:W-:-:S03]  /*1c6a90*/  ISETP.GE.AND P2, PT, R3, UR5, PT ;  /* 0x0000000503007c0c */ /* 0x000fc6000bf46270 */
[----:B------:R-:W4:Y:S01]  /*1c6aa0*/  LDL.LU R3, [R1+0x7988] ;  /* 0x0079880001037983 */ /* 0x000f220000300800 */
[----:B--2---:R-:W-:-:S03]  /*1c6ab0*/  ISETP.GE.AND P3, PT, R0, UR5, PT ;  /* 0x0000000500007c0c */ /* 0x004fc6000bf66270 */
[----:B------:R-:W2:Y:S01]  /*1c6ac0*/  LDL.LU R0, [R1+0x7984] ;  /* 0x0079840001007983 */ /* 0x000ea20000300800 */
[----:B------:R-:W-:-:S03]  /*1c6ad0*/  LOP3.LUT R128, R128, 0xffffdfff, RZ, 0xc0, !PT ;  /* 0xffffdfff80807812 */ /* 0x000fc600078ec0ff */
[----:B------:R-:W2:Y:S01]  /*1c6ae0*/  LDL.LU R16, [R1+0x7980] ;  /* 0x0079800001107983 */ /* 0x000ea20000300800 */
[----:B------:R-:W-:-:S03]  /*1c6af0*/  @P1 LOP3.LUT R128, R128, 0x2000, RZ, 0xfc, !PT ;  /* 0x0000200080801812 */ /* 0x000fc600078efcff */
[----:B------:R-:W2:Y:S01]  /*1c6b00*/  LDL.LU R15, [R1+0x797c] ;  /* 0x00797c00010f7983 */ /* 0x000ea20000300800 */
[----:B------:R-:W-:-:S03]  /*1c6b10*/  LOP3.LUT R128, R128, 0xffffbfff, RZ, 0xc0, !PT ;  /* 0xffffbfff80807812 */ /* 0x000fc600078ec0ff */
[----:B------:R-:W2:Y:S01]  /*1c6b20*/  LDL.LU R14, [R1+0x7978] ;  /* 0x00797800010e7983 */ /* 0x000ea20000300800 */
[----:B------:R-:W-:-:S03]  /*1c6b30*/  @P2 LOP3.LUT R128, R128, 0x4000, RZ, 0xfc, !PT ;  /* 0x0000400080802812 */ /* 0x000fc600078efcff */
[----:B------:R-:W2:Y:S01]  /*1c6b40*/  LDL.LU R13, [R1+0x7970] ;  /* 0x00797000010d7983 */ /* 0x000ea20000300800 */
[----:B------:R-:W-:-:S03]  /*1c6b50*/  LOP3.LUT R128, R128, 0xffff7fff, RZ, 0xc0, !PT ;  /* 0xffff7fff80807812 */ /* 0x000fc600078ec0ff */
[----:B------:R-:W2:Y:S01]  /*1c6b60*/  LDL.LU R12, [R1+0x796c] ;  /* 0x00796c00010c7983 */ /* 0x000ea20000300800 */
[----:B------:R-:W-:-:S04]  /*1c6b70*/  @P3 LOP3.LUT R128, R128, 0x8000, RZ, 0xfc, !PT ;  /* 0x0000800080803812 */ /* 0x000fc800078efcff */
[----:B------:R-:W-:Y:S02]  /*1c6b80*/  LOP3.LUT R128, R128, 0xfffeffff, RZ, 0xc0, !PT ;  /* 0xfffeffff80807812 */ /* 0x000fe400078ec0ff */
[----:B------:R-:W-:Y:S02]  /*1c6b90*/  ISETP.GE.AND P1, PT, R11, UR5, PT ;  /* 0x000000050b007c0c */ /* 0x000fe4000bf26270 */
[----:B------:R-:W2:Y:S01]  /*1c6ba0*/  LDL.LU R11, [R1+0x7960] ;  /* 0x00796000010b7983 */ /* 0x000ea20000300800 */
[----:B------:R-:W-:-:S03]  /*1c6bb0*/  ISETP.GE.AND P2, PT, R10, UR5, PT ;  /* 0x000000050a007c0c */ /* 0x000fc6000bf46270 */
[----:B------:R-:W2:Y:S07]  /*1c6bc0*/  LDL.LU R10, [R1+0x795c] ;  /* 0x00795c00010a7983 */ /* 0x000eae0000300800 */
[----:B------:R-:W-:-:S04]  /*1c6bd0*/  @P1 LOP3.LUT R128, R128, 0x10000, RZ, 0xfc, !PT ;  /* 0x0001000080801812 */ /* 0x000fc800078efcff */
[----:B------:R-:W-:-:S04]  /*1c6be0*/  LOP3.LUT R128, R128, 0xfffdffff, RZ, 0xc0, !PT ;  /* 0xfffdffff80807812 */ /* 0x000fc800078ec0ff */
[----:B------:R-:W-:Y:S02]  /*1c6bf0*/  @P2 LOP3.LUT R128, R128, 0x20000, RZ, 0xfc, !PT ;  /* 0x0002000080802812 */ /* 0x000fe400078efcff */
[----:B------:R-:W-:Y:S02]  /*1c6c00*/  ISETP.GE.AND P3, PT, R9, UR5, PT ;  /* 0x0000000509007c0c */ /* 0x000fe4000bf66270 */
[----:B------:R-:W-:Y:S01]  /*1c6c10*/  LOP3.LUT R128, R128, 0xfffbffff, RZ, 0xc0, !PT ;  /* 0xfffbffff80807812 */ /* 0x000fe200078ec0ff */
[----:B------:R-:W2:Y:S01]  /*1c6c20*/  LDL.LU R9, [R1+0x7958] ;  /* 0x0079580001097983 */ /* 0x000ea20000300800 */
[----:B------:R-:W-:-:S03]  /*1c6c30*/  ISETP.GE.AND P1, PT, R8, UR5, PT ;  /* 0x0000000508007c0c */ /* 0x000fc6000bf26270 */
[----:B------:R-:W2:Y:S01]  /*1c6c40*/  LDL.LU R8, [R1+0x7954] ;  /* 0x0079540001087983 */ /* 0x000ea20000300800 */
[----:B------:R-:W-:-:S03]  /*1c6c50*/  ISETP.GE.AND P2, PT, R7, UR5, PT ;  /* 0x0000000507007c0c */ /* 0x000fc6000bf46270 */
[----:B------:R-:W2:Y:S02]  /*1c6c60*/  LDL.LU R7, [R1+0x794c] ;  /* 0x00794c0001077983 */ /* 0x000ea40000300800 */
[----:B------:R-:W-:-:S04]  /*1c6c70*/  @P3 LOP3.LUT R128, R128, 0x40000, RZ, 0xfc, !PT ;  /* 0x0004000080803812 */ /* 0x000fc800078efcff */
[----:B------:R-:W-:-:S04]  /*1c6c80*/  LOP3.LUT R128, R128, 0xfff7ffff, RZ, 0xc0, !PT ;  /* 0xfff7ffff80807812 */ /* 0x000fc800078ec0ff */
[----:B------:R-:W-:-:S04]  /*1c6c90*/  @P1 LOP3.LUT R128, R128, 0x80000, RZ, 0xfc, !PT ;  /* 0x0008000080801812 */ /* 0x000fc800078efcff */
[----:B------:R-:W-:-:S04]  /*1c6ca0*/  LOP3.LUT R128, R128, 0xffefffff, RZ, 0xc0, !PT ;  /* 0xffefffff80807812 */ /* 0x000fc800078ec0ff */
[----:B------:R-:W-:Y:S02]  /*1c6cb0*/  @P2 LOP3.LUT R128, R128, 0x100000, RZ, 0xfc, !PT ;  /* 0x0010000080802812 */ /* 0x000fe400078efcff */
[----:B---3--:R-:W-:Y:S02]  /*1c6cc0*/  ISETP.GE.AND P3, PT, R6, UR5, PT ;  /* 0x0000000506007c0c */ /* 0x008fe4000bf66270 */
[----:B------:R-:W3:Y:S01]  /*1c6cd0*/  LDL.LU R6, [R1+0x7948] ;  /* 0x0079480001067983 */ /* 0x000ee20000300800 */
[----:B----4-:R-:W-:-:S03]  /*1c6ce0*/  ISETP.GE.AND P1, PT, R3, UR5, PT ;  /* 0x0000000503007c0c */ /* 0x010fc6000bf26270 */
[----:B------:R-:W4:Y:S01]  /*1c6cf0*/  LDL.LU R3, [R1+0x7a04] ;  /* 0x007a040001037983 */ /* 0x000f220000300800 */
[----:B--2---:R-:W-:-:S03]  /*1c6d00*/  ISETP.GE.AND P2, PT, R0, UR5, PT ;  /* 0x0000000500007c0c */ /* 0x004fc6000bf46270 */
[----:B------:R-:W2:Y:S01]  /*1c6d10*/  LDL.LU R0, [R1+0x7a00] ;  /* 0x007a000001007983 */ /* 0x000ea20000300800 */
[----:B------:R-:W-:-:S04]  /*1c6d20*/  LOP3.LUT R128, R128, 0xffdfffff, RZ, 0xc0, !PT ;  /* 0xffdfffff80807812 */ /* 0x000fc800078ec0ff */
[----:B------:R-:W-:-:S04]  /*1c6d30*/  @P3 LOP3.LUT R128, R128, 0x200000, RZ, 0xfc, !PT ;  /* 0x0020000080803812 */ /* 0x000fc800078efcff */
[----:B------:R-:W-:-:S04]  /*1c6d40*/  LOP3.LUT R128, R128, 0xffbfffff, RZ, 0xc0, !PT ;  /* 0xffbfffff80807812 */ /* 0x000fc800078ec0ff */
[----:B------:R-:W-:Y:S02]  /*1c6d50*/  @P1 LOP3.LUT R128, R128, 0x400000, RZ, 0xfc, !PT ;  /* 0x0040000080801812 */ /* 0x000fe400078efcff */
[----:B------:R-:W-:Y:S02]  /*1c6d60*/  ISETP.GE.AND P3, PT, R16, UR5, PT ;  /* 0x0000000510007c0c */ /* 0x000fe4000bf66270 */
        /* <DEDUP_REMOVED lines=19> */
[----:B------:R-:W-:-:S04]  /*1c6ea0*/  @P2 LOP3.LUT R128, R128, 0x20000000, RZ, 0xfc, !PT ;  /* 0x2000000080802812 */ /* 0x000fc800078efcff */
[----:B------:R-:W-:Y:S01]  /*1c6eb0*/  LOP3.LUT R128, R128, 0xbfffffff, RZ, 0xc0, !PT ;  /* 0xbfffffff80807812 */ /* 0x000fe200078ec0ff */
[----:B------:R-:W-:Y:S01]  /*1c6ec0*/  IMAD.WIDE R4, R233, 0x4, R58 ;  /* 0x00000004e9047825 */ /* 0x000fe200078e023a */
[----:B------:R-:W-:Y:S02]  /*1c6ed0*/  ISETP.GE.AND P1, PT, R9, UR5, PT ;  /* 0x0000000509007c0c */ /* 0x000fe4000bf26270 */
[----:B------:R-:W-:Y:S02]  /*1c6ee0*/  @P3 LOP3.LUT R128, R128, 0x40000000, RZ, 0xfc, !PT ;  /* 0x4000000080803812 */ /* 0x000fe400078efcff */
[----:B------:R-:W-:Y:S02]  /*1c6ef0*/  ISETP.GE.AND P2, PT, R8, UR5, PT ;  /* 0x0000000508007c0c */ /* 0x000fe4000bf46270 */
[----:B------:R-:W-:Y:S02]  /*1c6f00*/  ISETP.GE.AND P3, PT, R7, UR5, PT ;  /* 0x0000000507007c0c */ /* 0x000fe4000bf66270 */
[----:B---3--:R-:W-:-:S02]  /*1c6f10*/  ISETP.GE.AND P4, PT, R6, UR5, PT ;  /* 0x0000000506007c0c */ /* 0x008fc4000bf86270 */
[----:B----4-:R-:W-:Y:S02]  /*1c6f20*/  ISETP.GE.AND P5, PT, R3, UR5, PT ;  /* 0x0000000503007c0c */ /* 0x010fe4000bfa6270 */
[----:B--2---:R-:W-:Y:S01]  /*1c6f30*/  ISETP.GE.AND P6, PT, R0, UR5, PT ;  /* 0x0000000500007c0c */ /* 0x004fe2000bfc6270 */
[----:B------:R-:W2:Y:S04]  /*1c6f40*/  LDL.LU R212, [R1+0x31d4] ;  /* 0x0031d40001d47983 */ /* 0x000ea80000300800 */
[----:B------:R-:W3:Y:S04]  /*1c6f50*/  LDL.LU R228, [R1+0x2c24] ;  /* 0x002c240001e47983 */ /* 0x000ee80000300800 */
[----:B------:R-:W4:Y:S04]  /*1c6f60*/  LDL.LU R216, [R1+0x2824] ;  /* 0x0028240001d87983 */ /* 0x000f280000300800 */
[----:B------:R-:W3:Y:S04]  /*1c6f70*/  LDL.LU R220, [R1+0x2424] ;  /* 0x0024240001dc7983 */ /* 0x000ee80000300800 */
[----:B------:R-:W3:Y:S04]  /*1c6f80*/  LDL.LU R248, [R1+0x2024] ;  /* 0x0020240001f87983 */ /* 0x000ee80000300800 */
[----:B------:R-:W4:Y:S01]  /*1c6f90*/  LDL.LU R139, [R1+0x1c24] ;  /* 0x001c2400018b7983 */ /* 0x000f220000300800 */
[----:B------:R-:W-:-:S03]  /*1c6fa0*/  LOP3.LUT R2, R2, 0xffffff7f, RZ, 0xc0, !PT ;  /* 0xffffff7f02027812 */ /* 0x000fc600078ec0ff */
[----:B------:R-:W4:Y:S01]  /*1c6fb0*/  LDL.LU R224, [R1+0x1554] ;  /* 0x0015540001e07983 */ /* 0x000f220000300800 */
[----:B------:R-:W-:-:S03]  /*1c6fc0*/  @P3 LOP3.LUT R2, R2, 0x80, RZ, 0xfc, !PT ;  /* 0x0000008002023812 */ /* 0x000fc600078efcff */
[----:B------:R-:W4:Y:S01]  /*1c6fd0*/  LDL.LU R241, [R1+0x58f8] ;  /* 0x0058f80001f17983 */ /* 0x000f220000300800 */
[----:B------:R-:W-:-:S03]  /*1c6fe0*/  LOP3.LUT R2, R2, 0xffffffbf, RZ, 0xc0, !PT ;  /* 0xffffffbf02027812 */ /* 0x000fc600078ec0ff */
[----:B------:R-:W4:Y:S01]  /*1c6ff0*/  LDL.LU R237, [R1+0x58fc] ;  /* 0x0058fc0001ed7983 */ /* 0x000f220000300800 */
[----:B------:R-:W-:Y:S02]  /*1c7000*/  @P4 LOP3.LUT R2, R2, 0x40, RZ, 0xfc, !PT ;  /* 0x0000004002024812 */ /* 0x000fe400078efcff */
[----:B------:R-:W-:Y:S01]  /*1c7010*/  LOP3.LUT P4, RZ, R128, 0x2, RZ, 0xc0, !PT ;  /* 0x0000000280ff7812 */ /* 0x000fe2000788c0ff */
[----:B------:R-:W4:Y:S01]  /*1c7020*/  LDL.LU R249, [R1+0x1384] ;  /* 0x0013840001f97983 */ /* 0x000f220000300800 */
[----:B------:R-:W-:-:S03]  /*1c7030*/  LOP3.LUT R2, R2, 0xffffffdf, RZ, 0xc0, !PT ;  /* 0xffffffdf02027812 */ /* 0x000fc600078ec0ff */
[----:B------:R-:W1:Y:S01]  /*1c7040*/  LDS.128 R100, [R102] ;  /* 0x0000000066647984 */ /* 0x000e620000000c00 */
[----:B------:R-:W-:-:S04]  /*1c7050*/  @P5 LOP3.LUT R2, R2, 0x20, RZ, 0xfc, !PT ;  /* 0x0000002002025812 */ /* 0x000fc800078efcff */
[----:B------:R-:W-:-:S04]  /*1c7060*/  LOP3.LUT R2, R2, 0xffffffef, RZ, 0xc0, !PT ;  /* 0xffffffef02027812 */ /* 0x000fc800078ec0ff */
[----:B------:R-:W-:Y:S02]  /*1c7070*/  @P6 LOP3.LUT R2, R2, 0x10, RZ, 0xfc, !PT ;  /* 0x0000001002026812 */ /* 0x000fe400078efcff */
[----:B------:R-:W-:-:S04]  /*1c7080*/  LOP3.LUT P6, RZ, R128, 0x4, RZ, 0xc0, !PT ;  /* 0x0000000480ff7812 */ /* 0x000fc800078cc0ff */
[----:B------:R-:W-:-:S13]  /*1c7090*/  ISETP.LT.AND P3, PT, R232, UR4, !P6 ;  /* 0x00000004e8007c0c */ /* 0x000fda000f761270 */
[----:B--2---:R2:W-:Y:S01]  /*1c70a0*/  @P3 STG.E desc[UR30][R4.64], R212 ;  /* 0x000000d404003986 */ /* 0x0045e2000c10191e */
[----:B------:R-:W-:Y:S01]  /*1c70b0*/  ISETP.LT.AND P3, PT, R236, UR4, !P6 ;  /* 0x00000004ec007c0c */ /* 0x000fe2000f761270 */
[----:B--2---:R-:W-:-:S12]  /*1c70c0*/  IMAD.WIDE R4, R233, 0x4, R56 ;  /* 0x00000004e9047825 */ /* 0x004fd800078e0238 */
[----:B---3--:R2:W-:Y:S04]  /*1c70d0*/  @P3 STG.E desc[UR30][R4.64], R228 ;  /* 0x000000e404003986 */ /* 0x0085e8000c10191e */
[----:B--2---:R-:W2:Y:S01]  /*1c70e0*/  LDL.LU R228, [R1+0x4118] ;  /* 0x0041180001e47983 */ /* 0x004ea20000300800 */
[----:B------:R-:W-:Y:S01]  /*1c70f0*/  ISETP.LT.AND P3, PT, R240, UR4, !P6 ;  /* 0x00000004f0007c0c */ /* 0x000fe2000f761270 */
[C---:B------:R-:W-:Y:S02]  /*1c7100*/  IMAD.WIDE R4, R233.reuse, 0x4, R54 ;  /* 0x00000004e9047825 */ /* 0x040fe400078e0236 */
[----:B------:R-:W3:Y:S10]  /*1c7110*/  LDL.LU R212, [R1+0x4108] ;  /* 0x0041080001d47983 */ /* 0x000ef40000300800 */
[----:B----4-:R4:W-:Y:S01]  /*1c7120*/  @P3 STG.E desc[UR30][R4.64], R216 ;  /* 0x000000d804003986 */ /* 0x0109e2000c10191e */
[----:B------:R-:W-:Y:S01]  /*1c7130*/  ISETP.LT.AND P3, PT, R136, UR4, !P6 ;  /* 0x0000000488007c0c */ /* 0x000fe2000f761270 */
[----:B----4-:R-:W-:-:S02]  /*1c7140*/  IMAD.WIDE R4, R233, 0x4, R52 ;  /* 0x00000004e9047825 */ /* 0x010fc400078e0234 */
[----:B------:R-:W4:Y:S10]  /*1c7150*/  LDL.LU R216, [R1+0x40f8] ;  /* 0x0040f80001d87983 */ /* 0x000f340000300800 */
[----:B------:R1:W-:Y:S01]  /*1c7160*/  @P3 STG.E desc[UR30][R4.64], R220 ;  /* 0x000000dc04003986 */ /* 0x0003e2000c10191e */
[----:B------:R-:W-:Y:S01]  /*1c7170*/  ISETP.LT.AND P3, PT, R137, UR4, !P6 ;  /* 0x0000000489007c0c */ /* 0x000fe2000f761270 */
[----:B-1----:R-:W-:-:S02]  /*1c7180*/  IMAD.WIDE R4, R233, 0x4, R50 ;  /* 0x00000004e9047825 */ /* 0x002fc400078e0232 */
[----:B------:R-:W4:Y:S10]  /*1c7190*/  LDL.LU R220, [R1+0x40e8] ;  /* 0x0040e80001dc7983 */ /* 0x000f340000300800 */
[----:B------:R1:W-:Y:S01]  /*1c71a0*/  @P3 STG.E desc[UR30][R4.64], R248 ;  /* 0x000000f804003986 */ /* 0x0003e2000c10191e */
[----:B------:R-:W-:Y:S01]  /*1c71b0*/  ISETP.LT.AND P3, PT, R134, UR4, !P6 ;  /* 0x0000000486007c0c */ /* 0x000fe2000f761270 */
[----:B-1----:R-:W-:-:S12]  /*1c71c0*/  IMAD.WIDE R4, R233, 0x4, R48 ;  /* 0x00000004e9047825 */ /* 0x002fd800078e0230 */
[----:B------:R1:W-:Y:S04]  /*1c71d0*/  @P3 STG.E desc[UR30][R4.64], R139 ;  /* 0x0000008b04003986 */ /* 0x0003e8000c10191e */
[----:B-1----:R-:W4:Y:S04]  /*1c71e0*/  LDL.LU R139, [R1+0x40d8] ;  /* 0x0040d800018b7983 */ /* 0x002f280000300800 */
[----:B------:R-:W4:Y:S01]  /*1c71f0*/  LDL.LU R248, [R1+0x40c8] ;  /* 0x0040c80001f87983 */ /* 0x000f220000300800 */
[----:B------:R-:W-:Y:S02]  /*1c7200*/  ISETP.LT.AND P3, PT, R135, UR4, !P6 ;  /* 0x0000000487007c0c */ /* 0x000fe4000f761270 */
[----:B------:R-:W-:Y:S01]  /*1c7210*/  ISETP.LT.AND P6, PT, R138, UR4, !P6 ;  /* 0x000000048a007c0c */ /* 0x000fe2000f7c1270 */
[----:B------:R-:W-:-:S10]  /*1c7220*/  IMAD.WIDE R4, R233, 0x4, R46 ;  /* 0x00000004e9047825 */ /* 0x000fd400078e022e */
[----:B------:R1:W-:Y:S04]  /*1c7230*/  @P3 STG.E desc[UR30][R4.64], R224 ;  /* 0x000000e004003986 */ /* 0x0003e8000c10191e */
[----:B-1----:R-:W4:Y:S01]  /*1c7240*/  LDL.LU R224, [R1+0x3f78] ;  /* 0x003f780001e07983 */ /* 0x002f220000300800 */
[----:B------:R-:W-:-:S03]  /*1c7250*/  IMAD.WIDE R4, R233, 0x4, R44 ;  /* 0x00000004e9047825 */ /* 0x000fc600078e022c */
[----:B------:R-:W4:Y:S04]  /*1c7260*/  LDL.LU R233, [R1+0x5900] ;  /* 0x0059000001e97983 */ /* 0x000f280000300800 */
[----:B------:R1:W-:Y:S01]  /*1c7270*/  @P6 STG.E desc[UR30][R4.64], R249 ;  /* 0x000000f904006986 */ /* 0x0003e2000c10191e */
[----:B------:R-:W-:-:S03]  /*1c7280*/  ISETP.LT.AND P6, PT, R232, UR4, !P4 ;  /* 0x00000004e8007c0c */ /* 0x000fc6000e7c1270 */
[----:B-1----:R-:W4:Y:S01]  /*1c7290*/  LDL.LU R249, [R1+0x3f08] ;  /* 0x003f080001f97983 */ /* 0x002f220000300800 */
[----:B------:R-:W-:-:S09]  /*1c72a0*/  IMAD.WIDE R4, R241, 0x4, R58 ;  /* 0x00000004f1047825 */ /* 0x000fd200078e023a */
[----:B--2---:R1:W-:Y:S04]  /*1c72b0*/  @P6 STG.E desc[UR30][R4.64], R228 ;  /* 0x000000e404006986 */ /* 0x0043e8000c10191e */
[----:B-1----:R-:W2:Y:S01]  /*1c72c0*/  LDL.LU R228, [R1+0x31d8] ;  /* 0x0031d80001e47983 */ /* 0x002ea20000300800 */
[----:B------:R-:W-:Y:S01]  /*1c72d0*/  ISETP.LT.AND P6, PT, R236, UR4, !P4 ;  /* 0x00000004ec007c0c */ /* 0x000fe2000e7c1270 */
[----:B------:R-:W-:-:S12]  /*1c72e0*/  IMAD.WIDE R4, R241, 0x4, R56 ;  /* 0x00000004f1047825 */ /* 0x000fd800078e0238 */
[----:B---3--:R1:W-:Y:S01]  /*1c72f0*/  @P6 STG.E desc[UR30][R4.64], R212 ;  /* 0x000000d404006986 */ /* 0x0083e2000c10191e */
[----:B------:R-:W-:-:S03]  /*1c7300*/  ISETP.LT.AND P6, PT, R240, UR4, !P4 ;  /* 0x00000004f0007c0c */ /* 0x000fc6000e7c1270 */
[----:B-1----:R-:W3:Y:S01]  /*1c7310*/  LDL.LU R212, [R1+0x2c28] ;  /* 0x002c280001d47983 */ /* 0x002ee20000300800 */
[----:B------:R-:W-:-:S09]  /*1c7320*/  IMAD.WIDE R4, R241, 0x4, R54 ;  /* 0x00000004f1047825 */ /* 0x000fd200078e0236 */
[----:B----4-:R1:W-:Y:S01]  /*1c7330*/  @P6 STG.E desc[UR30][R4.64], R216 ;  /* 0x000000d804006986 */ /* 0x0103e2000c10191e */
[----:B------:R-:W-:-:S03]  /*1c7340*/  ISETP.LT.AND P6, PT, R136, UR4, !P4 ;  /* 0x0000000488007c0c */ /* 0x000fc6000e7c1270 */
[----:B-1----:R-:W4:Y:S01]  /*1c7350*/  LDL.LU R216, [R1+0x2828] ;  /* 0x0028280001d87983 */ /* 0x002f220000300800 */
[----:B------:R-:W-:-:S09]  /*1c7360*/  IMAD.WIDE R4, R241, 0x4, R52 ;  /* 0x00000004f1047825 */ /* 0x000fd200078e0234 */
[----:B------:R1:W-:Y:S01]  /*1c7370*/  @P6 STG.E desc[UR30][R4.64], R220 ;  /* 0x000000dc04006986 */ /* 0x0003e2000c10191e */
[----:B------:R-:W-:-:S03]  /*1c7380*/  ISETP.LT.AND P6, PT, R137, UR4, !P4 ;  /* 0x0000000489007c0c */ /* 0x000fc6000e7c1270 */
[----:B-1----:R-:W4:Y:S01]  /*1c7390*/  LDL.LU R220, [R1+0x2428] ;  /* 0x0024280001dc7983 */ /* 0x002f220000300800 */
[----:B------:R-:W-:-:S09]  /*1c73a0*/  IMAD.WIDE R4, R241, 0x4, R50 ;  /* 0x00000004f1047825 */ /* 0x000fd200078e0232 */
[----:B------:R1:W-:Y:S04]  /*1c73b0*/  @P6 STG.E desc[UR30][R4.64], R139 ;  /* 0x0000008b04006986 */ /* 0x0003e8000c10191e */
[----:B-1----:R-:W4:Y:S01]  /*1c73c0*/  LDL.LU R139, [R1+0x2028] ;  /* 0x00202800018b7983 */ /* 0x002f220000300800 */
[----:B------:R-:W-:Y:S01]  /*1c73d0*/  ISETP.LT.AND P6, PT, R134, UR4, !P4 ;  /* 0x0000000486007c0c */ /* 0x000fe2000e7c1270 */
[----:B------:R-:W-:-:S12]  /*1c73e0*/  IMAD.WIDE R4, R241, 0x4, R48 ;  /* 0x00000004f1047825 */ /* 0x000fd800078e0230 */
[----:B------:R1:W-:Y:S01]  /*1c73f0*/  @P6 STG.E desc[UR30][R4.64], R248 ;  /* 0x000000f804006986 */ /* 0x0003e2000c10191e */
[----:B------:R-:W-:-:S03]  /*1c7400*/  ISETP.LT.AND P6, PT, R135, UR4, !P4 ;  /* 0x0000000487007c0c */ /* 0x000fc6000e7c1270 */
[----:B-1----:R-:W4:Y:S01]  /*1c7410*/  LDL.LU R248, [R1+0x1c28] ;  /* 0x001c280001f87983 */ /* 0x002f220000300800 */
[----:B------:R-:W-:Y:S01]  /*1c7420*/  ISETP.LT.AND P4, PT, R138, UR4, !P4 ;  /* 0x000000048a007c0c */ /* 0x000fe2000e781270 */
[----:B------:R-:W-:Y:S01]  /*1c7430*/  IMAD.WIDE R4, R241, 0x4, R46 ;  /* 0x00000004f1047825 */ /* 0x000fe200078e022e */
[----:B------:R-:W-:-:S07]  /*1c7440*/  LOP3.LUT P5, RZ, R128, 0x1, RZ, 0xc0, !PT ;  /* 0x0000000180ff7812 */ /* 0x000fce00078ac0ff */
        /* <DEDUP_REMOVED lines=32> */
[----:B------:R-:W-:-:S08]  /*1c7650*/  IMAD.WIDE R4, R237, 0x4, R46 ;  /* 0x00000004ed047825 */ /* 0x000fd000078e022e */
[----:B------:R1:W-:Y:S02]  /*1c7660*/  @P4 STG.E desc[UR30][R4.64], R224 ;  /* 0x000000e004004986 */ /* 0x0003e4000c10191e */
[----:B-1----:R-:W-:Y:S02]  /*1c7670*/  IMAD.WIDE R4, R237, 0x4, R44 ;  /* 0x00000004ed047825 */ /* 0x002fe400078e022c */
[----:B------:R-:W4:Y:S04]  /*1c7680*/  LDL.LU R224, [R1+0x3f7c] ;  /* 0x003f7c0001e07983 */ /* 0x000f280000300800 */
[----:B------:R1:W-:Y:S01]  /*1c7690*/  @P5 STG.E desc[UR30][R4.64], R249 ;  /* 0x000000f904005986 */ /* 0x0003e2000c10191e */
[----:B------:R-:W-:Y:S01]  /*1c76a0*/  ISETP.LT.AND P5, PT, R232, UR4, !P0 ;  /* 0x00000004e8007c0c */ /* 0x000fe2000c7a1270 */
[----:B-1----:R-:W-:-:S12]  /*1c76b0*/  IMAD.WIDE R4, R233, 0x4, R58 ;  /* 0x00000004e9047825 */ /* 0x002fd800078e023a */
[----:B--2---:R1:W-:Y:S04]  /*1c76c0*/  @P5 STG.E desc[UR30][R4.64], R228 ;  /* 0x000000e404005986 */ /* 0x0043e8000c10191e */
[----:B-1----:R-:W2:Y:S01]  /*1c76d0*/  LDL.LU R228, [R1+0x3f0c] ;  /* 0x003f0c0001e47983 */ /* 0x002ea20000300800 */
[----:B------:R-:W-:-:S03]  /*1c76e0*/  ISETP.LT.AND P5, PT, R236, UR4, !P0 ;  /* 0x00000004ec007c0c */ /* 0x000fc6000c7a1270 */
[----:B------:R-:W2:Y:S01]  /*1c76f0*/  LDL.LU R249, [R1+0x31dc] ;  /* 0x0031dc0001f97983 */ /* 0x000ea20000300800 */
[----:B------:R-:W-:-:S09]  /*1c7700*/  IMAD.WIDE R4, R233, 0x4, R56 ;  /* 0x00000004e9047825 */ /* 0x000fd200078e0238 */
        /* <DEDUP_REMOVED lines=16> */
[----:B------:R1:W-:Y:S04]  /*1c7810*/  @P5 STG.E desc[UR30][R4.64], R248 ;  /* 0x000000f804005986 */ /* 0x0003e8000c10191e */
[----:B-1----:R-:W4:Y:S01]  /*1c7820*/  LDL.LU R248, [R1+0x1c2c] ;  /* 0x001c2c0001f87983 */ /* 0x002f220000300800 */
[----:B------:R-:W-:Y:S02]  /*1c7830*/  ISETP.LT.AND P5, PT, R135, UR4, !P0 ;  /* 0x0000000487007c0c */ /* 0x000fe4000c7a1270 */
[----:B------:R-:W-:Y:S01]  /*1c7840*/  ISETP.LT.AND P0, PT, R138, UR4, !P0 ;  /* 0x000000048a007c0c */ /* 0x000fe2000c701270 */
[----:B------:R-:W-:Y:S01]  /*1c7850*/  IMAD.WIDE R4, R233, 0x4, R46 ;  /* 0x00000004e9047825 */ /* 0x000fe200078e022e */
[----:B------:R-:W-:-:S09]  /*1c7860*/  LOP3.LUT P4, RZ, R128, 0x10, RZ, 0xc0, !PT ;  /* 0x0000001080ff7812 */ /* 0x000fd2000788c0ff */
[----:B------:R1:W-:Y:S02]  /*1c7870*/  @P5 STG.E desc[UR30][R4.64], R224 ;  /* 0x000000e004005986 */ /* 0x0003e4000c10191e */
[----:B-1----:R-:W-:Y:S02]  /*1c7880*/  IMAD.WIDE R4, R233, 0x4, R44 ;  /* 0x00000004e9047825 */ /* 0x002fe400078e022c */
[----:B------:R-:W4:Y:S04]  /*1c7890*/  LDL.LU R224, [R1+0x155c] ;  /* 0x00155c0001e07983 */ /* 0x000f280000300800 */
[----:B------:R-:W4:Y:S04]  /*1c78a0*/  LDL.LU R237, [R1+0x5908] ;  /* 0x0059080001ed7983 */ /* 0x000f280000300800 */
[----:B--2---:R1:W-:Y:S01]  /*1c78b0*/  @P0 STG.E desc[UR30][R4.64], R228 ;  /* 0x000000e404000986 */ /* 0x0043e2000c10191e */
[----:B------:R-:W-:Y:S01]  /*1c78c0*/  ISETP.LT.AND P0, PT, R232, UR4, !P4 ;  /* 0x00000004e8007c0c */ /* 0x000fe2000e701270 */
[----:B-1----:R-:W-:-:S02]  /*1c78d0*/  IMAD.WIDE R4, R241, 0x4, R58 ;  /* 0x00000004f1047825 */ /* 0x002fc400078e023a */
[----:B------:R-:W2:Y:S10]  /*1c78e0*/  LDL.LU R228, [R1+0x138c] ;  /* 0x00138c0001e47983 */ /* 0x000eb40000300800 */
[----:B------:R1:W-:Y:S01]  /*1c78f0*/  @P0 STG.E desc[UR30][R4.64], R249 ;  /* 0x000000f904000986 */ /* 0x0003e2000c10191e */
[----:B------:R-:W-:Y:S01]  /*1c7900*/  ISETP.LT.AND P0, PT, R236, UR4, !P4 ;  /* 0x00000004ec007c0c */ /* 0x000fe2000e701270 */
[----:B-1----:R-:W-:-:S02]  /*1c7910*/  IMAD.WIDE R4, R241, 0x4, R56 ;  /* 0x00000004f1047825 */ /* 0x002fc400078e0238 */
[----:B------:R-:W2:Y:S10]  /*1c7920*/  LDL.LU R249, [R1+0x4160] ;  /* 0x0041600001f97983 */ /* 0x000eb40000300800 */
[----:B---3--:R1:W-:Y:S01]  /*1c7930*/  @P0 STG.E desc[UR30][R4.64], R212 ;  /* 0x000000d404000986 */ /* 0x0083e2000c10191e */
[----:B------:R-:W-:Y:S01]  /*1c7940*/  ISETP.LT.AND P0, PT, R240, UR4, !P4 ;  /* 0x00000004f0007c0c */ /* 0x000fe2000e701270 */
[----:B-1----:R-:W-:-:S02]  /*1c7950*/  IMAD.WIDE R4, R241, 0x4, R54 ;  /* 0x00000004f1047825 */ /* 0x002fc400078e0236 */
[----:B------:R-:W3:Y:S10]  /*1c7960*/  LDL.LU R212, [R1+0x4150] ;  /* 0x0041500001d47983 */ /* 0x000ef40000300800 */
[----:B----4-:R1:W-:Y:S01]  /*1c7970*/  @P0 STG.E desc[UR30][R4.64], R216 ;  /* 0x000000d804000986 */ /* 0x0103e2000c10191e */
[----:B------:R-:W-:Y:S01]  /*1c7980*/  ISETP.LT.AND P0, PT, R136, UR4, !P4 ;  /* 0x0000000488007c0c */ /* 0x000fe2000e701270 */
[----:B-1----:R-:W-:-:S02]  /*1c7990*/  IMAD.WIDE R4, R241, 0x4, R52 ;  /* 0x00000004f1047825 */ /* 0x002fc400078e0234 */
[----:B------:R-:W4:Y:S10]  /*1c79a0*/  LDL.LU R216, [R1+0x4140] ;  /* 0x0041400001d87983 */ /* 0x000f340000300800 */
[----:B------:R1:W-:Y:S01]  /*1c79b0*/  @P0 STG.E desc[UR30][R4.64], R220 ;  /* 0x000000dc04000986 */ /* 0x0003e2000c10191e */
[----:B------:R-:W-:Y:S01]  /*1c79c0*/  ISETP.LT.AND P0, PT, R137, UR4, !P4 ;  /* 0x0000000489007c0c */ /* 0x000fe2000e701270 */
[----:B-1----:R-:W-:-:S12]  /*1c79d0*/  IMAD.WIDE R4, R241, 0x4, R50 ;  /* 0x00000004f1047825 */ /* 0x002fd800078e0232 */
[----:B------:R1:W-:Y:S04]  /*1c79e0*/  @P0 STG.E desc[UR30][R4.64], R139 ;  /* 0x0000008b04000986 */ /* 0x0003e8000c10191e */
[----:B-1----:R-:W4:Y:S01]  /*1c79f0*/  LDL.LU R139, [R1+0x4130] ;  /* 0x00413000018b7983 */ /* 0x002f220000300800 */
[----:B------:R-:W-:Y:S01]  /*1c7a00*/  ISETP.LT.AND P0, PT, R134, UR4, !P4 ;  /* 0x0000000486007c0c */ /* 0x000fe2000e701270 */
[----:B------:R-:W-:-:S12]  /*1c7a10*/  IMAD.WIDE R4, R241, 0x4, R48 ;  /* 0x00000004f1047825 */ /* 0x000fd800078e0230 */
[----:B------:R1:W-:Y:S04]  /*1c7a20*/  @P0 STG.E desc[UR30][R4.64], R248 ;  /* 0x000000f804000986 */ /* 0x0003e8000c10191e */
[----:B-1----:R-:W4:Y:S01]  /*1c7a30*/  LDL.LU R248, [R1+0x3f90] ;  /* 0x003f900001f87983 */ /* 0x002f220000300800 */
[----:B------:R-:W-:-:S03]  /*1c7a40*/  ISETP.LT.AND P0, PT, R135, UR4, !P4 ;  /* 0x0000000487007c0c */ /* 0x000fc6000e701270 */
[----:B------:R-:W4:Y:S01]  /*1c7a50*/  LDL.LU R220, [R1+0x3f30] ;  /* 0x003f300001dc7983 */ /* 0x000f220000300800 */
[----:B------:R-:W-:-:S09]  /*1c7a60*/  IMAD.WIDE R4, R241, 0x4, R46 ;  /* 0x00000004f1047825 */ /* 0x000fd200078e022e */
[----:B------:R1:W-:Y:S01]  /*1c7a70*/  @P0 STG.E desc[UR30][R4.64], R224 ;  /* 0x000000e004000986 */ /* 0x0003e2000c10191e */
[----:B------:R-:W-:-:S03]  /*1c7a80*/  ISETP.LT.AND P0, PT, R138, UR4, !P4 ;  /* 0x000000048a007c0c */ /* 0x000fc6000e701270 */
[----:B-1----:R-:W4:Y:S01]  /*1c7a90*/  LDL.LU R224, [R1+0x3240] ;  /* 0x0032400001e07983 */ /* 0x002f220000300800 */
[----:B------:R-:W-:Y:S01]  /*1c7aa0*/  IMAD.WIDE R4, R241, 0x4, R44 ;  /* 0x00000004f1047825 */ /* 0x000fe200078e022c */
[----:B------:R-:W-:Y:S02]  /*1c7ab0*/  LOP3.LUT P5, RZ, R128, 0x20, RZ, 0xc0, !PT ;  /* 0x0000002080ff7812 */ /* 0x000fe400078ac0ff */
[----:B------:R-:W4:Y:S06]  /*1c7ac0*/  LDL.LU R233, [R1+0x590c] ;  /* 0x00590c0001e97983 */ /* 0x000f2c0000300800 */
[----:B--2---:R1:W-:Y:S01]  /*1c7ad0*/  @P0 STG.E desc[UR30][R4.64], R228 ;  /* 0x000000e404000986 */ /* 0x0043e2000c10191e */
[----:B------:R-:W-:-:S03]  /*1c7ae0*/  ISETP.LT.AND P0, PT, R232, UR4, !P5 ;  /* 0x00000004e8007c0c */ /* 0x000fc6000ef01270 */
[----:B-1----:R-:W2:Y:S01]  /*1c7af0*/  LDL.LU R228, [R1+0x2c30] ;  /* 0x002c300001e47983 */ /* 0x002ea20000300800 */
[----:B------:R-:W-:-:S03]  /*1c7b00*/  IMAD.WIDE R4, R237, 0x4, R58 ;  /* 0x00000004ed047825 */ /* 0x000fc600078e023a */
[----:B------:R-:W2:Y:S06]  /*1c7b10*/  LDL.LU R241, [R1+0x5910] ;  /* 0x0059100001f17983 */ /* 0x000eac0000300800 */
[----:B------:R1:W-:Y:S01]  /*1c7b20*/  @P0 STG.E desc[UR30][R4.64], R249 ;  /* 0x000000f904000986 */ /* 0x0003e2000c10191e */
[----:B------:R-:W-:-:S03]  /*1c7b30*/  ISETP.LT.AND P0, PT, R236, UR4, !P5 ;  /* 0x00000004ec007c0c */ /* 0x000fc6000ef01270 */
[----:B-1----:R-:W2:Y:S01]  /*1c7b40*/  LDL.LU R249, [R1+0x1c30] ;  /* 0x001c300001f97983 */ /* 0x002ea20000300800 */
        /* <DEDUP_REMOVED lines=15> */
[----:B------:R-:W-:Y:S01]  /*1c7c40*/  ISETP.LT.AND P0, PT, R134, UR4, !P5 ;  /* 0x0000000486007c0c */ /* 0x000fe2000ef01270 */
[----:B------:R-:W-:-:S12]  /*1c7c50*/  IMAD.WIDE R4, R237, 0x4, R48 ;  /* 0x00000004ed047825 */ /* 0x000fd800078e0230 */
[----:B------:R1:W-:Y:S01]  /*1c7c60*/  @P0 STG.E desc[UR30][R4.64], R220 ;  /* 0x000000dc04000986 */ /* 0x0003e2000c10191e */
[----:B------:R-:W-:-:S03]  /*1c7c70*/  ISETP.LT.AND P0, PT, R135, UR4, !P5 ;  /* 0x0000000487007c0c */ /* 0x000fc6000ef01270 */
[----:B-1----:R-:W4:Y:S01]  /*1c7c80*/  LDL.LU R220, [R1+0x1240] ;  /* 0x0012400001dc7983 */ /* 0x002f220000300800 */
        /* <DEDUP_REMOVED lines=10> */
[----:B------:R-:W-:-:S09]  /*1c7d30*/  IMAD.WIDE R4, R233, 0x4, R58 ;  /* 0x00000004e9047825 */ /* 0x000fd200078e023a */
        /* <DEDUP_REMOVED lines=164> */
[----:B------:R-:W-:-:S08]  /*1c8780*/  LOP3.LUT P5, RZ, R128, 0x800, RZ, 0xc0, !PT ;  /* 0x0000080080ff7812 */ /* 0x000fd000078ac0ff */
[----:B--2---:R1:W-:Y:S01]  /*1c8790*/  @P0 STG.E desc[UR30][R4.64], R228 ;  /* 0x000000e404000986 */ /* 0x0043e2000c10191e */
[----:B------:R-:W-:-:S03]  /*1c87a0*/  ISETP.LT.AND P0, PT, R232, UR4, !P5 ;  /* 0x00000004e8007c0c */ /* 0x000fc6000ef01270 */
[----:B-1----:R-:W2:Y:S01]  /*1c87b0*/  LDL.LU R228, [R1+0x2c3c] ;  /* 0x002c3c0001e47983 */ /* 0x002ea20000300800 */
[----:B------:R-:W-:-:S03]  /*1c87c0*/  IMAD.WIDE R4, R237, 0x4, R58 ;  /* 0x00000004ed047825 */ /* 0x000fc600078e023a */
[----:B------:R-:W2:Y:S06]  /*1c87d0*/  LDL.LU R241, [R1+0x1c3c] ;  /* 0x001c3c0001f17983 */ /* 0x000eac0000300800 */
[----:B------:R1:W-:Y:S01]  /*1c87e0*/  @P0 STG.E desc[UR30][R4.64], R249 ;  /* 0x000000f904000986 */ /* 0x0003e2000c10191e */
[----:B------:R-:W-:Y:S01]  /*1c87f0*/  ISETP.LT.AND P0, PT, R236, UR4, !P5 ;  /* 0x00000004ec007c0c */ /* 0x000fe2000ef01270 */
[C---:B-1----:R-:W-:Y:S02]  /*1c8800*/  IMAD.WIDE R4, R237.reuse, 0x4, R56 ;  /* 0x00000004ed047825 */ /* 0x042fe400078e0238 */
[----:B------:R-:W2:Y:S10]  /*1c8810*/  LDL.LU R249, [R1+0x16bc] ;  /* 0x0016bc0001f97983 */ /* 0x000eb40000300800 */
[----:B---3--:R1:W-:Y:S01]  /*1c8820*/  @P0 STG.E desc[UR30][R4.64], R212 ;  /* 0x000000d404000986 */ /* 0x0083e2000c10191e */
[----:B------:R-:W-:Y:S01]  /*1c8830*/  ISETP.LT.AND P0, PT, R240, UR4, !P5 ;  /* 0x00000004f0007c0c */ /* 0x000fe2000ef01270 */
[----:B-1----:R-:W-:-:S02]  /*1c8840*/  IMAD.WIDE R4, R237, 0x4, R54 ;  /* 0x00000004ed047825 */ /* 0x002fc400078e0236 */
[----:B------:R-:W3:Y:S10]  /*1c8850*/  LDL.LU R212, [R1+0x154c] ;  /* 0x00154c0001d47983 */ /* 0x000ef40000300800 */
[----:B----4-:R1:W-:Y:S01]  /*1c8860*/  @P0 STG.E desc[UR30][R4.64], R216 ;  /* 0x000000d804000986 */ /* 0x0103e2000c10191e */
        /* <DEDUP_REMOVED lines=12> */
[----:B------:R-:W-:Y:S01]  /*1c8930*/  ISETP.LT.AND P0, PT, R135, UR4, !P5 ;  /* 0x0000000487007c0c */ /* 0x000fe2000ef01270 */
[----:B-1----:R-:W-:-:S12]  /*1c8940*/  IMAD.WIDE R4, R237, 0x4, R46 ;  /* 0x00000004ed047825 */ /* 0x002fd800078e022e */
[----:B------:R1:W-:Y:S01]  /*1c8950*/  @P0 STG.E desc[UR30][R4.64], R224 ;  /* 0x000000e004000986 */ /* 0x0003e2000c10191e */
[----:B------:R-:W-:Y:S02]  /*1c8960*/  ISETP.LT.AND P0, PT, R138, UR4, !P5 ;  /* 0x000000048a007c0c */ /* 0x000fe4000ef01270 */
[----:B------:R-:W-:Y:S01]  /*1c8970*/  LOP3.LUT P6, RZ, R128, 0x1000, RZ, 0xc0, !PT ;  /* 0x0000100080ff7812 */ /* 0x000fe200078cc0ff */
[----:B-1----:R-:W-:Y:S01]  /*1c8980*/  IMAD.WIDE R4, R237, 0x4, R44 ;  /* 0x00000004ed047825 */ /* 0x002fe200078e022c */
[----:B------:R-:W4:Y:S04]  /*1c8990*/  LDL.LU R224, [R1+0x123c] ;  /* 0x00123c0001e07983 */ /* 0x000f280000300800 */
[----:B------:R-:W4:Y:S05]  /*1c89a0*/  LDL.LU R220, [R1+0x5954] ;  /* 0x0059540001dc7983 */ /* 0x000f2a0000300800 */
[----:B--2---:R1:W-:Y:S01]  /*1c89b0*/  @P0 STG.E desc[UR30][R4.64], R228 ;  /* 0x000000e404000986 */ /* 0x0043e2000c10191e */
[----:B------:R-:W-:Y:S01]  /*1c89c0*/  ISETP.LT.AND P0, PT, R232, UR4, !P6 ;  /* 0x00000004e8007c0c */ /* 0x000fe2000f701270 */
[----:B-1----:R-:W-:-:S02]  /*1c89d0*/  IMAD.WIDE R4, R233, 0x4, R58 ;  /* 0x00000004e9047825 */ /* 0x002fc400078e023a */
[----:B------:R-:W2:Y:S10]  /*1c89e0*/  LDL.LU R228, [R1+0x122c] ;  /* 0x00122c0001e47983 */ /* 0x000eb40000300800 */
[----:B------:R1:W-:Y:S01]  /*1c89f0*/  @P0 STG.E desc[UR30][R4.64], R241 ;  /* 0x000000f104000986 */ /* 0x0003e2000c10191e */
[----:B------:R-:W-:-:S03]  /*1c8a00*/  ISETP.LT.AND P0, PT, R236, UR4, !P6 ;  /* 0x00000004ec007c0c */ /* 0x000fc6000f701270 */
[----:B------:R-:W2:Y:S01]  /*1c8a10*/  LDL.LU R237, [R1+0x1210] ;  /* 0x0012100001ed7983 */ /* 0x000ea20000300800 */
[----:B-1----:R-:W-:-:S09]  /*1c8a20*/  IMAD.WIDE R4, R233, 0x4, R56 ;  /* 0x00000004e9047825 */ /* 0x002fd200078e0238 */
[----:B------:R1:W-:Y:S01]  /*1c8a30*/  @P0 STG.E desc[UR30][R4.64], R249 ;  /* 0x000000f904000986 */ /* 0x0003e2000c10191e */
[----:B------:R-:W-:Y:S01]  /*1c8a40*/  ISETP.LT.AND P0, PT, R240, UR4, !P6 ;  /* 0x00000004f0007c0c */ /* 0x000fe2000f701270 */
[----:B-1----:R-:W-:-:S12]  /*1c8a50*/  IMAD.WIDE R4, R233, 0x4, R54 ;  /* 0x00000004e9047825 */ /* 0x002fd800078e0236 */
[----:B---3--:R1:W-:Y:S01]  /*1c8a60*/  @P0 STG.E desc[UR30][R4.64], R212 ;  /* 0x000000d404000986 */ /* 0x0083e2000c10191e */
[----:B------:R-:W-:-:S03]  /*1c8a70*/  ISETP.LT.AND P0, PT, R136, UR4, !P6 ;  /* 0x0000000488007c0c */ /* 0x000fc6000f701270 */
[----:B-1----:R-:W3:Y:S01]  /*1c8a80*/  LDL.LU R212, [R1+0x1200] ;  /* 0x0012000001d47983 */ /* 0x002ee20000300800 */
[----:B------:R-:W-:-:S09]  /*1c8a90*/  IMAD.WIDE R4, R233, 0x4, R52 ;  /* 0x00000004e9047825 */ /* 0x000fd200078e0234 */
[----:B----4-:R1:W-:Y:S04]  /*1c8aa0*/  @P0 STG.E desc[UR30][R4.64], R139 ;  /* 0x0000008b04000986 */ /* 0x0103e8000c10191e */
[----:B-1----:R-:W4:Y:S01]  /*1c8ab0*/  LDL.LU R139, [R1+0x11f0] ;  /* 0x0011f000018b7983 */ /* 0x002f220000300800 */
[----:B------:R-:W-:Y:S01]  /*1c8ac0*/  ISETP.LT.AND P0, PT, R137, UR4, !P6 ;  /* 0x0000000489007c0c */ /* 0x000fe2000f701270 */
[----:B------:R-:W-:-:S12]  /*1c8ad0*/  IMAD.WIDE R4, R233, 0x4, R50 ;  /* 0x00000004e9047825 */ /* 0x000fd800078e0232 */
[----:B------:R1:W-:Y:S01]  /*1c8ae0*/  @P0 STG.E desc[UR30][R4.64], R248 ;  /* 0x000000f804000986 */ /* 0x0003e2000c10191e */
[----:B------:R-:W-:-:S03]  /*1c8af0*/  ISETP.LT.AND P0, PT, R134, UR4, !P6 ;  /* 0x0000000486007c0c */ /* 0x000fc6000f701270 */
[----:B-1----:R-:W4:Y:S01]  /*1c8b00*/  LDL.LU R248, [R1+0x11e0] ;  /* 0x0011e00001f87983 */ /* 0x002f220000300800 */
[----:B------:R-:W-:-:S09]  /*1c8b10*/  IMAD.WIDE R4, R233, 0x4, R48 ;  /* 0x00000004e9047825 */ /* 0x000fd200078e0230 */
[----:B------:R1:W-:Y:S04]  /*1c8b20*/  @P0 STG.E desc[UR30][R4.64], R216 ;  /* 0x000000d804000986 */ /* 0x0003e8000c10191e */
[----:B-1----:R-:W4:Y:S01]  /*1c8b30*/  LDL.LU R216, [R1+0x11d0] ;  /* 0x0011d00001d87983 */ /* 0x002f220000300800 */
[----:B------:R-:W-:-:S03]  /*1c8b40*/  ISETP.LT.AND P0, PT, R135, UR4, !P6 ;  /* 0x0000000487007c0c */ /* 0x000fc6000f701270 */
[----:B------:R-:W4:Y:S01]  /*1c8b50*/  LDL.LU R241, [R1+0x11c0] ;  /* 0x0011c00001f17983 */ /* 0x000f220000300800 */
[----:B------:R-:W-:-:S03]  /*1c8b60*/  IMAD.WIDE R4, R233, 0x4, R46 ;  /* 0x00000004e9047825 */ /* 0x000fc600078e022e */
[----:B------:R-:W4:Y:S06]  /*1c8b70*/  LDL.LU R249, [R1+0x11b0] ;  /* 0x0011b00001f97983 */ /* 0x000f2c0000300800 */
[----:B------:R1:W-:Y:S01]  /*1c8b80*/  @P0 STG.E desc[UR30][R4.64], R224 ;  /* 0x000000e004000986 */ /* 0x0003e2000c10191e */
[----:B------:R-:W-:Y:S02]  /*1c8b90*/  ISETP.LT.AND P0, PT, R138, UR4, !P6 ;  /* 0x000000048a007c0c */ /* 0x000fe4000f701270 */
[----:B------:R-:W-:Y:S01]  /*1c8ba0*/  LOP3.LUT P4, RZ, R128, 0x2000, RZ, 0xc0, !PT ;  /* 0x0000200080ff7812 */ /* 0x000fe2000788c0ff */
[----:B-1----:R-:W-:Y:S01]  /*1c8bb0*/  IMAD.WIDE R4, R233, 0x4, R44 ;  /* 0x00000004e9047825 */ /* 0x002fe200078e022c */
[----:B------:R-:W4:Y:S09]  /*1c8bc0*/  LDL.LU R224, [R1+0x5958] ;  /* 0x0059580001e07983 */ /* 0x000f320000300800 */
        /* <DEDUP_REMOVED lines=102> */
[----:B------:R-:W4:Y:S01]  /*1c9230*/  LDL.LU R233, [R1+0x5974] ;  /* 0x0059740001e97983 */ /* 0x000f220000300800 */
[----:B------:R-:W-:-:S05]  /*1c9240*/  IMAD.WIDE R6, R220, 0x4, R54 ;  /* 0x00000004dc067825 */ /* 0x000fca00078e0236 */
        /* <DEDUP_REMOVED lines=10> */
[----:B-1----:R-:W3:Y:S10]  /*1c92f0*/  LDL.LU R212, [R1+0x1208] ;  /* 0x0012080001d47983 */ /* 0x002ef40000300800 */
[----:B----4-:R1:W-:Y:S04]  /*1c9300*/  @P0 STG.E desc[UR30][R6.64], R139 ;  /* 0x0000008b06000986 */ /* 0x0103e8000c10191e */
[----:B-1----:R-:W4:Y:S01]  /*1c9310*/  LDL.LU R139, [R1+0x11f8] ;  /* 0x0011f800018b7983 */ /* 0x002f220000300800 */
[----:B------:R-:W-:Y:S01]  /*1c9320*/  ISETP.LT.AND P0, PT, R136, UR4, !P4 ;  /* 0x0000000488007c0c */ /* 0x000fe2000e701270 */
[----:B------:R-:W-:-:S12]  /*1c9330*/  IMAD.WIDE R8, R220, 0x4, R52 ;  /* 0x00000004dc087825 */ /* 0x000fd800078e0234 */
[----:B------:R1:W-:Y:S01]  /*1c9340*/  @P0 STG.E desc[UR30][R8.64], R248 ;  /* 0x000000f808000986 */ /* 0x0003e2000c10191e */
[----:B------:R-:W-:Y:S01]  /*1c9350*/  ISETP.LT.AND P0, PT, R137, UR4, !P4 ;  /* 0x0000000489007c0c */ /* 0x000fe2000e701270 */
[----:B------:R-:W-:Y:S02]  /*1c9360*/  IMAD.WIDE R10, R220, 0x4, R50 ;  /* 0x00000004dc0a7825 */ /* 0x000fe400078e0232 */
[----:B-1----:R-:W4:Y:S10]  /*1c9370*/  LDL.LU R248, [R1+0x11e8] ;  /* 0x0011e80001f87983 */ /* 0x002f340000300800 */
[----:B------:R1:W-:Y:S04]  /*1c9380*/  @P0 STG.E desc[UR30][R10.64], R216 ;  /* 0x000000d80a000986 */ /* 0x0003e8000c10191e */
[----:B-1----:R-:W4:Y:S01]  /*1c9390*/  LDL.LU R216, [R1+0x11d8] ;  /* 0x0011d80001d87983 */ /* 0x002f220000300800 */
[----:B------:R-:W-:Y:S01]  /*1c93a0*/  ISETP.LT.AND P0, PT, R134, UR4, !P4 ;  /* 0x0000000486007c0c */ /* 0x000fe2000e701270 */
[----:B------:R-:W-:-:S12]  /*1c93b0*/  IMAD.WIDE R12, R220, 0x4, R48 ;  /* 0x00000004dc0c7825 */ /* 0x000fd800078e0230 */
[----:B------:R1:W-:Y:S01]  /*1c93c0*/  @P0 STG.E desc[UR30][R12.64], R241 ;  /* 0x000000f10c000986 */ /* 0x0003e2000c10191e */
[----:B------:R-:W-:Y:S01]  /*1c93d0*/  ISETP.LT.AND P0, PT, R135, UR4, !P4 ;  /* 0x0000000487007c0c */ /* 0x000fe2000e701270 */
[----:B------:R-:W-:Y:S02]  /*1c93e0*/  IMAD.WIDE R4, R220, 0x4, R46 ;  /* 0x00000004dc047825 */ /* 0x000fe400078e022e */
[----:B-1----:R-:W4:Y:S10]  /*1c93f0*/  LDL.LU R241, [R1+0x11c8] ;  /* 0x0011c80001f17983 */ /* 0x002f340000300800 */
[----:B------:R1:W-:Y:S01]  /*1c9400*/  @P0 STG.E desc[UR30][R4.64], R249 ;  /* 0x000000f904000986 */ /* 0x0003e2000c10191e */
[----:B------:R-:W-:Y:S01]  /*1c9410*/  ISETP.LT.AND P0, PT, R138, UR4, !P4 ;  /* 0x000000048a007c0c */ /* 0x000fe2000e701270 */
[----:B------:R-:W-:-:S02]  /*1c9420*/  IMAD.WIDE R6, R220, 0x4, R44 ;  /* 0x00000004dc067825 */ /* 0x000fc400078e022c */
[----:B-1----:R-:W4:Y:S01]  /*1c9430*/  LDL.LU R249, [R1+0x11b8] ;  /* 0x0011b80001f97983 */ /* 0x002f220000300800 */
[----:B------:R-:W-:-:S03]  /*1c9440*/  LOP3.LUT P5, RZ, R128, 0x20000, RZ, 0xc0, !PT ;  /* 0x0002000080ff7812 */ /* 0x000fc600078ac0ff */
[----:B------:R-:W4:Y:S01]  /*1c9450*/  LDL.LU R220, [R1+0x5970] ;  /* 0x0059700001dc7983 */ /* 0x000f220000300800 */
[----:B------:R-:W-:-:S04]  /*1c9460*/  IMAD.WIDE R8, R224, 0x4, R58 ;  /* 0x00000004e0087825 */ /* 0x000fc800078e023a */
[----:B------:R-:W-:-:S04]  /*1c9470*/  IMAD.WIDE R10, R224, 0x4, R56 ;  /* 0x00000004e00a7825 */ /* 0x000fc800078e0238 */
[----:B------:R-:W-:Y:S01]  /*1c9480*/  IMAD.WIDE R12, R224, 0x4, R54 ;  /* 0x00000004e00c7825 */ /* 0x000fe200078e0236 */
[----:B--2---:R1:W-:Y:S01]  /*1c9490*/  @P0 STG.E desc[UR30][R6.64], R228 ;  /* 0x000000e406000986 */ /* 0x0043e2000c10191e */
[----:B------:R-:W-:-:S03]  /*1c94a0*/  ISETP.LT.AND P0, PT, R232, UR4, !P5 ;  /* 0x00000004e8007c0c */ /* 0x000fc6000ef01270 */
[----:B-1----:R-:W2:Y:S10]  /*1c94b0*/  LDL.LU R228, [R1+0x11a8] ;  /* 0x0011a80001e47983 */ /* 0x002eb40000300800 */
[----:B------:R1:W-:Y:S01]  /*1c94c0*/  @P0 STG.E desc[UR30][R8.64], R237 ;  /* 0x000000ed08000986 */ /* 0x0003e2000c10191e */
[----:B------:R-:W-:-:S03]  /*1c94d0*/  ISETP.LT.AND P0, PT, R236, UR4, !P5 ;  /* 0x00000004ec007c0c */ /* 0x000fc6000ef01270 */
[----:B-1----:R-:W2:Y:S10]  /*1c94e0*/  LDL.LU R237, [R1+0x1198] ;  /* 0x0011980001ed7983 */ /* 0x002eb40000300800 */
        /* <DEDUP_REMOVED lines=43> */
[C---:B------:R-:W-:Y:S02]  /*1c97a0*/  IMAD.WIDE R4, R233.reuse, 0x4, R50 ;  /* 0x00000004e9047825 */ /* 0x040fe400078e0232 */
[----:B-1----:R-:W4:Y:S10]  /*1c97b0*/  LDL.LU R248, [R1+0x11ec] ;  /* 0x0011ec0001f87983 */ /* 0x002f340000300800 */
[----:B------:R1:W-:Y:S04]  /*1c97c0*/  @P0 STG.E desc[UR30][R4.64], R216 ;  /* 0x000000d804000986 */ /* 0x0003e8000c10191e */
[----:B-1----:R-:W4:Y:S01]  /*1c97d0*/  LDL.LU R216, [R1+0x11dc] ;  /* 0x0011dc0001d87983 */ /* 0x002f220000300800 */
[----:B------:R-:W-:Y:S01]  /*1c97e0*/  ISETP.LT.AND P0, PT, R134, UR4, !P6 ;  /* 0x0000000486007c0c */ /* 0x000fe2000f701270 */
[----:B------:R-:W-:-:S12]  /*1c97f0*/  IMAD.WIDE R12, R233, 0x4, R48 ;  /* 0x00000004e90c7825 */ /* 0x000fd800078e0230 */
[----:B------:R1:W-:Y:S01]  /*1c9800*/  @P0 STG.E desc[UR30][R12.64], R241 ;  /* 0x000000f10c000986 */ /* 0x0003e2000c10191e */
[----:B------:R-:W-:Y:S01]  /*1c9810*/  ISETP.LT.AND P0, PT, R135, UR4, !P6 ;  /* 0x0000000487007c0c */ /* 0x000fe2000f701270 */
[C---:B------:R-:W-:Y:S02]  /*1c9820*/  IMAD.WIDE R6, R233.reuse, 0x4, R46 ;  /* 0x00000004e9067825 */ /* 0x040fe400078e022e */
[----:B-1----:R-:W4:Y:S10]  /*1c9830*/  LDL.LU R241, [R1+0x11cc] ;  /* 0x0011cc0001f17983 */ /* 0x002f340000300800 */
[----:B------:R1:W-:Y:S01]  /*1c9840*/  @P0 STG.E desc[UR30][R6.64], R249 ;  /* 0x000000f906000986 */ /* 0x0003e2000c10191e */
[----:B------:R-:W-:Y:S01]  /*1c9850*/  ISETP.LT.AND P0, PT, R138, UR4, !P6 ;  /* 0x000000048a007c0c */ /* 0x000fe2000f701270 */
[----:B------:R-:W-:-:S02]  /*1c9860*/  IMAD.WIDE R8, R233, 0x4, R44 ;  /* 0x00000004e9087825 */ /* 0x000fc400078e022c */
[----:B-1----:R-:W4:Y:S01]  /*1c9870*/  LDL.LU R249, [R1+0x11bc] ;  /* 0x0011bc0001f97983 */ /* 0x002f220000300800 */
[----:B------:R-:W-:Y:S01]  /*1c9880*/  LOP3.LUT P4, RZ, R128, 0x80000, RZ, 0xc0, !PT ;  /* 0x0008000080ff7812 */ /* 0x000fe2000788c0ff */
        /* <DEDUP_REMOVED lines=30> */
[----:B------:R-:W-:Y:S01]  /*1c9a70*/  IMAD.WIDE R6, R220, 0x4, R44 ;  /* 0x00000004dc067825 */ /* 0x000fe200078e022c */
[----:B------:R-:W-:Y:S01]  /*1c9a80*/  LOP3.LUT P5, RZ, R128, 0x100000, RZ, 0xc0, !PT ;  /* 0x0010000080ff7812 */ /* 0x000fe200078ac0ff */
[----:B-1----:R-:W4:Y:S02]  /*1c9a90*/  LDL.LU R249, [R1+0xb3c] ;  /* 0x000b3c0001f97983 */ /* 0x002f240000300800 */
[----:B------:R-:W-:-:S02]  /*1c9aa0*/  IMAD.WIDE R12, R224, 0x4, R58 ;  /* 0x00000004e00c7825 */ /* 0x000fc400078e023a */
[----:B------:R-:W4:Y:S02]  /*1c9ab0*/  LDL.LU R220, [R1+0x5968] ;  /* 0x0059680001dc7983 */ /* 0x000f240000300800 */
[----:B------:R-:W-:-:S04]  /*1c9ac0*/  IMAD.WIDE R8, R224, 0x4, R56 ;  /* 0x00000004e0087825 */ /* 0x000fc800078e0238 */
[----:B------:R-:W-:Y:S01]  /*1c9ad0*/  IMAD.WIDE R10, R224, 0x4, R54 ;  /* 0x00000004e00a7825 */ /* 0x000fe200078e0236 */
[----:B--2---:R1:W-:Y:S01]  /*1c9ae0*/  @P0 STG.E desc[UR30][R6.64], R228 ;  /* 0x000000e406000986 */ /* 0x0043e2000c10191e */
[----:B------:R-:W-:-:S03]  /*1c9af0*/  ISETP.LT.AND P0, PT, R232, UR4, !P5 ;  /* 0x00000004e8007c0c */ /* 0x000fc6000ef01270 */
[----:B-1----:R-:W2:Y:S10]  /*1c9b00*/  LDL.LU R228, [R1+0xb2c] ;  /* 0x000b2c0001e47983 */ /* 0x002eb40000300800 */
[----:B------:R-:W-:Y:S01]  /*1c9b10*/  @P0 STG.E desc[UR30][R12.64], R237 ;  /* 0x000000ed0c000986 */ /* 0x000fe2000c10191e */
[----:B------:R-:W-:-:S13]  /*1c9b20*/  ISETP.LT.AND P0, PT, R236, UR4, !P5 ;  /* 0x00000004ec007c0c */ /* 0x000fda000ef01270 */
        /* <DEDUP_REMOVED lines=12> */
[----:B-1----:R-:W4:Y:S04]  /*1c9bf0*/  LDL.LU R216, [R1+0xae0] ;  /* 0x000ae00001d87983 */ /* 0x002f280000300800 */
[----:B------:R-:W4:Y:S01]  /*1c9c00*/  LDL.LU R229, [R1+0xad0] ;  /* 0x000ad00001e57983 */ /* 0x000f220000300800 */
[----:B------:R-:W-:-:S03]  /*1c9c10*/  ISETP.LT.AND P0, PT, R134, UR4, !P5 ;  /* 0x0000000486007c0c */ /* 0x000fc6000ef01270 */
[----:B------:R-:W4:Y:S01]  /*1c9c20*/  LDL.LU R233, [R1+0xac0] ;  /* 0x000ac00001e97983 */ /* 0x000f220000300800 */
[----:B------:R-:W-:-:S03]  /*1c9c30*/  IMAD.WIDE R12, R224, 0x4, R48 ;  /* 0x00000004e00c7825 */ /* 0x000fc600078e0230 */
[----:B------:R-:W4:Y:S06]  /*1c9c40*/  LDL.LU R237, [R1+0xab0] ;  /* 0x000ab00001ed7983 */ /* 0x000f2c0000300800 */
[----:B------:R-:W-:Y:S01]  /*1c9c50*/  @P0 STG.E desc[UR30][R12.64], R241 ;  /* 0x000000f10c000986 */ /* 0x000fe2000c10191e */
[----:B------:R-:W-:Y:S01]  /*1c9c60*/  ISETP.LT.AND P0, PT, R135, UR4, !P5 ;  /* 0x0000000487007c0c */ /* 0x000fe2000ef01270 */
[----:B------:R-:W-:-:S12]  /*1c9c70*/  IMAD.WIDE R8, R224, 0x4, R46 ;  /* 0x00000004e0087825 */ /* 0x000fd800078e022e */
[----:B------:R1:W-:Y:S01]  /*1c9c80*/  @P0 STG.E desc[UR30][R8.64], R249 ;  /* 0x000000f908000986 */ /* 0x0003e2000c10191e */
[----:B------:R-:W-:Y:S01]  /*1c9c90*/  ISETP.LT.AND P0, PT, R138, UR4, !P5 ;  /* 0x000000048a007c0c */ /* 0x000fe2000ef01270 */
[----:B------:R-:W-:Y:S02]  /*1c9ca0*/  IMAD.WIDE R4, R224, 0x4, R44 ;  /* 0x00000004e0047825 */ /* 0x000fe400078e022c */
[----:B-1----:R-:W4:Y:S04]  /*1c9cb0*/  LDL.LU R249, [R1+0x5964] ;  /* 0x0059640001f97983 */ /* 0x002f280000300800 */
[----:B------:R-:W4:Y:S01]  /*1c9cc0*/  LDL.LU R241, [R1+0x9c0] ;  /* 0x0009c00001f17983 */ /* 0x000f220000300800 */
[----:B------:R-:W-:-:S03]  /*1c9cd0*/  LOP3.LUT P6, RZ, R128, 0x200000, RZ, 0xc0, !PT ;  /* 0x0020000080ff7812 */ /* 0x000fc600078cc0ff */
[----:B------:R-:W4:Y:S01]  /*1c9ce0*/  LDL.LU R224, [R1+0x310] ;  /* 0x0003100001e07983 */ /* 0x000f220000300800 */
[----:B------:R-:W-:-:S04]  /*1c9cf0*/  IMAD.WIDE R10, R220, 0x4, R58 ;  /* 0x00000004dc0a7825 */ /* 0x000fc800078e023a */
[----:B------:R-:W-:Y:S01]  /*1c9d00*/  IMAD.WIDE R6, R220, 0x4, R56 ;  /* 0x00000004dc067825 */ /* 0x000fe200078e0238 */
[----:B--2---:R1:W-:Y:S01]  /*1c9d10*/  @P0 STG.E desc[UR30][R4.64], R228 ;  /* 0x000000e404000986 */ /* 0x0043e2000c10191e */
        /* <DEDUP_REMOVED lines=12> */
[----:B-1----:R-:W2:Y:S10]  /*1c9de0*/  LDL.LU R248, [R1+0x2e0] ;  /* 0x0002e00001f87983 */ /* 0x002eb40000300800 */
[----:B------:R1:W-:Y:S01]  /*1c9df0*/  @P0 STG.E desc[UR30][R8.64], R216 ;  /* 0x000000d808000986 */ /* 0x0003e2000c10191e */
[----:B------:R-:W-:Y:S01]  /*1c9e00*/  ISETP.LT.AND P0, PT, R137, UR4, !P6 ;  /* 0x0000000489007c0c */ /* 0x000fe2000f701270 */
[----:B------:R-:W-:-:S02]  /*1c9e10*/  IMAD.WIDE R4, R220, 0x4, R50 ;  /* 0x00000004dc047825 */ /* 0x000fc400078e0232 */
[----:B-1----:R-:W2:Y:S10]  /*1c9e20*/  LDL.LU R216, [R1+0x1d0] ;  /* 0x0001d00001d87983 */ /* 0x002eb40000300800 */
[----:B------:R1:W-:Y:S01]  /*1c9e30*/  @P0 STG.E desc[UR30][R4.64], R229 ;  /* 0x000000e504000986 */ /* 0x0003e2000c10191e */
[----:B------:R-:W-:Y:S01]  /*1c9e40*/  ISETP.LT.AND P0, PT, R134, UR4, !P6 ;  /* 0x0000000486007c0c */ /* 0x000fe2000f701270 */
[----:B------:R-:W-:-:S12]  /*1c9e50*/  IMAD.WIDE R10, R220, 0x4, R48 ;  /* 0x00000004dc0a7825 */ /* 0x000fd800078e0230 */
[----:B------:R-:W-:Y:S01]  /*1c9e60*/  @P0 STG.E desc[UR30][R10.64], R233 ;  /* 0x000000e90a000986 */ /* 0x000fe2000c10191e */
[----:B------:R-:W-:Y:S01]  /*1c9e70*/  ISETP.LT.AND P0, PT, R135, UR4, !P6 ;  /* 0x0000000487007c0c */ /* 0x000fe2000f701270 */
[----:B------:R-:W-:Y:S01]  /*1c9e80*/  IMAD.WIDE R6, R220, 0x4, R46 ;  /* 0x00000004dc067825 */ /* 0x000fe200078e022e */
[----:B------:R-:W-:-:S11]  /*1c9e90*/  LOP3.LUT P4, RZ, R128, 0x400000, RZ, 0xc0, !PT ;  /* 0x0040000080ff7812 */ /* 0x000fd6000788c0ff */
[----:B------:R-:W-:Y:S01]  /*1c9ea0*/  @P0 STG.E desc[UR30][R6.64], R237 ;  /* 0x000000ed06000986 */ /* 0x000fe2000c10191e */
[----:B------:R-:W-:Y:S01]  /*1c9eb0*/  ISETP.LT.AND P0, PT, R138, UR4, !P6 ;  /* 0x000000048a007c0c */ /* 0x000fe2000f701270 */
[----:B------:R-:W-:Y:S02]  /*1c9ec0*/  IMAD.WIDE R8, R220, 0x4, R44 ;  /* 0x00000004dc087825 */ /* 0x000fe400078e022c */
[----:B------:R-:W2:Y:S10]  /*1c9ed0*/  LDL.LU R220, [R1+0x595c] ;  /* 0x00595c0001dc7983 */ /* 0x000eb40000300800 */
[----:B------:R-:W-:Y:S01]  /*1c9ee0*/  @P0 STG.E desc[UR30][R8.64], R241 ;  /* 0x000000f108000986 */ /* 0x000fe2000c10191e */
[----:B------:R-:W-:Y:S01]  /*1c9ef0*/  ISETP.LT.AND P0, PT, R232, UR4, !P4 ;  /* 0x00000004e8007c0c */ /* 0x000fe2000e701270 */
[----:B------:R-:W-:-:S12]  /*1c9f00*/  IMAD.WIDE R12, R249, 0x4, R58 ;  /* 0x00000004f90c7825 */ /* 0x000fd800078e023a */
[----:B------:R1:W-:Y:S01]  /*1c9f10*/  @P0 STG.E desc[UR30][R12.64], R224 ;  /* 0x000000e00c000986 */ /* 0x0003e2000c10191e */
[----:B------:R-:W-:Y:S01]  /*1c9f20*/  ISETP.LT.AND P0, PT, R236, UR4, !P4 ;  /* 0x00000004ec007c0c */ /* 0x000fe2000e701270 */
[C---:B-1----:R-:W-:Y:S02]  /*1c9f30*/  IMAD.WIDE R4, R249.reuse, 0x4, R56 ;  /* 0x00000004f9047825 */ /* 0x042fe400078e0238 */
[----:B------:R-:W2:Y:S02]  /*1c9f40*/  LDL.LU R224, [R1+0xb14] ;  /* 0x000b140001e07983 */ /* 0x000ea40000300800 */
[----:B------:R-:W-:-:S08]  /*1c9f50*/  IMAD.WIDE R10, R249, 0x4, R54 ;  /* 0x00000004f90a7825 */ /* 0x000fd000078e0236 */
[----:B---3--:R1:W-:Y:S01]  /*1c9f60*/  @P0 STG.E desc[UR30][R4.64], R212 ;  /* 0x000000d404000986 */ /* 0x0083e2000c10191e */
[----:B------:R-:W-:-:S03]  /*1c9f70*/  ISETP.LT.AND P0, PT, R240, UR4, !P4 ;  /* 0x00000004f0007c0c */ /* 0x000fc6000e701270 */
[----:B-1----:R-:W3:Y:S10]  /*1c9f80*/  LDL.LU R212, [R1+0xb04] ;  /* 0x000b040001d47983 */ /* 0x002ef40000300800 */
[----:B----4-:R1:W-:Y:S04]  /*1c9f90*/  @P0 STG.E desc[UR30][R10.64], R139 ;  /* 0x0000008b0a000986 */ /* 0x0103e8000c10191e */
[----:B-1----:R-:W4:Y:S01]  /*1c9fa0*/  LDL.LU R139, [R1+0xaf4] ;  /* 0x000af400018b7983 */ /* 0x002f220000300800 */
[----:B------:R-:W-:Y:S01]  /*1c9fb0*/  ISETP.LT.AND P0, PT, R136, UR4, !P4 ;  /* 0x0000000488007c0c */ /* 0x000fe2000e701270 */
[----:B------:R-:W-:-:S12]  /*1c9fc0*/  IMAD.WIDE R6, R249, 0x4, R52 ;  /* 0x00000004f9067825 */ /* 0x000fd800078e0234 */
[----:B--2---:R1:W-:Y:S04]  /*1c9fd0*/  @P0 STG.E desc[UR30][R6.64], R248 ;  /* 0x000000f806000986 */ /* 0x0043e8000c10191e */
[----:B-1----:R-:W2:Y:S01]  /*1c9fe0*/  LDL.LU R248, [R1+0xae4] ;  /* 0x000ae40001f87983 */ /* 0x002ea20000300800 */
[----:B------:R-:W-:-:S03]  /*1c9ff0*/  ISETP.LT.AND P0, PT, R137, UR4, !P4 ;  /* 0x0000000489007c0c */ /* 0x000fc6000e701270 */
[----:B------:R-:W2:Y:S01]  /*1ca000*/  LDL.LU R233, [R1+0xad4] ;  /* 0x000ad40001e97983 */ /* 0x000ea20000300800 */
[----:B------:R-:W-:-:S03]  /*1ca010*/  IMAD.WIDE R8, R249, 0x4, R50 ;  /* 0x00000004f9087825 */ /* 0x000fc600078e0232 */
[----:B------:R-:W2:Y:S06]  /*1ca020*/  LDL.LU R237, [R1+0xac4] ;  /* 0x000ac40001ed7983 */ /* 0x000eac0000300800 */
[----:B------:R1:W-:Y:S01]  /*1ca030*/  @P0 STG.E desc[UR30][R8.64], R216 ;  /* 0x000000d808000986 */ /* 0x0003e2000c10191e */
[----:B------:R-:W-:Y:S01]  /*1ca040*/  ISETP.LT.AND P0, PT, R134, UR4, !P4 ;  /* 0x0000000486007c0c */ /* 0x000fe2000e701270 */
[----:B------:R-:W-:Y:S02]  /*1ca050*/  IMAD.WIDE R12, R249, 0x4, R48 ;  /* 0x00000004f90c7825 */ /* 0x000fe400078e0230 */
[----:B-1----:R-:W2:Y:S10]  /*1ca060*/  LDL.LU R216, [R1+0xab4] ;  /* 0x000ab40001d87983 */ /* 0x002eb40000300800 */
[----:B------:R-:W-:Y:S01]  /*1ca070*/  @P0 STG.E desc[UR30][R12.64], R244 ;  /* 0x000000f40c000986 */ /* 0x000fe2000c10191e */
[----:B------:R-:W-:Y:S01]  /*1ca080*/  ISETP.LT.AND P0, PT, R135, UR4, !P4 ;  /* 0x0000000487007c0c */ /* 0x000fe2000e701270 */
[----:B------:R-:W-:-:S02]  /*1ca090*/  IMAD.WIDE R4, R249, 0x4, R46 ;  /* 0x00000004f9047825 */ /* 0x000fc400078e022e */
[----:B------:R-:W2:Y:S10]  /*1ca0a0*/  LDL.LU R241, [R1+0x9c4] ;  /* 0x0009c40001f17983 */ /* 0x000eb40000300800 */
[----:B------:R-:W-:Y:S01]  /*1ca0b0*/  @P0 STG.E desc[UR30][R4.64], R208 ;  /* 0x000000d004000986 */ /* 0x000fe2000c10191e */
[----:B------:R-:W-:Y:S01]  /*1ca0c0*/  ISETP.LT.AND P0, PT, R138, UR4, !P4 ;  /* 0x000000048a007c0c */ /* 0x000fe2000e701270 */
[----:B------:R-:W-:Y:S01]  /*1ca0d0*/  IMAD.WIDE R6, R249, 0x4, R44 ;  /* 0x00000004f9067825 */ /* 0x000fe200078e022c */
[----:B------:R-:W-:Y:S01]  /*1ca0e0*/  LOP3.LUT P5, RZ, R128, 0x800000, RZ, 0xc0, !PT ;  /* 0x0080000080ff7812 */ /* 0x000fe200078ac0ff */
[----:B------:R-:W2:Y:S10]  /*1ca0f0*/  LDL.LU R249, [R1+0x314] ;  /* 0x0003140001f97983 */ /* 0x000eb40000300800 */
[----:B------:R-:W-:Y:S01]  /*1ca100*/  @P0 STG.E desc[UR30][R6.64], R204 ;  /* 0x000000cc06000986 */ /* 0x000fe2000c10191e */
[----:B------:R-:W-:Y:S01]  /*1ca110*/  ISETP.LT.AND P0, PT, R232, UR4, !P5 ;  /* 0x00000004e8007c0c */ /* 0x000fe2000ef01270 */
[----:B------:R-:W-:-:S04]  /*1ca120*/  IMAD.WIDE R10, R228, 0x4, R58 ;  /* 0x00000004e40a7825 */ /* 0x000fc800078e023a */
[----:B------:R-:W-:-:S08]  /*1ca130*/  IMAD.WIDE R8, R228, 0x4, R56 ;  /* 0x00000004e4087825 */ /* 0x000fd000078e0238 */
        /* <DEDUP_REMOVED lines=11> */
[----:B--2---:R1:W-:Y:S01]  /*1ca1f0*/  @P0 STG.E desc[UR30][R4.64], R248 ;  /* 0x000000f804000986 */ /* 0x0043e2000c10191e */
[----:B------:R-:W-:Y:S01]  /*1ca200*/  ISETP.LT.AND P0, PT, R137, UR4, !P5 ;  /* 0x0000000489007c0c */ /* 0x000fe2000ef01270 */
[----:B------:R-:W-:Y:S02]  /*1ca210*/  IMAD.WIDE R6, R228, 0x4, R50 ;  /* 0x00000004e4067825 */ /* 0x000fe400078e0232 */
        /* <DEDUP_REMOVED lines=8> */
[----:B------:R1:W-:Y:S01]  /*1ca2a0*/  @P0 STG.E desc[UR30][R8.64], R216 ;  /* 0x000000d808000986 */ /* 0x0003e2000c10191e */
[----:B------:R-:W-:Y:S01]  /*1ca2b0*/  ISETP.LT.AND P0, PT, R138, UR4, !P5 ;  /* 0x000000048a007c0c */ /* 0x000fe2000ef01270 */
[----:B------:R-:W-:Y:S02]  /*1ca2c0*/  IMAD.WIDE R4, R228, 0x4, R44 ;  /* 0x00000004e4047825 */ /* 0x000fe400078e022c */
[----:B------:R-:W2:Y:S02]  /*1ca2d0*/  LDL.LU R228, [R1+0x5950] ;  /* 0x0059500001e47983 */ /* 0x000ea40000300800 */
[----:B------:R-:W-:-:S04]  /*1ca2e0*/  IMAD.WIDE R12, R220, 0x4, R58 ;  /* 0x00000004dc0c7825 */ /* 0x000fc800078e023a */
[----:B-1----:R-:W-:Y:S01]  /*1ca2f0*/  IMAD.WIDE R6, R220, 0x4, R56 ;  /* 0x00000004dc067825 */ /* 0x002fe200078e0238 */
[----:B------:R-:W2:Y:S04]  /*1ca300*/  LDL.LU R216, [R1+0x5948] ;  /* 0x0059480001d87983 */ /* 0x000ea80000300800 */
[----:B------:R-:W-:Y:S01]  /*1ca310*/  @P0 STG.E desc[UR30][R4.64], R241 ;  /* 0x000000f104000986 */ /* 0x000fe2000c10191e */
[----:B------:R-:W-:-:S13]  /*1ca320*/  ISETP.LT.AND P0, PT, R232, UR4, !P6 ;  /* 0x00000004e8007c0c */ /* 0x000fda000f701270 */
[----:B------:R-:W-:Y:S01]  /*1ca330*/  @P0 STG.E desc[UR30][R12.64], R249 ;  /* 0x000000f90c000986 */ /* 0x000fe2000c10191e */
[----:B------:R-:W-:Y:S01]  /*1ca340*/  ISETP.LT.AND P0, PT, R236, UR4, !P6 ;  /* 0x00000004ec007c0c */ /* 0x000fe2000f701270 */
[----:B------:R-:W-:-:S12]  /*1ca350*/  IMAD.WIDE R10, R220, 0x4, R54 ;  /* 0x00000004dc0a7825 */ /* 0x000fd800078e0236 */
        /* <DEDUP_REMOVED lines=12> */
[----:B-1----:R-:W2:Y:S04]  /*1ca420*/  LDL.LU R248, [R1+0xae8] ;  /* 0x000ae80001f87983 */ /* 0x002ea80000300800 */
[----:B------:R-:W2:Y:S01]  /*1ca430*/  LDL.LU R229, [R1+0xad8] ;  /* 0x000ad80001e57983 */ /* 0x000ea20000300800 */
[----:B------:R-:W-:-:S03]  /*1ca440*/  ISETP.LT.AND P0, PT, R134, UR4, !P6 ;  /* 0x0000000486007c0c */ /* 0x000fc6000f701270 */
[----:B------:R-:W2:Y:S01]  /*1ca450*/  LDL.LU R233, [R1+0xac8] ;  /* 0x000ac80001e97983 */ /* 0x000ea20000300800 */
[----:B------:R-:W-:-:S03]  /*1ca460*/  IMAD.WIDE R12, R220, 0x4, R48 ;  /* 0x00000004dc0c7825 */ /* 0x000fc600078e0230 */
[----:B------:R-:W2:Y:S01]  /*1ca470*/  LDL.LU R237, [R1+0xab8] ;  /* 0x000ab80001ed7983 */ /* 0x000ea20000300800 */
[----:B------:R-:W-:-:S03]  /*1ca480*/  IMAD.WIDE R6, R220, 0x4, R46 ;  /* 0x00000004dc067825 */ /* 0x000fc600078e022e */
[----:B------:R-:W2:Y:S04]  /*1ca490*/  LDL.LU R249, [R1+0x9c8] ;  /* 0x0009c80001f97983 */ /* 0x000ea80000300800 */
[----:B------:R1:W-:Y:S01]  /*1ca4a0*/  @P0 STG.E desc[UR30][R12.64], R245 ;  /* 0x000000f50c000986 */ /* 0x0003e2000c10191e */
[----:B------:R-:W-:Y:S01]  /*1ca4b0*/  ISETP.LT.AND P0, PT, R135, UR4, !P6 ;  /* 0x0000000487007c0c */ /* 0x000fe2000f701270 */
[----:B------:R-:W-:Y:S01]  /*1ca4c0*/  IMAD.WIDE R8, R220, 0x4, R44 ;  /* 0x00000004dc087825 */ /* 0x000fe200078e022c */
[----:B------:R-:W-:Y:S01]  /*1ca4d0*/  LOP3.LUT P4, RZ, R128, 0x2000000, RZ, 0xc0, !PT ;  /* 0x0200000080ff7812 */ /* 0x000fe2000788c0ff */
[----:B------:R-:W2:Y:S02]  /*1ca4e0*/  LDL.LU R220, [R1+0x318] ;  /* 0x0003180001dc7983 */ /* 0x000ea40000300800 */
[----:B------:R-:W-:-:S02]  /*1ca4f0*/  IMAD.WIDE R10, R228, 0x4, R58 ;  /* 0x00000004e40a7825 */ /* 0x000fc400078e023a */
[----:B------:R-:W2:Y:S06]  /*1ca500*/  LDL.LU R241, [R1+0x5944] ;  /* 0x0059440001f17983 */ /* 0x000eac0000300800 */
[----:B------:R-:W-:Y:S01]  /*1ca510*/  @P0 STG.E desc[UR30][R6.64], R209 ;  /* 0x000000d106000986 */ /* 0x000fe2000c10191e */
[----:B------:R-:W-:-:S13]  /*1ca520*/  ISETP.LT.AND P0, PT, R138, UR4, !P6 ;  /* 0x000000048a007c0c */ /* 0x000fda000f701270 */
[----:B------:R-:W-:Y:S01]  /*1ca530*/  @P0 STG.E desc[UR30][R8.64], R205 ;  /* 0x000000cd08000986 */ /* 0x000fe2000c10191e */
[----:B------:R-:W-:Y:S01]  /*1ca540*/  ISETP.LT.AND P0, PT, R232, UR4, !P4 ;  /* 0x00000004e8007c0c */ /* 0x000fe2000e701270 */
[----:B------:R-:W-:-:S04]  /*1ca550*/  IMAD.WIDE R4, R228, 0x4, R56 ;  /* 0x00000004e4047825 */ /* 0x000fc800078e0238 */
[----:B-1----:R-:W-:-:S08]  /*1ca560*/  IMAD.WIDE R12, R228, 0x4, R54 ;  /* 0x00000004e40c7825 */ /* 0x002fd000078e0236 */
        /* <DEDUP_REMOVED lines=30> */
[----:B-1----:R-:W-:Y:S02]  /*1ca750*/  IMAD.WIDE R8, R216, 0x4, R56 ;  /* 0x00000004d8087825 */ /* 0x002fe400078e0238 */
[----:B------:R-:W2:Y:S10]  /*1ca760*/  LDL.LU R220, [R1+0xb1c] ;  /* 0x000b1c0001dc7983 */ /* 0x000eb40000300800 */
[----:B------:R1:W-:Y:S01]  /*1ca770*/  @P0 STG.E desc[UR30][R8.64], R224 ;  /* 0x000000e008000986 */ /* 0x0003e2000c10191e */
[----:B------:R-:W-:Y:S01]  /*1ca780*/  ISETP.LT.AND P0, PT, R240, UR4, !P5 ;  /* 0x00000004f0007c0c */ /* 0x000fe2000ef01270 */
[----:B------:R-:W-:-:S02]  /*1ca790*/  IMAD.WIDE R10, R216, 0x4, R54 ;  /* 0x00000004d80a7825 */ /* 0x000fc400078e0236 */
[----:B-1----:R-:W2:Y:S02]  /*1ca7a0*/  LDL.LU R224, [R1+0xb0c] ;  /* 0x000b0c0001e07983 */ /* 0x002ea40000300800 */
[----:B------:R-:W-:-:S08]  /*1ca7b0*/  IMAD.WIDE R4, R216, 0x4, R52 ;  /* 0x00000004d8047825 */ /* 0x000fd000078e0234 */
[----:B---3--:R-:W-:Y:S01]  /*1ca7c0*/  @P0 STG.E desc[UR30][R10.64], R212 ;  /* 0x000000d40a000986 */ /* 0x008fe2000c10191e */
[----:B------:R-:W-:-:S13]  /*1ca7d0*/  ISETP.LT.AND P0, PT, R136, UR4, !P5 ;  /* 0x0000000488007c0c */ /* 0x000fda000ef01270 */
[----:B----4-:R1:W-:Y:S04]  /*1ca7e0*/  @P0 STG.E desc[UR30][R4.64], R139 ;  /* 0x0000008b04000986 */ /* 0x0103e8000c10191e */
[----:B-1----:R-:W3:Y:S04]  /*1ca7f0*/  LDL.LU R139, [R1+0xafc] ;  /* 0x000afc00018b7983 */ /* 0x002ee80000300800 */
[----:B------:R-:W4:Y:S04]  /*1ca800*/  LDL.LU R229, [R1+0xaec] ;  /* 0x000aec0001e57983 */ /* 0x000f280000300800 */
[----:B------:R-:W4:Y:S01]  /*1ca810*/  LDL.LU R233, [R1+0xadc] ;  /* 0x000adc0001e97983 */ /* 0x000f220000300800 */
[----:B------:R-:W-:-:S03]  /*1ca820*/  ISETP.LT.AND P0, PT, R137, UR4, !P5 ;  /* 0x0000000489007c0c */ /* 0x000fc6000ef01270 */
[----:B------:R-:W4:Y:S01]  /*1ca830*/  LDL.LU R237, [R1+0xacc] ;  /* 0x000acc0001ed7983 */ /* 0x000f220000300800 */
[----:B------:R-:W-:-:S09]  /*1ca840*/  IMAD.WIDE R6, R216, 0x4, R50 ;  /* 0x00000004d8067825 */ /* 0x000fd200078e0232 */
[----:B--2---:R1:W-:Y:S04]  /*1ca850*/  @P0 STG.E desc[UR30][R6.64], R248 ;  /* 0x000000f806000986 */ /* 0x0043e8000c10191e */
[----:B-1----:R-:W2:Y:S01]  /*1ca860*/  LDL.LU R248, [R1+0xabc] ;  /* 0x000abc0001f87983 */ /* 0x002ea20000300800 */
[----:B------:R-:W-:Y:S01]  /*1ca870*/  ISETP.LT.AND P0, PT, R134, UR4, !P5 ;  /* 0x0000000486007c0c */ /* 0x000fe2000ef01270 */
[C---:B------:R-:W-:Y:S02]  /*1ca880*/  IMAD.WIDE R12, R216.reuse, 0x4, R48 ;  /* 0x00000004d80c7825 */ /* 0x040fe400078e0230 */
[----:B------:R-:W2:Y:S02]  /*1ca890*/  LDL.LU R249, [R1+0x9cc] ;  /* 0x0009cc0001f97983 */ /* 0x000ea40000300800 */
[----:B------:R-:W-:-:S02]  /*1ca8a0*/  IMAD.WIDE R8, R216, 0x4, R46 ;  /* 0x00000004d8087825 */ /* 0x000fc400078e022e */
[----:B------:R-:W2:Y:S06]  /*1ca8b0*/  LDL.LU R212, [R1+0x31c] ;  /* 0x00031c0001d47983 */ /* 0x000eac0000300800 */
[----:B------:R-:W-:Y:S01]  /*1ca8c0*/  @P0 STG.E desc[UR30][R12.64], R246 ;  /* 0x000000f60c000986 */ /* 0x000fe2000c10191e */
[----:B------:R-:W-:Y:S01]  /*1ca8d0*/  ISETP.LT.AND P0, PT, R135, UR4, !P5 ;  /* 0x0000000487007c0c */ /* 0x000fe2000ef01270 */
[----:B------:R-:W-:Y:S01]  /*1ca8e0*/  IMAD.WIDE R4, R216, 0x4, R44 ;  /* 0x00000004d8047825 */ /* 0x000fe200078e022c */
[----:B------:R-:W-:Y:S01]  /*1ca8f0*/  LOP3.LUT P6, RZ, R128, 0x8000000, RZ, 0xc0, !PT ;  /* 0x0800000080ff7812 */ /* 0x000fe200078cc0ff */
[----:B------:R-:W2:Y:S10]  /*1ca900*/  LDL.LU R216, [R1+0x30c] ;  /* 0x00030c0001d87983 */ /* 0x000eb40000300800 */
[----:B------:R-:W-:Y:S01]  /*1ca910*/  @P0 STG.E desc[UR30][R8.64], R210 ;  /* 0x000000d208000986 */ /* 0x000fe2000c10191e */
[----:B------:R-:W-:Y:S01]  /*1ca920*/  ISETP.LT.AND P0, PT, R138, UR4, !P5 ;  /* 0x000000048a007c0c */ /* 0x000fe2000ef01270 */
[----:B------:R-:W-:-:S12]  /*1ca930*/  IMAD.WIDE R10, R241, 0x4, R58 ;  /* 0x00000004f10a7825 */ /* 0x000fd800078e023a */
[----:B------:R-:W-:Y:S01]  /*1ca940*/  @P0 STG.E desc[UR30][R4.64], R206 ;  /* 0x000000ce04000986 */ /* 0x000fe2000c10191e */
[----:B------:R-:W-:Y:S01]  /*1ca950*/  ISETP.LT.AND P0, PT, R232, UR4, !P6 ;  /* 0x00000004e8007c0c */ /* 0x000fe2000f701270 */
[----:B------:R-:W-:-:S12]  /*1ca960*/  IMAD.WIDE R6, R241, 0x4, R56 ;  /* 0x00000004f1067825 */ /* 0x000fd800078e0238 */
[----:B------:R1:W-:Y:S01]  /*1ca970*/  @P0 STG.E desc[UR30][R10.64], R220 ;  /* 0x000000dc0a000986 */ /* 0x0003e2000c10191e */
[----:B------:R-:W-:-:S03]  /*1ca980*/  ISETP.LT.AND P0, PT, R236, UR4, !P6 ;  /* 0x00000004ec007c0c */ /* 0x000fc6000f701270 */
[----:B-1----:R-:W2:Y:S10]  /*1ca990*/  LDL.LU R220, [R1+0x2fc] ;  /* 0x0002fc0001dc7983 */ /* 0x002eb40000300800 */
[----:B------:R1:W-:Y:S01]  /*1ca9a0*/  @P0 STG.E desc[UR30][R6.64], R224 ;  /* 0x000000e006000986 */ /* 0x0003e2000c10191e */
[----:B------:R-:W-:Y:S01]  /*1ca9b0*/  ISETP.LT.AND P0, PT, R240, UR4, !P6 ;  /* 0x00000004f0007c0c */ /* 0x000fe2000f701270 */
[----:B------:R-:W-:-:S02]  /*1ca9c0*/  IMAD.WIDE R12, R241, 0x4, R54 ;  /* 0x00000004f10c7825 */ /* 0x000fc400078e0236 */
[----:B-1----:R-:W2:Y:S02]  /*1ca9d0*/  LDL.LU R224, [R1+0x2ec] ;  /* 0x0002ec0001e07983 */ /* 0x002ea40000300800 */
[----:B------:R-:W-:-:S04]  /*1ca9e0*/  IMAD.WIDE R8, R241, 0x4, R52 ;  /* 0x00000004f1087825 */ /* 0x000fc800078e0234 */
[----:B------:R-:W-:-:S04]  /*1ca9f0*/  IMAD.WIDE R4, R241, 0x4, R50 ;  /* 0x00000004f1047825 */ /* 0x000fc800078e0232 */
[----:B------:R-:W-:Y:S01]  /*1caa00*/  IMAD.WIDE R10, R241, 0x4, R48 ;  /* 0x00000004f10a7825 */ /* 0x000fe200078e0230 */
[----:B---3--:R1:W-:Y:S04]  /*1caa10*/  @P0 STG.E desc[UR30][R12.64], R139 ;  /* 0x0000008b0c000986 */ /* 0x0083e8000c10191e */
[----:B-1----:R-:W3:Y:S01]  /*1caa20*/  LDL.LU R139, [R1+0x1dc] ;  /* 0x0001dc00018b7983 */ /* 0x002ee20000300800 */
[----:B------:R-:W-:-:S13]  /*1caa30*/  ISETP.LT.AND P0, PT, R136, UR4, !P6 ;  /* 0x0000000488007c0c */ /* 0x000fda000f701270 */
[----:B----4-:R-:W-:Y:S01]  /*1caa40*/  @P0 STG.E desc[UR30][R8.64], R229 ;  /* 0x000000e508000986 */ /* 0x010fe2000c10191e */
[----:B------:R-:W-:-:S13]  /*1caa50*/  ISETP.LT.AND P0, PT, R137, UR4, !P6 ;  /* 0x0000000489007c0c */ /* 0x000fda000f701270 */
[----:B------:R-:W-:Y:S01]  /*1caa60*/  @P0 STG.E desc[UR30][R4.64], R233 ;  /* 0x000000e904000986 */ /* 0x000fe2000c10191e */
[----:B------:R-:W-:Y:S01]  /*1caa70*/  ISETP.LT.AND P0, PT, R134, UR4, !P6 ;  /* 0x0000000486007c0c */ /* 0x000fe2000f701270 */
[----:B------:R-:W-:-:S12]  /*1caa80*/  IMAD.WIDE R6, R241, 0x4, R46 ;  /* 0x00000004f1067825 */ /* 0x000fd800078e022e */
[----:B------:R-:W-:Y:S01]  /*1caa90*/  @P0 STG.E desc[UR30][R10.64], R237 ;  /* 0x000000ed0a000986 */ /* 0x000fe2000c10191e */
[----:B------:R-:W-:-:S13]  /*1caaa0*/  ISETP.LT.AND P0, PT, R135, UR4, !P6 ;  /* 0x0000000487007c0c */ /* 0x000fda000f701270 */
[----:B--2---:R1:W-:Y:S04]  /*1caab0*/  @P0 STG.E desc[UR30][R6.64], R248 ;  /* 0x000000f806000986 */ /* 0x0043e8000c10191e */
[----:B-1----:R-:W2:Y:S01]  /*1caac0*/  LDL.LU R248, [R1+0x593c] ;  /* 0x00593c0001f87983 */ /* 0x002ea20000300800 */
[----:B------:R-:W-:Y:S01]  /*1caad0*/  ISETP.LT.AND P0, PT, R138, UR4, !P6 ;  /* 0x000000048a007c0c */ /* 0x000fe2000f701270 */
[----:B------:R-:W-:Y:S01]  /*1caae0*/  IMAD.WIDE R8, R241, 0x4, R44 ;  /* 0x00000004f1087825 */ /* 0x000fe200078e022c */
[----:B------:R-:W-:-:S11]  /*1caaf0*/  LOP3.LUT P4, RZ, R128, 0x10000000, RZ, 0xc0, !PT ;  /* 0x1000000080ff7812 */ /* 0x000fd6000788c0ff */
[----:B------:R1:W-:Y:S01]  /*1cab00*/  @P0 STG.E desc[UR30][R8.64], R249 ;  /* 0x000000f908000986 */ /* 0x0003e2000c10191e */
[----:B------:R-:W-:Y:S01]  /*1cab10*/  ISETP.LT.AND P0, PT, R232, UR4, !P4 ;  /* 0x00000004e8007c0c */ /* 0x000fe2000e701270 */
[----:B------:R-:W-:-:S12]  /*1cab20*/  IMAD.WIDE R12, R228, 0x4, R58 ;  /* 0x00000004e40c7825 */ /* 0x000fd800078e023a */
[----:B------:R4:W-:Y:S01]  /*1cab30*/  @P0 STG.E desc[UR30][R12.64], R212 ;  /* 0x000000d40c000986 */ /* 0x0009e2000c10191e */
[----:B------:R-:W-:Y:S01]  /*1cab40*/  ISETP.LT.AND P0, PT, R236, UR4, !P4 ;  /* 0x00000004ec007c0c */ /* 0x000fe2000e701270 */
[----:B------:R-:W-:-:S12]  /*1cab50*/  IMAD.WIDE R4, R228, 0x4, R56 ;  /* 0x00000004e4047825 */ /* 0x000fd800078e0238 */
[----:B------:R-:W-:Y:S01]  /*1cab60*/  @P0 STG.E desc[UR30][R4.64], R216 ;  /* 0x000000d804000986 */ /* 0x000fe2000c10191e */
[----:B------:R-:W-:Y:S01]  /*1cab70*/  ISETP.LT.AND P0, PT, R240, UR4, !P4 ;  /* 0x00000004f0007c0c */ /* 0x000fe2000e701270 */
[----:B------:R-:W-:-:S12]  /*1cab80*/  IMAD.WIDE R10, R228, 0x4, R54 ;  /* 0x00000004e40a7825 */ /* 0x000fd800078e0236 */
[----:B------:R-:W-:Y:S01]  /*1cab90*/  @P0 STG.E desc[UR30][R10.64], R220 ;  /* 0x000000dc0a000986 */ /* 0x000fe2000c10191e */
[----:B------:R-:W-:Y:S01]  /*1caba0*/  ISETP.LT.AND P0, PT, R136, UR4, !P4 ;  /* 0x0000000488007c0c */ /* 0x000fe2000e701270 */
[----:B------:R-:W-:-:S12]  /*1cabb0*/  IMAD.WIDE R6, R228, 0x4, R52 ;  /* 0x00000004e4067825 */ /* 0x000fd800078e0234 */
[----:B------:R-:W-:Y:S01]  /*1cabc0*/  @P0 STG.E desc[UR30][R6.64], R224 ;  /* 0x000000e006000986 */ /* 0x000fe2000c10191e */
[----:B------:R-:W-:Y:S01]  /*1cabd0*/  ISETP.LT.AND P0, PT, R137, UR4, !P4 ;  /* 0x0000000489007c0c */ /* 0x000fe2000e701270 */
[----:B-1----:R-:W-:-:S04]  /*1cabe0*/  IMAD.WIDE R8, R228, 0x4, R50 ;  /* 0x00000004e4087825 */ /* 0x002fc800078e0232 */
[----:B----4-:R-:W-:-:S08]  /*1cabf0*/  IMAD.WIDE R12, R228, 0x4, R48 ;  /* 0x00000004e40c7825 */ /* 0x010fd000078e0230 */
[----:B---3--:R1:W-:Y:S04]  /*1cac00*/  @P0 STG.E desc[UR30][R8.64], R139 ;  /* 0x0000008b08000986 */ /* 0x0083e8000c10191e */
[----:B-1----:R-:W3:Y:S01]  /*1cac10*/  LDL.LU R139, [R1+0x5938] ;  /* 0x00593800018b7983 */ /* 0x002ee20000300800 */
[----:B------:R-:W-:Y:S01]  /*1cac20*/  ISETP.LT.AND P0, PT, R134, UR4, !P4 ;  /* 0x0000000486007c0c */ /* 0x000fe2000e701270 */
[----:B------:R-:W-:-:S12]  /*1cac30*/  IMAD.WIDE R4, R228, 0x4, R46 ;  /* 0x00000004e4047825 */ /* 0x000fd800078e022e */
[----:B------:R1:W-:Y:S01]  /*1cac40*/  @P0 STG.E desc[UR30][R12.64], R247 ;  /* 0x000000f70c000986 */ /* 0x0003e2000c10191e */
[----:B------:R-:W-:Y:S01]  /*1cac50*/  ISETP.LT.AND P0, PT, R135, UR4, !P4 ;  /* 0x0000000487007c0c */ /* 0x000fe2000e701270 */
[----:B------:R-:W-:Y:S01]  /*1cac60*/  IMAD.WIDE R6, R228, 0x4, R44 ;  /* 0x00000004e4067825 */ /* 0x000fe200078e022c */
[----:B------:R-:W-:Y:S01]  /*1cac70*/  LOP3.LUT P5, RZ, R128, 0x20000000, RZ, 0xc0, !PT ;  /* 0x2000000080ff7812 */ /* 0x000fe200078ac0ff */
[----:B------:R-:W4:Y:S10]  /*1cac80*/  LDL.LU R228, [R1+0x5934] ;  /* 0x0059340001e47983 */ /* 0x000f340000300800 */
[----:B------:R1:W-:Y:S01]  /*1cac90*/  @P0 STG.E desc[UR30][R4.64], R211 ;  /* 0x000000d304000986 */ /* 0x0003e2000c10191e */
[----:B------:R-:W-:-:S13]  /*1caca0*/  ISETP.LT.AND P0, PT, R138, UR4, !P4 ;  /* 0x000000048a007c0c */ /* 0x000fda000e701270 */
[----:B------:R1:W-:Y:S01]  /*1cacb0*/  @P0 STG.E desc[UR30][R6.64], R207 ;  /* 0x000000cf06000986 */ /* 0x0003e2000c10191e */
[----:B------:R-:W-:Y:S01]  /*1cacc0*/  ISETP.LT.AND P0, PT, R232, UR4, !P5 ;  /* 0x00000004e8007c0c */ /* 0x000fe2000ef01270 */
[----:B--2---:R-:W-:-:S12]  /*1cacd0*/  IMAD.WIDE R10, R248, 0x4, R58 ;  /* 0x00000004f80a7825 */ /* 0x004fd800078e023a */
[----:B------:R2:W-:Y:S01]  /*1cace0*/  @P0 STG.E desc[UR30][R10.64], R200 ;  /* 0x000000c80a000986 */ /* 0x0005e2000c10191e */
[----:B------:R-:W-:Y:S01]  /*1cacf0*/  ISETP.LT.AND P0, PT, R236, UR4, !P5 ;  /* 0x00000004ec007c0c */ /* 0x000fe2000ef01270 */
[----:B------:R-:W-:-:S12]  /*1cad00*/  IMAD.WIDE R8, R248, 0x4, R56 ;  /* 0x00000004f8087825 */ /* 0x000fd800078e0238 */
[----:B------:R2:W-:Y:S01]  /*1cad10*/  @P0 STG.E desc[UR30][R8.64], R196 ;  /* 0x000000c408000986 */ /* 0x0005e2000c10191e */
[----:B------:R-:W-:Y:S01]  /*1cad20*/  ISETP.LT.AND P0, PT, R240, UR4, !P5 ;  /* 0x00000004f0007c0c */ /* 0x000fe2000ef01270 */
[----:B-1----:R-:W-:-:S12]  /*1cad30*/  IMAD.WIDE R12, R248, 0x4, R54 ;  /* 0x00000004f80c7825 */ /* 0x002fd800078e0236 */
[----:B------:R-:W-:Y:S01]  /*1cad40*/  @P0 STG.E desc[UR30][R12.64], R192 ;  /* 0x000000c00c000986 */ /* 0x000fe2000c10191e */
[----:B------:R-:W-:Y:S01]  /*1cad50*/  ISETP.LT.AND P0, PT, R136, UR4, !P5 ;  /* 0x0000000488007c0c */ /* 0x000fe2000ef01270 */
[----:B------:R-:W-:-:S12]  /*1cad60*/  IMAD.WIDE R4, R248, 0x4, R52 ;  /* 0x00000004f8047825 */ /* 0x000fd800078e0234 */
[----:B------:R1:W-:Y:S01]  /*1cad70*/  @P0 STG.E desc[UR30][R4.64], R188 ;  /* 0x000000bc04000986 */ /* 0x0003e2000c10191e */
[----:B------:R-:W-:Y:S01]  /*1cad80*/  ISETP.LT.AND P0, PT, R137, UR4, !P5 ;  /* 0x0000000489007c0c */ /* 0x000fe2000ef01270 */
[----:B------:R-:W-:-:S12]  /*1cad90*/  IMAD.WIDE R6, R248, 0x4, R50 ;  /* 0x00000004f8067825 */ /* 0x000fd800078e0232 */
[----:B------:R1:W-:Y:S01]  /*1cada0*/  @P0 STG.E desc[UR30][R6.64], R184 ;  /* 0x000000b806000986 */ /* 0x0003e2000c10191e */
[----:B------:R-:W-:Y:S01]  /*1cadb0*/  ISETP.LT.AND P0, PT, R134, UR4, !P5 ;  /* 0x0000000486007c0c */ /* 0x000fe2000ef01270 */
[----:B--2---:R-:W-:-:S12]  /*1cadc0*/  IMAD.WIDE R10, R248, 0x4, R48 ;  /* 0x00000004f80a7825 */ /* 0x004fd800078e0230 */
[----:B------:R2:W-:Y:S01]  /*1cadd0*/  @P0 STG.E desc[UR30][R10.64], R180 ;  /* 0x000000b40a000986 */ /* 0x0005e2000c10191e */
[----:B------:R-:W-:Y:S01]  /*1cade0*/  ISETP.LT.AND P0, PT, R135, UR4, !P5 ;  /* 0x0000000487007c0c */ /* 0x000fe2000ef01270 */
[----:B------:R-:W-:Y:S01]  /*1cadf0*/  IMAD.WIDE R8, R248, 0x4, R46 ;  /* 0x00000004f8087825 */ /* 0x000fe200078e022e */
[----:B------:R-:W-:-:S11]  /*1cae00*/  LOP3.LUT P6, RZ, R128, 0x40000000, RZ, 0xc0, !PT ;  /* 0x4000000080ff7812 */ /* 0x000fd600078cc0ff */
[----:B------:R2:W-:Y:S01]  /*1cae10*/  @P0 STG.E desc[UR30][R8.64], R176 ;  /* 0x000000b008000986 */ /* 0x0005e2000c10191e */
[----:B------:R-:W-:Y:S01]  /*1cae20*/  ISETP.LT.AND P0, PT, R138, UR4, !P5 ;  /* 0x000000048a007c0c */ /* 0x000fe2000ef01270 */
[----:B-1----:R-:W-:Y:S02]  /*1cae30*/  IMAD.WIDE R4, R248, 0x4, R44 ;  /* 0x00000004f8047825 */ /* 0x002fe400078e022c */
[----:B------:R-:W4:Y:S10]  /*1cae40*/  LDL.LU R248, [R1+0x5930] ;  /* 0x0059300001f87983 */ /* 0x000f340000300800 */
[----:B------:R1:W-:Y:S01]  /*1cae50*/  @P0 STG.E desc[UR30][R4.64], R172 ;  /* 0x000000ac04000986 */ /* 0x0003e2000c10191e */
[----:B------:R-:W-:-:S02]  /*1cae60*/  ISETP.LT.AND P0, PT, R232, UR4, !P6 ;  /* 0x00000004e8007c0c */ /* 0x000fc4000f701270 */
[C---:B------:R-:W-:Y:S02]  /*1cae70*/  LOP3.LUT P3, RZ, R2.reuse, 0x80, RZ, 0xc0, !PT ;  /* 0x0000008002ff7812 */ /* 0x040fe4000786c0ff */
[C---:B------:R-:W-:Y:S02]  /*1cae80*/  LOP3.LUT P4, RZ, R2.reuse, 0x40, RZ, 0xc0, !PT ;  /* 0x0000004002ff7812 */ /* 0x040fe4000788c0ff */
[----:B------:R-:W-:Y:S01]  /*1cae90*/  LOP3.LUT P5, RZ, R2, 0x20, RZ, 0xc0, !PT ;  /* 0x0000002002ff7812 */ /* 0x000fe200078ac0ff */
[----:B---3--:R-:W-:-:S06]  /*1caea0*/  IMAD.WIDE R12, R139, 0x4, R58 ;  /* 0x000000048b0c7825 */ /* 0x008fcc00078e023a */
[----:B------:R3:W-:Y:S01]  /*1caeb0*/  @P0 STG.E desc[UR30][R12.64], R168 ;  /* 0x000000a80c000986 */ /* 0x0007e2000c10191e */
[----:B------:R-:W-:Y:S01]  /*1caec0*/  ISETP.LT.AND P0, PT, R236, UR4, !P6 ;  /* 0x00000004ec007c0c */ /* 0x000fe2000f701270 */
[----:B------:R-:W-:-:S12]  /*1caed0*/  IMAD.WIDE R6, R139, 0x4, R56 ;  /* 0x000000048b067825 */ /* 0x000fd800078e0238 */
[----:B------:R1:W-:Y:S01]  /*1caee0*/  @P0 STG.E desc[UR30][R6.64], R164 ;  /* 0x000000a406000986 */ /* 0x0003e2000c10191e */
[----:B------:R-:W-:Y:S01]  /*1caef0*/  ISETP.LT.AND P0, PT, R240, UR4, !P6 ;  /* 0x00000004f0007c0c */ /* 0x000fe2000f701270 */
[----:B--2---:R-:W-:-:S12]  /*1caf00*/  IMAD.WIDE R10, R139, 0x4, R54 ;  /* 0x000000048b0a7825 */ /* 0x004fd800078e0236 */
[----:B------:R-:W-:Y:S01]  /*1caf10*/  @P0 STG.E desc[UR30][R10.64], R160 ;  /* 0x000000a00a000986 */ /* 0x000fe2000c10191e */
[----:B------:R-:W-:Y:S01]  /*1caf20*/  ISETP.LT.AND P0, PT, R136, UR4, !P6 ;  /* 0x0000000488007c0c */ /* 0x000fe2000f701270 */
[----:B------:R-:W-:-:S12]  /*1caf30*/  IMAD.WIDE R8, R139, 0x4, R52 ;  /* 0x000000048b087825 */ /* 0x000fd800078e0234 */
[----:B------:R-:W-:Y:S01]  /*1caf40*/  @P0 STG.E desc[UR30][R8.64], R156 ;  /* 0x0000009c08000986 */ /* 0x000fe2000c10191e */
[----:B------:R-:W-:Y:S01]  /*1caf50*/  ISETP.LT.AND P0, PT, R137, UR4, !P6 ;  /* 0x0000000489007c0c */ /* 0x000fe2000f701270 */
[----:B-1----:R-:W-:-:S12]  /*1caf60*/  IMAD.WIDE R4, R139, 0x4, R50 ;  /* 0x000000048b047825 */ /* 0x002fd800078e0232 */
[----:B------:R4:W-:Y:S01]  /*1caf70*/  @P0 STG.E desc[UR30][R4.64], R152 ;  /* 0x0000009804000986 */ /* 0x0009e2000c10191e */
[----:B------:R-:W-:Y:S01]  /*1caf80*/  ISETP.LT.AND P0, PT, R134, UR4, !P6 ;  /* 0x0000000486007c0c */ /* 0x000fe2000f701270 */
[----:B---3--:R-:W-:-:S12]  /*1caf90*/  IMAD.WIDE R12, R139, 0x4, R48 ;  /* 0x000000048b0c7825 */ /* 0x008fd800078e0230 */
[----:B------:R-:W-:Y:S01]  /*1cafa0*/  @P0 STG.E desc[UR30][R12.64], R148 ;  /* 0x000000940c000986 */ /* 0x000fe2000c10191e */
[----:B------:R-:W-:Y:S01]  /*1cafb0*/  ISETP.LT.AND P0, PT, R135, UR4, !P6 ;  /* 0x0000000487007c0c */ /* 0x000fe2000f701270 */
[----:B------:R-:W-:-:S12]  /*1cafc0*/  IMAD.WIDE R6, R139, 0x4, R46 ;  /* 0x000000048b067825 */ /* 0x000fd800078e022e */
[----:B------:R1:W-:Y:S01]  /*1cafd0*/  @P0 STG.E desc[UR30][R6.64], R140 ;  /* 0x0000008c06000986 */ /* 0x0003e2000c10191e */
[----:B------:R-:W-:Y:S02]  /*1cafe0*/  ISETP.LT.AND P0, PT, R138, UR4, !P6 ;  /* 0x000000048a007c0c */ /* 0x000fe4000f701270 */
[----:B------:R-:W-:Y:S01]  /*1caff0*/  LOP3.LUT P6, RZ, R2, 0x10, RZ, 0xc0, !PT ;  /* 0x0000001002ff7812 */ /* 0x000fe200078cc0ff */
[----:B------:R-:W-:Y:S02]  /*1cb000*/  IMAD.WIDE R2, R139, 0x4, R44 ;  /* 0x000000048b027825 */ /* 0x000fe400078e022c */
[----:B------:R-:W2:Y:S08]  /*1cb010*/  LDL.LU R139, [R1+0x592c] ;  /* 0x00592c00018b7983 */ /* 0x000eb00000300800 */
[----:B------:R3:W-:Y:S01]  /*1cb020*/  @P0 STG.E desc[UR30][R2.64], R100 ;  /* 0x0000006402000986 */ /* 0x0007e2000c10191e */
[----:B------:R-:W-:Y:S01]  /*1cb030*/  ISETP.LT.AND P0, PT, R232, UR4, !P1 ;  /* 0x00000004e8007c0c */ /* 0x000fe2000cf01270 */
[----:B----4-:R-:W-:-:S12]  /*1cb040*/  IMAD.WIDE R4, R228, 0x4, R58 ;  /* 0x00000004e4047825 */ /* 0x010fd800078e023a */
[----:B------:R4:W-:Y:S01]  /*1cb050*/  @P0 STG.E desc[UR30][R4.64], R201 ;  /* 0x000000c904000986 */ /* 0x0009e2000c10191e */
[----:B------:R-:W-:Y:S01]  /*1cb060*/  ISETP.LT.AND P0, PT, R236, UR4, !P1 ;  /* 0x00000004ec007c0c */ /* 0x000fe2000cf01270 */
[----:B------:R-:W-:-:S12]  /*1cb070*/  IMAD.WIDE R8, R228, 0x4, R56 ;  /* 0x00000004e4087825 */ /* 0x000fd800078e0238 */
[----:B------:R3:W-:Y:S01]  /*1cb080*/  @P0 STG.E desc[UR30][R8.64], R197 ;  /* 0x000000c508000986 */ /* 0x0007e2000c10191e */
[----:B------:R-:W-:Y:S01]  /*1cb090*/  ISETP.LT.AND P0, PT, R240, UR4, !P1 ;  /* 0x00000004f0007c0c */ /* 0x000fe2000cf01270 */
[----:B-1----:R-:W-:-:S12]  /*1cb0a0*/  IMAD.WIDE R6, R228, 0x4, R54 ;  /* 0x00000004e4067825 */ /* 0x002fd800078e0236 */
[----:B------:R1:W-:Y:S01]  /*1cb0b0*/  @P0 STG.E desc[UR30][R6.64], R193 ;  /* 0x000000c106000986 */ /* 0x0003e2000c10191e */
[----:B------:R-:W-:Y:S01]  /*1cb0c0*/  ISETP.LT.AND P0, PT, R136, UR4, !P1 ;  /* 0x0000000488007c0c */ /* 0x000fe2000cf01270 */
[----:B---3--:R-:W-:-:S12]  /*1cb0d0*/  IMAD.WIDE R2, R228, 0x4, R52 ;  /* 0x00000004e4027825 */ /* 0x008fd800078e0234 */
        /* <DEDUP_REMOVED lines=8> */
[----:B-1----:R-:W-:Y:S01]  /*1cb160*/  IMAD.WIDE R6, R228, 0x4, R46 ;  /* 0x00000004e4067825 */ /* 0x002fe200078e022e */
[----:B------:R-:W-:-:S03]  /*1cb170*/  ISETP.LT.AND P1, PT, R138, UR4, !P1 ;  /* 0x000000048a007c0c */ /* 0x000fc6000cf21270 */
[----:B---3--:R-:W-:Y:S02]  /*1cb180*/  IMAD.WIDE R2, R228, 0x4, R44 ;  /* 0x00000004e4027825 */ /* 0x008fe400078e022c */
[----:B------:R-:W3:Y:S06]  /*1cb190*/  LDL.LU R228, [R1+0x5924] ;  /* 0x0059240001e47983 */ /* 0x000eec0000300800 */
[----:B------:R1:W-:Y:S01]  /*1cb1a0*/  @P0 STG.E desc[UR30][R6.64], R177 ;  /* 0x000000b106000986 */ /* 0x0003e2000c10191e */
[----:B------:R-:W-:Y:S01]  /*1cb1b0*/  ISETP.LT.AND P0, PT, R232, UR4, !P2 ;  /* 0x00000004e8007c0c */ /* 0x000fe2000d701270 */
[----:B----4-:R-:W-:-:S02]  /*1cb1c0*/  IMAD.WIDE R4, R248, 0x4, R58 ;  /* 0x00000004f8047825 */ /* 0x010fc400078e023a */
[----:B------:R4:W-:Y:S01]  /*1cb1d0*/  @P1 STG.E desc[UR30][R2.64], R173 ;  /* 0x000000ad02001986 */ /* 0x0009e2000c10191e */
[----:B------:R-:W-:Y:S01]  /*1cb1e0*/  ISETP.LT.AND P1, PT, R236, UR4, !P2 ;  /* 0x00000004ec007c0c */ /* 0x000fe2000d721270 */
[----:B------:R-:W-:-:S08]  /*1cb1f0*/  IMAD.WIDE R8, R248, 0x4, R56 ;  /* 0x00000004f8087825 */ /* 0x000fd000078e0238 */
[----:B------:R4:W-:Y:S01]  /*1cb200*/  @P0 STG.E desc[UR30][R4.64], R169 ;  /* 0x000000a904000986 */ /* 0x0009e2000c10191e */
[----:B------:R-:W-:Y:S01]  /*1cb210*/  ISETP.LT.AND P0, PT, R240, UR4, !P2 ;  /* 0x00000004f0007c0c */ /* 0x000fe2000d701270 */
[----:B-1----:R-:W-:Y:S02]  /*1cb220*/  IMAD.WIDE R6, R248, 0x4, R54 ;  /* 0x00000004f8067825 */ /* 0x002fe400078e0236 */
[----:B------:R1:W-:Y:S01]  /*1cb230*/  @P1 STG.E desc[UR30][R8.64], R165 ;  /* 0x000000a508001986 */ /* 0x0003e2000c10191e */
[----:B------:R-:W-:Y:S01]  /*1cb240*/  ISETP.LT.AND P1, PT, R136, UR4, !P2 ;  /* 0x0000000488007c0c */ /* 0x000fe2000d721270 */
[----:B----4-:R-:W-:-:S08]  /*1cb250*/  IMAD.WIDE R2, R248, 0x4, R52 ;  /* 0x00000004f8027825 */ /* 0x010fd000078e0234 */
[----:B------:R4:W-:Y:S01]  /*1cb260*/  @P0 STG.E desc[UR30][R6.64], R161 ;  /* 0x000000a106000986 */ /* 0x0009e2000c10191e */
[----:B------:R-:W-:Y:S01]  /*1cb270*/  ISETP.LT.AND P0, PT, R137, UR4, !P2 ;  /* 0x0000000489007c0c */ /* 0x000fe2000d701270 */
[----:B------:R-:W-:Y:S02]  /*1cb280*/  IMAD.WIDE R4, R248, 0x4, R50 ;  /* 0x00000004f8047825 */ /* 0x000fe400078e0232 */
[----:B------:R4:W-:Y:S01]  /*1cb290*/  @P1 STG.E desc[UR30][R2.64], R157 ;  /* 0x0000009d02001986 */ /* 0x0009e2000c10191e */
[----:B------:R-:W-:Y:S01]  /*1cb2a0*/  ISETP.LT.AND P1, PT, R134, UR4, !P2 ;  /* 0x0000000486007c0c */ /* 0x000fe2000d721270 */
[----:B-1----:R-:W-:-:S08]  /*1cb2b0*/  IMAD.WIDE R8, R248, 0x4, R48 ;  /* 0x00000004f8087825 */ /* 0x002fd000078e0230 */
[----:B------:R1:W-:Y:S01]  /*1cb2c0*/  @P0 STG.E desc[UR30][R4.64], R153 ;  /* 0x0000009904000986 */ /* 0x0003e2000c10191e */
[----:B------:R-:W-:Y:S01]  /*1cb2d0*/  ISETP.LT.AND P0, PT, R135, UR4, !P2 ;  /* 0x0000000487007c0c */ /* 0x000fe2000d701270 */
[----:B----4-:R-:W-:Y:S01]  /*1cb2e0*/  IMAD.WIDE R6, R248, 0x4, R46 ;  /* 0x00000004f8067825 */ /* 0x010fe200078e022e */
[----:B------:R-:W-:Y:S01]  /*1cb2f0*/  ISETP.LT.AND P2, PT, R138, UR4, !P2 ;  /* 0x000000048a007c0c */ /* 0x000fe2000d741270 */
[----:B------:R4:W-:Y:S02]  /*1cb300*/  @P1 STG.E desc[UR30][R8.64], R149 ;  /* 0x0000009508001986 */ /* 0x0009e4000c10191e */
[----:B------:R-:W-:Y:S02]  /*1cb310*/  IMAD.WIDE R2, R248, 0x4, R44 ;  /* 0x00000004f8027825 */ /* 0x000fe400078e022c */
[----:B------:R-:W3:Y:S01]  /*1cb320*/  LDL.LU R248, [R1+0x5920] ;  /* 0x0059200001f87983 */ /* 0x000ee20000300800 */
[----:B------:R-:W-:-:S05]  /*1cb330*/  ISETP.LT.AND P1, PT, R232, UR4, !P3 ;  /* 0x00000004e8007c0c */ /* 0x000fca000df21270 */
[----:B------:R1:W-:Y:S01]  /*1cb340*/  @P0 STG.E desc[UR30][R6.64], R141 ;  /* 0x0000008d06000986 */ /* 0x0003e2000c10191e */
[----:B------:R-:W-:-:S03]  /*1cb350*/  ISETP.LT.AND P0, PT, R236, UR4, !P3 ;  /* 0x00000004ec007c0c */ /* 0x000fc6000df01270 */
[----:B------:R1:W-:Y:S01]  /*1cb360*/  @P2 STG.E desc[UR30][R2.64], R101 ;  /* 0x0000006502002986 */ /* 0x0003e2000c10191e */
[----:B--2---:R-:W-:-:S04]  /*1cb370*/  IMAD.WIDE R10, R139, 0x4, R58 ;  /* 0x000000048b0a7825 */ /* 0x004fc800078e023a */
[C---:B-1----:R-:W-:Y:S01]  /*1cb380*/  IMAD.WIDE R4, R139.reuse, 0x4, R56 ;  /* 0x000000048b047825 */ /* 0x042fe200078e0238 */
[----:B------:R1:W-:Y:S03]  /*1cb390*/  @P1 STG.E desc[UR30][R10.64], R202 ;  /* 0x000000ca0a001986 */ /* 0x0003e6000c10191e */
[C---:B----4-:R-:W-:Y:S01]  /*1cb3a0*/  IMAD.WIDE R8, R139.reuse, 0x4, R54 ;  /* 0x000000048b087825 */ /* 0x050fe200078e0236 */
[----:B------:R2:W-:Y:S03]  /*1cb3b0*/  @P0 STG.E desc[UR30][R4.64], R198 ;  /* 0x000000c604000986 */ /* 0x0005e6000c10191e */
[----:B------:R-:W-:-:S04]  /*1cb3c0*/  IMAD.WIDE R6, R139, 0x4, R52 ;  /* 0x000000048b067825 */ /* 0x000fc800078e0234 */
[----:B------:R-:W-:-:S04]  /*1cb3d0*/  IMAD.WIDE R2, R139, 0x4, R50 ;  /* 0x000000048b027825 */ /* 0x000fc800078e0232 */
[----:B-1----:R-:W-:-:S04]  /*1cb3e0*/  IMAD.WIDE R10, R139, 0x4, R46 ;  /* 0x000000048b0a7825 */ /* 0x002fc800078e022e */
[----:B--2---:R-:W-:-:S04]  /*1cb3f0*/  IMAD.WIDE R4, R139, 0x4, R48 ;  /* 0x000000048b047825 */ /* 0x004fc800078e0230 */
[----:B------:R-:W-:Y:S02]  /*1cb400*/  IMAD.WIDE R12, R139, 0x4, R44 ;  /* 0x000000048b0c7825 */ /* 0x000fe400078e022c */
[----:B------:R-:W2:Y:S01]  /*1cb410*/  LDL.LU R139, [R1+0x5984] ;  /* 0x00598400018b7983 */ /* 0x000ea20000300800 */
[----:B------:R-:W-:Y:S02]  /*1cb420*/  ISETP.LT.AND P2, PT, R240, UR4, !P3 ;  /* 0x00000004f0007c0c */ /* 0x000fe4000df41270 */
[----:B------:R-:W-:Y:S02]  /*1cb430*/  ISETP.LT.AND P1, PT, R136, UR4, !P3 ;  /* 0x0000000488007c0c */ /* 0x000fe4000df21270 */
[----:B------:R-:W-:-:S09]  /*1cb440*/  ISETP.LT.AND P0, PT, R137, UR4, !P3 ;  /* 0x0000000489007c0c */ /* 0x000fd2000df01270 */
[----:B------:R-:W-:Y:S01]  /*1cb450*/  @P2 STG.E desc[UR30][R8.64], R194 ;  /* 0x000000c208002986 */ /* 0x000fe2000c10191e */
[----:B------:R-:W-:-:S03]  /*1cb460*/  ISETP.LT.AND P2, PT, R134, UR4, !P3 ;  /* 0x0000000486007c0c */ /* 0x000fc6000df41270 */
[----:B------:R3:W-:Y:S01]  /*1cb470*/  @P1 STG.E desc[UR30][R6.64], R190 ;  /* 0x000000be06001986 */ /* 0x0007e2000c10191e */
[----:B------:R-:W-:Y:S02]  /*1cb480*/  ISETP.LT.AND P1, PT, R135, UR4, !P3 ;  /* 0x0000000487007c0c */ /* 0x000fe4000df21270 */
[----:B------:R-:W-:Y:S01]  /*1cb490*/  ISETP.LT.AND P3, PT, R138, UR4, !P3 ;  /* 0x000000048a007c0c */ /* 0x000fe2000df61270 */
[----:B------:R1:W-:Y:S01]  /*1cb4a0*/  @P0 STG.E desc[UR30][R2.64], R186 ;  /* 0x000000ba02000986 */ /* 0x0003e2000c10191e */
[----:B------:R-:W-:-:S05]  /*1cb4b0*/  ISETP.LT.AND P0, PT, R232, UR4, !P4 ;  /* 0x00000004e8007c0c */ /* 0x000fca000e701270 */
[----:B------:R4:W-:Y:S04]  /*1cb4c0*/  @P2 STG.E desc[UR30][R4.64], R182 ;  /* 0x000000b604002986 */ /* 0x0009e8000c10191e */
[----:B------:R1:W-:Y:S01]  /*1cb4d0*/  @P1 STG.E desc[UR30][R10.64], R178 ;  /* 0x000000b20a001986 */ /* 0x0003e2000c10191e */
[----:B------:R-:W-:Y:S02]  /*1cb4e0*/  ISETP.LT.AND P1, PT, R236, UR4, !P4 ;  /* 0x00000004ec007c0c */ /* 0x000fe4000e721270 */
[----:B------:R-:W-:Y:S01]  /*1cb4f0*/  ISETP.LT.AND P2, PT, R240, UR4, !P4 ;  /* 0x00000004f0007c0c */ /* 0x000fe2000e741270 */
[----:B------:R1:W-:Y:S01]  /*1cb500*/  @P3 STG.E desc[UR30][R12.64], R174 ;  /* 0x000000ae0c003986 */ /* 0x0003e2000c10191e */
[----:B------:R-:W-:Y:S01]  /*1cb510*/  ISETP.LT.AND P3, PT, R136, UR4, !P4 ;  /* 0x0000000488007c0c */ /* 0x000fe2000e761270 */
[----:B---3--:R-:W-:-:S04]  /*1cb520*/  IMAD.WIDE R6, R228, 0x4, R58 ;  /* 0x00000004e4067825 */ /* 0x008fc800078e023a */
[----:B-1----:R-:W-:Y:S01]  /*1cb530*/  IMAD.WIDE R2, R228, 0x4, R56 ;  /* 0x00000004e4027825 */ /* 0x002fe200078e0238 */
[----:B------:R-:W-:Y:S01]  /*1cb540*/  @P0 STG.E desc[UR30][R6.64], R170 ;  /* 0x000000aa06000986 */ /* 0x000fe2000c10191e */
[----:B------:R-:W-:-:S03]  /*1cb550*/  ISETP.LT.AND P0, PT, R137, UR4, !P4 ;  /* 0x0000000489007c0c */ /* 0x000fc6000e701270 */
[----:B------:R1:W-:Y:S01]  /*1cb560*/  @P1 STG.E desc[UR30][R2.64], R166 ;  /* 0x000000a602001986 */ /* 0x0003e2000c10191e */
[----:B------:R-:W-:Y:S01]  /*1cb570*/  ISETP.LT.AND P1, PT, R134, UR4, !P4 ;  /* 0x0000000486007c0c */ /* 0x000fe2000e721270 */
[----:B------:R-:W-:-:S04]  /*1cb580*/  IMAD.WIDE R8, R228, 0x4, R54 ;  /* 0x00000004e4087825 */ /* 0x000fc800078e0236 */
[C---:B----4-:R-:W-:Y:S01]  /*1cb590*/  IMAD.WIDE R4, R228.reuse, 0x4, R52 ;  /* 0x00000004e4047825 */ /* 0x050fe200078e0234 */
[----:B------:R-:W-:Y:S03]  /*1cb5a0*/  @P2 STG.E desc[UR30][R8.64], R162 ;  /* 0x000000a208002986 */ /* 0x000fe6000c10191e */
[----:B------:R-:W-:Y:S01]  /*1cb5b0*/  IMAD.WIDE R10, R228, 0x4, R50 ;  /* 0x00000004e40a7825 */ /* 0x000fe200078e0232 */
[----:B------:R-:W-:-:S03]  /*1cb5c0*/  ISETP.LT.AND P2, PT, R135, UR4, !P4 ;  /* 0x0000000487007c0c */ /* 0x000fc6000e741270 */
[----:B------:R-:W-:Y:S01]  /*1cb5d0*/  IMAD.WIDE R12, R228, 0x4, R48 ;  /* 0x00000004e40c7825 */ /* 0x000fe200078e0230 */
[----:B------:R3:W-:Y:S01]  /*1cb5e0*/  @P3 STG.E desc[UR30][R4.64], R158 ;  /* 0x0000009e04003986 */ /* 0x0007e2000c10191e */
[----:B------:R-:W-:Y:S02]  /*1cb5f0*/  ISETP.LT.AND P4, PT, R138, UR4, !P4 ;  /* 0x000000048a007c0c */ /* 0x000fe4000e781270 */
[----:B------:R-:W-:Y:S01]  /*1cb600*/  ISETP.LT.AND P3, PT, R232, UR4, !P5 ;  /* 0x00000004e8007c0c */ /* 0x000fe2000ef61270 */
[----:B------:R4:W-:Y:S01]  /*1cb610*/  @P0 STG.E desc[UR30][R10.64], R154 ;  /* 0x0000009a0a000986 */ /* 0x0009e2000c10191e */
[----:B------:R-:W-:-:S03]  /*1cb620*/  ISETP.LT.AND P0, PT, R236, UR4, !P5 ;  /* 0x00000004ec007c0c */ /* 0x000fc6000ef01270 */
[----:B------:R3:W-:Y:S01]  /*1cb630*/  @P1 STG.E desc[UR30][R12.64], R150 ;  /* 0x000000960c001986 */ /* 0x0007e2000c10191e */
[----:B------:R-:W-:Y:S01]  /*1cb640*/  ISETP.LT.AND P1, PT, R240, UR4, !P5 ;  /* 0x00000004f0007c0c */ /* 0x000fe2000ef21270 */
[----:B-1----:R-:W-:-:S04]  /*1cb650*/  IMAD.WIDE R2, R228, 0x4, R46 ;  /* 0x00000004e4027825 */ /* 0x002fc800078e022e */
[----:B------:R-:W-:Y:S01]  /*1cb660*/  IMAD.WIDE R6, R228, 0x4, R44 ;  /* 0x00000004e4067825 */ /* 0x000fe200078e022c */
[----:B------:R1:W-:Y:S01]  /*1cb670*/  @P2 STG.E desc[UR30][R2.64], R142 ;  /* 0x0000008e02002986 */ /* 0x0003e2000c10191e */
[----:B------:R-:W-:-:S03]  /*1cb680*/  ISETP.LT.AND P2, PT, R136, UR4, !P5 ;  /* 0x0000000488007c0c */ /* 0x000fc6000ef41270 */
[----:B------:R-:W-:Y:S01]  /*1cb690*/  @P4 STG.E desc[UR30][R6.64], R102 ;  /* 0x0000006606004986 */ /* 0x000fe2000c10191e */
[----:B------:R-:W-:Y:S01]  /*1cb6a0*/  ISETP.LT.AND P4, PT, R134, UR4, !P5 ;  /* 0x0000000486007c0c */ /* 0x000fe2000ef81270 */
[----:B---3--:R-:W-:-:S04]  /*1cb6b0*/  IMAD.WIDE R4, R248, 0x4, R58 ;  /* 0x00000004f8047825 */ /* 0x008fc800078e023a */
[C---:B------:R-:W-:Y:S01]  /*1cb6c0*/  IMAD.WIDE R8, R248.reuse, 0x4, R56 ;  /* 0x00000004f8087825 */ /* 0x040fe200078e0238 */
[----:B------:R3:W-:Y:S03]  /*1cb6d0*/  @P3 STG.E desc[UR30][R4.64], R203 ;  /* 0x000000cb04003986 */ /* 0x0007e6000c10191e */
[----:B----4-:R-:W-:Y:S01]  /*1cb6e0*/  IMAD.WIDE R10, R248, 0x4, R54 ;  /* 0x00000004f80a7825 */ /* 0x010fe200078e0236 */
[----:B------:R-:W-:Y:S01]  /*1cb6f0*/  ISETP.LT.AND P3, PT, R137, UR4, !P5 ;  /* 0x0000000489007c0c */ /* 0x000fe2000ef61270 */
[----:B------:R4:W-:Y:S01]  /*1cb700*/  @P0 STG.E desc[UR30][R8.64], R199 ;  /* 0x000000c708000986 */ /* 0x0009e2000c10191e */
[----:B------:R-:W-:-:S03]  /*1cb710*/  ISETP.LT.AND P0, PT, R232, UR4, !P6 ;  /* 0x00000004e8007c0c */ /* 0x000fc6000f701270 */
[----:B------:R2:W-:Y:S01]  /*1cb720*/  @P1 STG.E desc[UR30][R10.64], R195 ;  /* 0x000000c30a001986 */ /* 0x0005e2000c10191e */
[----:B------:R-:W-:Y:S02]  /*1cb730*/  ISETP.LT.AND P1, PT, R135, UR4, !P5 ;  /* 0x0000000487007c0c */ /* 0x000fe4000ef21270 */
[----:B------:R-:W-:Y:S01]  /*1cb740*/  ISETP.LT.AND P5, PT, R138, UR4, !P5 ;  /* 0x000000048a007c0c */ /* 0x000fe2000efa1270 */
[----:B------:R-:W-:-:S04]  /*1cb750*/  IMAD.WIDE R12, R248, 0x4, R52 ;  /* 0x00000004f80c7825 */ /* 0x000fc800078e0234 */
[C---:B-1----:R-:W-:Y:S01]  /*1cb760*/  IMAD.WIDE R2, R248.reuse, 0x4, R50 ;  /* 0x00000004f8027825 */ /* 0x042fe200078e0232 */
[----:B------:R1:W-:Y:S03]  /*1cb770*/  @P2 STG.E desc[UR30][R12.64], R191 ;  /* 0x000000bf0c002986 */ /* 0x0003e6000c10191e */
[----:B---3--:R-:W-:Y:S01]  /*1cb780*/  IMAD.WIDE R4, R248, 0x4, R48 ;  /* 0x00000004f8047825 */ /* 0x008fe200078e0230 */
[----:B------:R-:W-:-:S03]  /*1cb790*/  ISETP.LT.AND P2, PT, R236, UR4, !P6 ;  /* 0x00000004ec007c0c */ /* 0x000fc6000f741270 */
[C---:B------:R-:W-:Y:S01]  /*1cb7a0*/  IMAD.WIDE R6, R248.reuse, 0x4, R46 ;  /* 0x00000004f8067825 */ /* 0x040fe200078e022e */
[----:B------:R1:W-:Y:S03]  /*1cb7b0*/  @P3 STG.E desc[UR30][R2.64], R187 ;  /* 0x000000bb02003986 */ /* 0x0003e6000c10191e */
[----:B----4-:R-:W-:Y:S01]  /*1cb7c0*/  IMAD.WIDE R8, R248, 0x4, R44 ;  /* 0x00000004f8087825 */ /* 0x010fe200078e022c */
[----:B------:R-:W-:Y:S01]  /*1cb7d0*/  ISETP.LT.AND P3, PT, R240, UR4, !P6 ;  /* 0x00000004f0007c0c */ /* 0x000fe2000f761270 */
[----:B------:R1:W-:Y:S01]  /*1cb7e0*/  @P4 STG.E desc[UR30][R4.64], R183 ;  /* 0x000000b704004986 */ /* 0x0003e2000c10191e */
[----:B------:R-:W-:-:S03]  /*1cb7f0*/  ISETP.LT.AND P4, PT, R136, UR4, !P6 ;  /* 0x0000000488007c0c */ /* 0x000fc6000f781270 */
[----:B------:R1:W-:Y:S01]  /*1cb800*/  @P1 STG.E desc[UR30][R6.64], R179 ;  /* 0x000000b306001986 */ /* 0x0003e2000c10191e */
[----:B------:R-:W-:-:S03]  /*1cb810*/  ISETP.LT.AND P1, PT, R137, UR4, !P6 ;  /* 0x0000000489007c0c */ /* 0x000fc6000f721270 */
[----:B------:R1:W-:Y:S01]  /*1cb820*/  @P5 STG.E desc[UR30][R8.64], R175 ;  /* 0x000000af08005986 */ /* 0x0003e2000c10191e */
[----:B------:R-:W-:Y:S01]  /*1cb830*/  ISETP.LT.AND P5, PT, R134, UR4, !P6 ;  /* 0x0000000486007c0c */ /* 0x000fe2000f7a1270 */
[----:B--2---:R-:W-:-:S05]  /*1cb840*/  IMAD.WIDE R58, R139, 0x4, R58 ;  /* 0x000000048b3a7825 */ /* 0x004fca00078e023a */
[----:B------:R1:W-:Y:S01]  /*1cb850*/  @P0 STG.E desc[UR30][R58.64], R171 ;  /* 0x000000ab3a000986 */ /* 0x0003e2000c10191e */
[----:B------:R-:W-:Y:S02]  /*1cb860*/  ISETP.LT.AND P0, PT, R135, UR4, !P6 ;  /* 0x0000000487007c0c */ /* 0x000fe4000f701270 */
[----:B------:R-:W-:Y:S01]  /*1cb870*/  ISETP.LT.AND P6, PT, R138, UR4, !P6 ;  /* 0x000000048a007c0c */ /* 0x000fe2000f7c1270 */
[----:B------:R-:W-:-:S04]  /*1cb880*/  IMAD.WIDE R56, R139, 0x4, R56 ;  /* 0x000000048b387825 */ /* 0x000fc800078e0238 */
[C---:B------:R-:W-:Y:S01]  /*1cb890*/  IMAD.WIDE R54, R139.reuse, 0x4, R54 ;  /* 0x000000048b367825 */ /* 0x040fe200078e0236 */
[----:B------:R1:W-:Y:S03]  /*1cb8a0*/  @P2 STG.E desc[UR30][R56.64], R167 ;  /* 0x000000a738002986 */ /* 0x0003e6000c10191e */
[C---:B------:R-:W-:Y:S01]  /*1cb8b0*/  IMAD.WIDE R52, R139.reuse, 0x4, R52 ;  /* 0x000000048b347825 */ /* 0x040fe200078e0234 */
[----:B------:R1:W-:Y:S03]  /*1cb8c0*/  @P3 STG.E desc[UR30][R54.64], R163 ;  /* 0x000000a336003986 */ /* 0x0003e6000c10191e */
[C---:B------:R-:W-:Y:S01]  /*1cb8d0*/  IMAD.WIDE R50, R139.reuse, 0x4, R50 ;  /* 0x000000048b327825 */ /* 0x040fe200078e0232 */
[----:B------:R1:W-:Y:S03]  /*1cb8e0*/  @P4 STG.E desc[UR30][R52.64], R159 ;  /* 0x0000009f34004986 */ /* 0x0003e6000c10191e */
[C---:B------:R-:W-:Y:S01]  /*1cb8f0*/  IMAD.WIDE R48, R139.reuse, 0x4, R48 ;  /* 0x000000048b307825 */ /* 0x040fe200078e0230 */
[----:B------:R1:W-:Y:S03]  /*1cb900*/  @P1 STG.E desc[UR30][R50.64], R155 ;  /* 0x0000009b32001986 */ /* 0x0003e6000c10191e */
[C---:B------:R-:W-:Y:S01]  /*1cb910*/  IMAD.WIDE R46, R139.reuse, 0x4, R46 ;  /* 0x000000048b2e7825 */ /* 0x040fe200078e022e */
[----:B------:R1:W-:Y:S04]  /*1cb920*/  @P5 STG.E desc[UR30][R48.64], R151 ;  /* 0x0000009730005986 */ /* 0x0003e8000c10191e */
[----:B------:R1:W-:Y:S01]  /*1cb930*/  @P0 STG.E desc[UR30][R46.64], R143 ;  /* 0x0000008f2e000986 */ /* 0x0003e2000c10191e */
[----:B------:R-:W-:Y:S01]  /*1cb940*/  IMAD.WIDE R44, R139, 0x4, R44 ;  /* 0x000000048b2c7825 */ /* 0x000fe200078e022c */
[----:B------:R-:W-:Y:S06]  /*1cb950*/  @!P6 EXIT ;  /* 0x000000000000e94d */ /* 0x000fec0003800000 */
[----:B------:R-:W-:Y:S01]  /*1cb960*/  STG.E desc[UR30][R44.64], R103 ;  /* 0x000000672c007986 */ /* 0x000fe2000c10191e */
[----:B------:R-:W-:Y:S05]  /*1cb970*/  EXIT ;  /* 0x000000000000794d */ /* 0x000fea0003800000 */
.L_x_2:
[----:B------:R-:W-:-:S00]  /*1cb980*/  BRA `(.L_x_2) ;  /* 0xfffffffc00fc7947 */ /* 0x000fc0000383ffff */
[----:B------:R-:W-:-:S00]  /*1cb990*/  NOP ;  /* 0x0000000000007918 */ /* 0x000fc00000000000 */
        /* <DEDUP_REMOVED lines=14> */
.L_x_3:


//--------------------- .nv.shared.matmul_kernel  --------------------------
	.section	.nv.shared.matmul_kernel,"aw",@nobits
	.sectionflags	@""
	.align	16
	.zero		1024


//--------------------- .nv.shared.reserved.0     --------------------------
	.section	.nv.shared.reserved.0,"aw",@nobits
	.weak		__nv_reservedSMEM_offset_0_alias
	.size		__nv_reservedSMEM_offset_0_alias, 0, 64
	.other		__nv_reservedSMEM_offset_0_alias,@"STO_CUDA_RESERVED_SHARED STV_DEFAULT"
__nv_reservedSMEM_offset_0_alias:
	.zero		0
	.zero		64


//--------------------- .nv.constant0.matmul_kernel --------------------------
	.section	.nv.constant0.matmul_kernel,"a",@progbits
	.sectionflags	@""
	.align	4
.nv.constant0.matmul_kernel:
	.zero		976


//--------------------- SYMBOLS --------------------------

	.type		.nv.reservedSmem.offset0,@object
	.size		.nv.reservedSmem.offset0,0x4
	.type		.nv.reservedSmem.cap,@object
	.size		.nv.reservedSmem.cap,0x4
